def attn_fwd(
    Q,
    K,
    V,
    Out,
    Lse,
    sm_scale,
    stride_qz,
    stride_qh,
    stride_qm,
    stride_qk,
    stride_kz,
    stride_kh,
    stride_kn,
    stride_kk,
    stride_vz,
    stride_vh,
    stride_vn,
    stride_vk,
    stride_oz,
    stride_oh,
    stride_om,
    stride_ok,
    seqlen_q,
    seqlen_k,
    BLOCK_M: tl.constexpr,
    BLOCK_N: tl.constexpr,
    HEAD_DIM: tl.constexpr,
    CAUSAL: tl.constexpr,
):
    start_m = tl.program_id(0)
    off_hz = tl.program_id(1)
    q_off = off_hz * stride_qh
    k_off = off_hz * stride_kh
    v_off = off_hz * stride_vh
    offs_m = start_m * BLOCK_M + tl.arange(0, BLOCK_M)
    offs_d = tl.arange(0, HEAD_DIM)
    offs_n = tl.arange(0, BLOCK_N)
    q_ptrs = Q + q_off + offs_m[:, None] * stride_qm + offs_d[None, :] * stride_qk
    k_ptrs = K + k_off + offs_d[:, None] * stride_kk + offs_n[None, :] * stride_kn
    v_ptrs = V + v_off + offs_n[:, None] * stride_vn + offs_d[None, :] * stride_vk
    m_i = tl.full([BLOCK_M], float("-inf"), dtype=tl.float32)
    l_i = tl.zeros([BLOCK_M], dtype=tl.float32) + 1.0
    acc = tl.zeros([BLOCK_M, HEAD_DIM], dtype=tl.float32)
    q = tl.load(q_ptrs)
    acc, l_i, m_i = _attn_fwd_inner(
        acc,
        l_i,
        m_i,
        q,
        k_ptrs,
        v_ptrs,
        sm_scale,
        stride_kn,
        stride_vn,
        start_m,
        seqlen_k,
        BLOCK_M,
        BLOCK_N,
        HEAD_DIM,
        CAUSAL,
    )
    acc = acc / l_i[:, None]
    lse = m_i + tl.math.log2(l_i) / 1.4426950408889634
    o_ptrs = (
        Out
        + off_hz * stride_oh
        + offs_m[:, None] * stride_om
        + offs_d[None, :] * stride_ok
    )
    tl.store(o_ptrs, acc.to(Out.dtype.element_ty))
    tl.store(Lse + off_hz * seqlen_q + offs_m, lse)

# config = {"BLOCK_M": 32, "BLOCK_N": 32, "HEAD_DIM": 512, "arch": "sm_100", "causal": true, "dtype": "fp8e4m3", "num_stages": 2, "num_warps": 4}
# arch = sm_100


// ===== COMPILED SASS (sm_100a) =====

	.target	sm_100a

	.elftype	@"ET_EXEC"


//--------------------- .note.nv.tkinfo           --------------------------
	.section	.note.nv.tkinfo,"",@"SHT_NOTE"
	.sectionflags	@"SHF_NOTE_NV_TKINFO"
	.tkinfo
        /*0018*/ 	.word	0x00000081
        /*0030*/ 	.string	""
        /*0030*/ 	.string	"ptxas-blackwell"
        /*0030*/ 	.string	"Cuda compilation tools, release 12.9, V12.9.86"
        /*0030*/ 	.string	"Build cuda_12.9.r12.9/compiler.36037853_0"
        /*0030*/ 	.string	"-v  -suppress-debug-info  -lineinfo  -arch sm_100a "



//--------------------- .note.nv.cuver            --------------------------
	.section	.note.nv.cuver,"",@"SHT_NOTE"
	.sectionflags	@"SHF_NOTE_NV_CUVER"
        /*0018*/ 	.short	0x0001
        /*001a*/ 	.short	0x0064
        /*001c*/ 	.short	0x0001
        /*001e*/ 	.short	0x0000
        /*0020*/ 	.short	0x0001
        /*0022*/ 	.short	0x0000


//--------------------- .nv.info                  --------------------------
	.section	.nv.info,"",@"SHT_CUDA_INFO"
	.align	4


	//----- nvinfo : EIATTR_REGCOUNT
	.align		4
        /*0000*/ 	.byte	0x04, 0x2f
        /*0002*/ 	.short	(.L_2 - .L_1)
	.align		4
.L_1:
        /*0004*/ 	.word	index@(attn_fwd)
        /*0008*/ 	.word	0x000000ff


	//----- nvinfo : EIATTR_FRAME_SIZE
	.align		4
.L_2:
        /*000c*/ 	.byte	0x04, 0x11
        /*000e*/ 	.short	(.L_4 - .L_3)
	.align		4
.L_3:
        /*0010*/ 	.word	index@(attn_fwd)
        /*0014*/ 	.word	0x00000860


	//----- nvinfo : EIATTR_MIN_STACK_SIZE
	.align		4
.L_4:
        /*0018*/ 	.byte	0x04, 0x12
        /*001a*/ 	.short	(.L_6 - .L_5)
	.align		4
.L_5:
        /*001c*/ 	.word	index@(attn_fwd)
        /*0020*/ 	.word	0x00000860
.L_6:


//--------------------- .nv.info.attn_fwd         --------------------------
	.section	.nv.info.attn_fwd,"",@"SHT_CUDA_INFO"
	.sectionflags	@""
	.align	4


	//----- nvinfo : EIATTR_CUDA_API_VERSION
	.align		4
        /*0000*/ 	.byte	0x04, 0x37
        /*0002*/ 	.short	(.L_8 - .L_7)
.L_7:
        /*0004*/ 	.word	0x00000081


	//----- nvinfo : EIATTR_KPARAM_INFO
	.align		4
.L_8:
        /*0008*/ 	.byte	0x04, 0x17
        /*000a*/ 	.short	(.L_10 - .L_9)
.L_9:
        /*000c*/ 	.word	0x00000000
        /*0010*/ 	.short	0x0019
        /*0012*/ 	.short	0x0080
        /*0014*/ 	.byte	0x00, 0xf4, 0x21, 0x00


	//----- nvinfo : EIATTR_KPARAM_INFO
	.align		4
.L_10:
        /*0018*/ 	.byte	0x04, 0x17
        /*001a*/ 	.short	(.L_12 - .L_11)
.L_11:
        /*001c*/ 	.word	0x00000000
        /*0020*/ 	.short	0x0018
        /*0022*/ 	.short	0x0078
        /*0024*/ 	.byte	0x00, 0xf4, 0x21, 0x00


	//----- nvinfo : EIATTR_KPARAM_INFO
	.align		4
.L_12:
        /*0028*/ 	.byte	0x04, 0x17
        /*002a*/ 	.short	(.L_14 - .L_13)
.L_13:
        /*002c*/ 	.word	0x00000000
        /*0030*/ 	.short	0x0017
        /*0032*/ 	.short	0x0070
        /*0034*/ 	.byte	0x00, 0xf0, 0x11, 0x00


	//----- nvinfo : EIATTR_KPARAM_INFO
	.align		4
.L_14:
        /*0038*/ 	.byte	0x04, 0x17
        /*003a*/ 	.short	(.L_16 - .L_15)
.L_15:
        /*003c*/ 	.word	0x00000000
        /*0040*/ 	.short	0x0016
        /*0042*/ 	.short	0x006c
        /*0044*/ 	.byte	0x00, 0xf0, 0x11, 0x00


	//----- nvinfo : EIATTR_KPARAM_INFO
	.align		4
.L_16:
        /*0048*/ 	.byte	0x04, 0x17
        /*004a*/ 	.short	(.L_18 - .L_17)
.L_17:
        /*004c*/ 	.word	0x00000000
        /*0050*/ 	.short	0x0015
        /*0052*/ 	.short	0x0068
        /*0054*/ 	.byte	0x00, 0xf0, 0x11, 0x00


	//----- nvinfo : EIATTR_KPARAM_INFO
	.align		4
.L_18:
        /*0058*/ 	.byte	0x04, 0x17
        /*005a*/ 	.short	(.L_20 - .L_19)
.L_19:
        /*005c*/ 	.word	0x00000000
        /*0060*/ 	.short	0x0014
        /*0062*/ 	.short	0x0064
        /*0064*/ 	.byte	0x00, 0xf0, 0x11, 0x00


	//----- nvinfo : EIATTR_KPARAM_INFO
	.align		4
.L_20:
        /*0068*/ 	.byte	0x04, 0x17
        /*006a*/ 	.short	(.L_22 - .L_21)
.L_21:
        /*006c*/ 	.word	0x00000000
        /*0070*/ 	.short	0x0013
        /*0072*/ 	.short	0x0060
        /*0074*/ 	.byte	0x00, 0xf0, 0x11, 0x00


	//----- nvinfo : EIATTR_KPARAM_INFO
	.align		4
.L_22:
        /*0078*/ 	.byte	0x04, 0x17
        /*007a*/ 	.short	(.L_24 - .L_23)
.L_23:
        /*007c*/ 	.word	0x00000000
        /*0080*/ 	.short	0x0012
        /*0082*/ 	.short	0x005c
        /*0084*/ 	.byte	0x00, 0xf0, 0x11, 0x00


	//----- nvinfo : EIATTR_KPARAM_INFO
	.align		4
.L_24:
        /*0088*/ 	.byte	0x04, 0x17
        /*008a*/ 	.short	(.L_26 - .L_25)
.L_25:
        /*008c*/ 	.word	0x00000000
        /*0090*/ 	.short	0x0011
        /*0092*/ 	.short	0x0058
        /*0094*/ 	.byte	0x00, 0xf0, 0x11, 0x00


	//----- nvinfo : EIATTR_KPARAM_INFO
	.align		4
.L_26:
        /*0098*/ 	.byte	0x04, 0x17
        /*009a*/ 	.short	(.L_28 - .L_27)
.L_27:
        /*009c*/ 	.word	0x00000000
        /*00a0*/ 	.short	0x0010
        /*00a2*/ 	.short	0x0054
        /*00a4*/ 	.byte	0x00, 0xf0, 0x11, 0x00


	//----- nvinfo : EIATTR_KPARAM_INFO
	.align		4
.L_28:
        /*00a8*/ 	.byte	0x04, 0x17
        /*00aa*/ 	.short	(.L_30 - .L_29)
.L_29:
        /*00ac*/ 	.word	0x00000000
        /*00b0*/ 	.short	0x000f
        /*00b2*/ 	.short	0x0050
        /*00b4*/ 	.byte	0x00, 0xf0, 0x11, 0x00


	//----- nvinfo : EIATTR_KPARAM_INFO
	.align		4
.L_30:
        /*00b8*/ 	.byte	0x04, 0x17
        /*00ba*/ 	.short	(.L_32 - .L_31)
.L_31:
        /*00bc*/ 	.word	0x00000000
        /*00c0*/ 	.short	0x000e
        /*00c2*/ 	.short	0x004c
        /*00c4*/ 	.byte	0x00, 0xf0, 0x11, 0x00


	//----- nvinfo : EIATTR_KPARAM_INFO
	.align		4
.L_32:
        /*00c8*/ 	.byte	0x04, 0x17
        /*00ca*/ 	.short	(.L_34 - .L_33)
.L_33:
        /*00cc*/ 	.word	0x00000000
        /*00d0*/ 	.short	0x000d
        /*00d2*/ 	.short	0x0048
        /*00d4*/ 	.byte	0x00, 0xf0, 0x11, 0x00


	//----- nvinfo : EIATTR_KPARAM_INFO
	.align		4
.L_34:
        /*00d8*/ 	.byte	0x04, 0x17
        /*00da*/ 	.short	(.L_36 - .L_35)
.L_35:
        /*00dc*/ 	.word	0x00000000
        /*00e0*/ 	.short	0x000c
        /*00e2*/ 	.short	0x0044
        /*00e4*/ 	.byte	0x00, 0xf0, 0x11, 0x00


	//----- nvinfo : EIATTR_KPARAM_INFO
	.align		4
.L_36:
        /*00e8*/ 	.byte	0x04, 0x17
        /*00ea*/ 	.short	(.L_38 - .L_37)
.L_37:
        /*00ec*/ 	.word	0x00000000
        /*00f0*/ 	.short	0x000b
        /*00f2*/ 	.short	0x0040
        /*00f4*/ 	.byte	0x00, 0xf0, 0x11, 0x00


	//----- nvinfo : EIATTR_KPARAM_INFO
	.align		4
.L_38:
        /*00f8*/ 	.byte	0x04, 0x17
        /*00fa*/ 	.short	(.L_40 - .L_39)
.L_39:
        /*00fc*/ 	.word	0x00000000
        /*0100*/ 	.short	0x000a
        /*0102*/ 	.short	0x003c
        /*0104*/ 	.byte	0x00, 0xf0, 0x11, 0x00


	//----- nvinfo : EIATTR_KPARAM_INFO
	.align		4
.L_40:
        /*0108*/ 	.byte	0x04, 0x17
        /*010a*/ 	.short	(.L_42 - .L_41)
.L_41:
        /*010c*/ 	.word	0x00000000
        /*0110*/ 	.short	0x0009
        /*0112*/ 	.short	0x0038
        /*0114*/ 	.byte	0x00, 0xf0, 0x11, 0x00


	//----- nvinfo : EIATTR_KPARAM_INFO
	.align		4
.L_42:
        /*0118*/ 	.byte	0x04, 0x17
        /*011a*/ 	.short	(.L_44 - .L_43)
.L_43:
        /*011c*/ 	.word	0x00000000
        /*0120*/ 	.short	0x0008
        /*0122*/ 	.short	0x0034
        /*0124*/ 	.byte	0x00, 0xf0, 0x11, 0x00


	//----- nvinfo : EIATTR_KPARAM_INFO
	.align		4
.L_44:
        /*0128*/ 	.byte	0x04, 0x17
        /*012a*/ 	.short	(.L_46 - .L_45)
.L_45:
        /*012c*/ 	.word	0x00000000
        /*0130*/ 	.short	0x0007
        /*0132*/ 	.short	0x0030
        /*0134*/ 	.byte	0x00, 0xf0, 0x11, 0x00


	//----- nvinfo : EIATTR_KPARAM_INFO
	.align		4
.L_46:
        /*0138*/ 	.byte	0x04, 0x17
        /*013a*/ 	.short	(.L_48 - .L_47)
.L_47:
        /*013c*/ 	.word	0x00000000
        /*0140*/ 	.short	0x0006
        /*0142*/ 	.short	0x002c
        /*0144*/ 	.byte	0x00, 0xf0, 0x11, 0x00


	//----- nvinfo : EIATTR_KPARAM_INFO
	.align		4
.L_48:
        /*0148*/ 	.byte	0x04, 0x17
        /*014a*/ 	.short	(.L_50 - .L_49)
.L_49:
        /*014c*/ 	.word	0x00000000
        /*0150*/ 	.short	0x0005
        /*0152*/ 	.short	0x0028
        /*0154*/ 	.byte	0x00, 0xf0, 0x11, 0x00


	//----- nvinfo : EIATTR_KPARAM_INFO
	.align		4
.L_50:
        /*0158*/ 	.byte	0x04, 0x17
        /*015a*/ 	.short	(.L_52 - .L_51)
.L_51:
        /*015c*/ 	.word	0x00000000
        /*0160*/ 	.short	0x0004
        /*0162*/ 	.short	0x0020
        /*0164*/ 	.byte	0x00, 0xf4, 0x21, 0x00


	//----- nvinfo : EIATTR_KPARAM_INFO
	.align		4
.L_52:
        /*0168*/ 	.byte	0x04, 0x17
        /*016a*/ 	.short	(.L_54 - .L_53)
.L_53:
        /*016c*/ 	.word	0x00000000
        /*0170*/ 	.short	0x0003
        /*0172*/ 	.short	0x0018
        /*0174*/ 	.byte	0x00, 0xf4, 0x21, 0x00


	//----- nvinfo : EIATTR_KPARAM_INFO
	.align		4
.L_54:
        /*0178*/ 	.byte	0x04, 0x17
        /*017a*/ 	.short	(.L_56 - .L_55)
.L_55:
        /*017c*/ 	.word	0x00000000
        /*0180*/ 	.short	0x0002
        /*0182*/ 	.short	0x0010
        /*0184*/ 	.byte	0x00, 0xf4, 0x21, 0x00


	//----- nvinfo : EIATTR_KPARAM_INFO
	.align		4
.L_56:
        /*0188*/ 	.byte	0x04, 0x17
        /*018a*/ 	.short	(.L_58 - .L_57)
.L_57:
        /*018c*/ 	.word	0x00000000
        /*0190*/ 	.short	0x0001
        /*0192*/ 	.short	0x0008
        /*0194*/ 	.byte	0x00, 0xf4, 0x21, 0x00


	//----- nvinfo : EIATTR_KPARAM_INFO
	.align		4
.L_58:
        /*0198*/ 	.byte	0x04, 0x17
        /*019a*/ 	.short	(.L_60 - .L_59)
.L_59:
        /*019c*/ 	.word	0x00000000
        /*01a0*/ 	.short	0x0000
        /*01a2*/ 	.short	0x0000
        /*01a4*/ 	.byte	0x00, 0xf4, 0x21, 0x00


	//----- nvinfo : EIATTR_SPARSE_MMA_MASK
	.align		4
.L_60:
        /*01a8*/ 	.byte	0x03, 0x50
        /*01aa*/ 	.short	0x0000


	//----- nvinfo : EIATTR_MAXREG_COUNT
	.align		4
        /*01ac*/ 	.byte	0x03, 0x1b
        /*01ae*/ 	.short	0x00ff


	//----- nvinfo : EIATTR_NUM_BARRIERS
	.align		4
        /*01b0*/ 	.byte	0x02, 0x4c
        /*01b2*/ 	.byte	0x01
	.zero		1


	//----- nvinfo : EIATTR_ANNOTATIONS
	.align		4
        /*01b4*/ 	.byte	0x04, 0x55
        /*01b6*/ 	.short	(.L_62 - .L_61)


	//   ....[0]....
.L_61:
        /*01b8*/ 	.word	0x00000001
        /*01bc*/ 	.byte	0x90, 0x36, 0x00, 0x00, 0x01, 0x00, 0x00, 0x00, 0x00, 0x3d, 0x00, 0x00, 0x01, 0x00, 0x00, 0x00
        /* <DEDUP_REMOVED lines=529> */
        /*22dc*/ 	.byte	0xe0, 0x39, 0x01, 0x00


	//----- nvinfo : EIATTR_COOP_GROUP_MASK_REGIDS
	.align		4
.L_62:
        /*22e0*/ 	.byte	0x04, 0x29
        /*22e2*/ 	.short	(.L_64 - .L_63)


	//   ....[0]....
.L_63:
        /*22e4*/ 	.word	0xffffffff


	//   ....[1]....
        /*22e8*/ 	.word	0xffffffff


	//   ....[2]....
        /*22ec*/ 	.word	0xffffffff


	//   ....[3]....
        /*22f0*/ 	.word	0xffffffff


	//   ....[4]....
        /*22f4*/ 	.word	0xffffffff


	//   ....[5]....
        /*22f8*/ 	.word	0xffffffff


	//   ....[6]....
        /*22fc*/ 	.word	0xffffffff


	//   ....[7]....
        /*2300*/ 	.word	0xffffffff


	//   ....[8]....
        /*2304*/ 	.word	0xffffffff


	//   ....[9]....
        /*2308*/ 	.word	0xffffffff


	//   ....[10]....
        /*230c*/ 	.word	0xffffffff


	//   ....[11]....
        /*2310*/ 	.word	0xffffffff


	//   ....[12]....
        /*2314*/ 	.word	0xffffffff


	//   ....[13]....
        /*2318*/ 	.word	0xffffffff


	//   ....[14]....
        /*231c*/ 	.word	0xffffffff


	//   ....[15]....
        /*2320*/ 	.word	0xffffffff


	//   ....[16]....
        /*2324*/ 	.word	0xffffffff


	//   ....[17]....
        /*2328*/ 	.word	0xffffffff


	//   ....[18]....
        /*232c*/ 	.word	0xffffffff


	//   ....[19]....
        /*2330*/ 	.word	0xffffffff


	//----- nvinfo : EIATTR_COOP_GROUP_INSTR_OFFSETS
	.align		4
.L_64:
        /*2334*/ 	.byte	0x04, 0x28
        /*2336*/ 	.short	(.L_66 - .L_65)


	//   ....[0]....
.L_65:
        /*2338*/ 	.word	0x0000e950


	//   ....[1]....
        /*233c*/ 	.word	0x0000e990


	//   ....[2]....
        /*2340*/ 	.word	0x0000e9b0


	//   ....[3]....
        /*2344*/ 	.word	0x0000e9c0


	//   ....[4]....
        /*2348*/ 	.word	0x0000ea30


	//   ....[5]....
        /*234c*/ 	.word	0x0000ea50


	//   ....[6]....
        /*2350*/ 	.word	0x0000ea70


	//   ....[7]....
        /*2354*/ 	.word	0x0000ea80


	//   ....[8]....
        /*2358*/ 	.word	0x0000eda0


	//   ....[9]....
        /*235c*/ 	.word	0x0000ee20


	//   ....[10]....
        /*2360*/ 	.word	0x0000f0d0


	//   ....[11]....
        /*2364*/ 	.word	0x0000f0e0


	//   ....[12]....
        /*2368*/ 	.word	0x0000f100


	//   ....[13]....
        /*236c*/ 	.word	0x0000f110


	//   ....[14]....
        /*2370*/ 	.word	0x0000f160


	//   ....[15]....
        /*2374*/ 	.word	0x0000f170


	//   ....[16]....
        /*2378*/ 	.word	0x0000f180


	//   ....[17]....
        /*237c*/ 	.word	0x0000f190


	//   ....[18]....
        /*2380*/ 	.word	0x0000f310


	//   ....[19]....
        /*2384*/ 	.word	0x0000f330


	//----- nvinfo : EIATTR_VRC_CTA_INIT_COUNT
	.align		4
.L_66:
        /*2388*/ 	.byte	0x02, 0x4a
	.zero		1
	.zero		1


	//----- nvinfo : EIATTR_EXIT_INSTR_OFFSETS
	.align		4
        /*238c*/ 	.byte	0x04, 0x1c
        /*238e*/ 	.short	(.L_68 - .L_67)


	//   ....[0]....
.L_67:
        /*2390*/ 	.word	0x00019cd0


	//   ....[1]....
        /*2394*/ 	.word	0x00019d00


	//----- nvinfo : EIATTR_REQNTID
	.align		4
.L_68:
        /*2398*/ 	.byte	0x04, 0x10
        /*239a*/ 	.short	(.L_70 - .L_69)
.L_69:
        /*239c*/ 	.word	0x00000080
        /*23a0*/ 	.word	0x00000001
        /*23a4*/ 	.word	0x00000001


	//----- nvinfo : EIATTR_CBANK_PARAM_SIZE
	.align		4
.L_70:
        /*23a8*/ 	.byte	0x03, 0x19
        /*23aa*/ 	.short	0x0088


	//----- nvinfo : EIATTR_PARAM_CBANK
	.align		4
        /*23ac*/ 	.byte	0x04, 0x0a
        /*23ae*/ 	.short	(.L_72 - .L_71)
	.align		4
.L_71:
        /*23b0*/ 	.word	index@(.nv.constant0.attn_fwd)
        /*23b4*/ 	.short	0x0380
        /*23b6*/ 	.short	0x0088


	//----- nvinfo : EIATTR_SW_WAR
	.align		4
.L_72:
        /*23b8*/ 	.byte	0x04, 0x36
        /*23ba*/ 	.short	(.L_74 - .L_73)
.L_73:
        /*23bc*/ 	.word	0x00000008
.L_74:


//--------------------- .nv.compat                --------------------------
	.section	.nv.compat,"",@"SHT_CUDA_COMPAT_INFO"
	.align	4
        /*0000*/ 	.byte	0x02, 0x02, 0x02, 0x00, 0x02, 0x05, 0x05, 0x00, 0x02, 0x03, 0x00, 0x00, 0x02, 0x06, 0x01, 0x00


//--------------------- .nv.callgraph             --------------------------
	.section	.nv.callgraph,"",@"SHT_CUDA_CALLGRAPH"
	.align	4
	.sectionentsize	8
	.align		4
        /*0000*/ 	.word	0x00000000
	.align		4
        /*0004*/ 	.word	0xffffffff
	.align		4
        /*0008*/ 	.word	0x00000000
	.align		4
        /*000c*/ 	.word	0xfffffffe
	.align		4
        /*0010*/ 	.word	0x00000000
	.align		4
        /*0014*/ 	.word	0xfffffffd
	.align		4
        /*0018*/ 	.word	0x00000000
	.align		4
        /*001c*/ 	.word	0xfffffffc


//--------------------- .nv.constant4             --------------------------
	.section	.nv.constant4,"a",@progbits
	.align	8
	.align		8
.nv.constant4:
        /*0000*/ 	.dword	_$_str


//--------------------- .text.attn_fwd            --------------------------
	.section	.text.attn_fwd,"ax",@progbits
	.align	128
        .global         attn_fwd
        .type           attn_fwd,@function
        .size           attn_fwd,(.L_x_3 - attn_fwd)
        .other          attn_fwd,@"STO_CUDA_ENTRY STV_DEFAULT"
attn_fwd:
.text.attn_fwd:
[----:B------:R-:W0:Y:S01]  /*0000*/  LDC R1, c[0x0][0x37c] ;  /* 0x0000df00ff017b82 */ /* 0x000e220000000800 */
[----:B------:R-:W1:Y:S07]  /*0010*/  S2R R0, SR_CTAID.X ;  /* 0x0000000000007919 */ /* 0x000e6e0000002500 */
[----:B------:R-:W2:Y:S01]  /*0020*/  S2UR UR10, SR_CTAID.Y ;  /* 0x00000000000a79c3 */ /* 0x000ea20000002600 */
[----:B------:R-:W2:Y:S01]  /*0030*/  LDCU.64 UR4, c[0x0][0x3b0] ;  /* 0x00007600ff0477ac */ /* 0x000ea20008000a00 */
[----:B0-----:R-:W-:Y:S01]  /*0040*/  VIADD R1, R1, 0xfffff7a0 ;  /* 0xfffff7a001017836 */ /* 0x001fe20000000000 */
[----:B------:R-:W0:Y:S01]  /*0050*/  S2R R143, SR_TID.X ;  /* 0x00000000008f7919 */ /* 0x000e220000002100 */
[----:B------:R-:W3:Y:S04]  /*0060*/  LDCU.64 UR16, c[0x0][0x358] ;  /* 0x00006b00ff1077ac */ /* 0x000ee80008000a00 */
[----:B------:R-:W4:Y:S08]  /*0070*/  LDC R25, c[0x0][0x3b8] ;  /* 0x0000ee00ff197b82 */ /* 0x000f300000000800 */
[----:B------:R-:W5:Y:S01]  /*0080*/  LDC.64 R20, c[0x0][0x380] ;  /* 0x0000e000ff147b82 */ /* 0x000f620000000a00 */
[----:B--2---:R-:W-:Y:S01]  /*0090*/  UIMAD UR4, UR10, UR4, URZ ;  /* 0x000000040a0472a4 */ /* 0x004fe2000f8e02ff */
[----:B-1----:R-:W-:Y:S01]  /*00a0*/  IMAD.SHL.U32 R0, R0, 0x20, RZ ;  /* 0x0000002000007824 */ /* 0x002fe200078e00ff */
[----:B0-----:R-:W-:-:S04]  /*00b0*/  SHF.R.U32.HI R2, RZ, 0x5, R143 ;  /* 0x00000005ff027819 */ /* 0x001fc8000001168f */
[----:B------:R-:W-:Y:S02]  /*00c0*/  LOP3.LUT R3, R0, 0x1f, R143, 0xf8, !PT ;  /* 0x0000001f00037812 */ /* 0x000fe400078ef88f */
[----:B------:R-:W-:-:S03]  /*00d0*/  SGXT.U32 R2, R2, 0x2 ;  /* 0x000000020202781a */ /* 0x000fc60000000000 */
[----:B------:R-:W-:Y:S01]  /*00e0*/  IMAD R3, R3, UR5, RZ ;  /* 0x0000000503037c24 */ /* 0x000fe2000f8e02ff */
[----:B------:R-:W-:Y:S01]  /*00f0*/  USHF.R.S32.HI UR5, URZ, 0x1f, UR4 ;  /* 0x0000001fff057899 */ /* 0x000fe20008011404 */
[----:B----4-:R-:W-:-:S03]  /*0100*/  IMAD R8, R2, R25, RZ ;  /* 0x0000001902087224 */ /* 0x010fc600078e02ff */
[----:B-----5:R-:W-:Y:S01]  /*0110*/  IADD3 R22, P0, P1, R3, UR4, R20 ;  /* 0x0000000403167c10 */ /* 0x020fe2000f91e014 */
[----:B------:R-:W-:Y:S01]  /*0120*/  IMAD R10, R25, 0x4, R8 ;  /* 0x00000004190a7824 */ /* 0x000fe200078e0208 */
[----:B------:R-:W-:-:S03]  /*0130*/  SHF.R.S32.HI R4, RZ, 0x1f, R3 ;  /* 0x0000001fff047819 */ /* 0x000fc60000011403 */
[C---:B------:R-:W-:Y:S01]  /*0140*/  IMAD R12, R25.reuse, 0x4, R10 ;  /* 0x00000004190c7824 */ /* 0x040fe200078e020a */
[----:B------:R-:W-:Y:S02]  /*0150*/  IADD3.X R21, PT, PT, R4, UR5, R21, P0, P1 ;  /* 0x0000000504157c10 */ /* 0x000fe400087e2415 */
[-C--:B------:R-:W-:Y:S01]  /*0160*/  IADD3 R4, P0, PT, R8, R22.reuse, RZ ;  /* 0x0000001608047210 */ /* 0x080fe20007f1e0ff */
[C---:B------:R-:W-:Y:S01]  /*0170*/  IMAD R14, R25.reuse, 0x4, R12 ;  /* 0x00000004190e7824 */ /* 0x040fe200078e020c */
[-C--:B------:R-:W-:Y:S02]  /*0180*/  IADD3 R6, P1, PT, R10, R22.reuse, RZ ;  /* 0x000000160a067210 */ /* 0x080fe40007f3e0ff */
[-C--:B------:R-:W-:Y:S02]  /*0190*/  LEA.HI.X.SX32 R5, R8, R21.reuse, 0x1, P0 ;  /* 0x0000001508057211 */ /* 0x080fe400000f0eff */
[----:B------:R-:W-:Y:S01]  /*01a0*/  IADD3 R8, P0, PT, R12, R22, RZ ;  /* 0x000000160c087210 */ /* 0x000fe20007f1e0ff */
[----:B------:R-:W-:Y:S01]  /*01b0*/  IMAD R16, R25, 0x4, R14 ;  /* 0x0000000419107824 */ /* 0x000fe200078e020e */
[-C--:B------:R-:W-:Y:S01]  /*01c0*/  LEA.HI.X.SX32 R7, R10, R21.reuse, 0x1, P1 ;  /* 0x000000150a077211 */ /* 0x080fe200008f0eff */
[----:B---3--:R0:W2:Y:S01]  /*01d0*/  LDG.E.U8 R3, desc[UR16][R4.64] ;  /* 0x0000001004037981 */ /* 0x0080a2000c1e1100 */
[----:B------:R-:W-:-:S02]  /*01e0*/  LEA.HI.X.SX32 R9, R12, R21, 0x1, P0 ;  /* 0x000000150c097211 */ /* 0x000fc400000f0eff */
[CC--:B------:R-:W-:Y:S01]  /*01f0*/  IADD3 R10, P0, PT, R14.reuse, R22.reuse, RZ ;  /* 0x000000160e0a7210 */ /* 0x0c0fe20007f1e0ff */
[C---:B------:R-:W-:Y:S01]  /*0200*/  IMAD R18, R25.reuse, 0x4, R16 ;  /* 0x0000000419127824 */ /* 0x040fe200078e0210 */
[----:B------:R1:W2:Y:S02]  /*0210*/  LDG.E.U8 R20, desc[UR16][R6.64] ;  /* 0x0000001006147981 */ /* 0x0002a4000c1e1100 */
[-C--:B------:R-:W-:Y:S02]  /*0220*/  LEA.HI.X.SX32 R11, R14, R21.reuse, 0x1, P0 ;  /* 0x000000150e0b7211 */ /* 0x080fe400000f0eff */
[CC--:B------:R-:W-:Y:S01]  /*0230*/  IADD3 R12, P0, PT, R16.reuse, R22.reuse, RZ ;  /* 0x00000016100c7210 */ /* 0x0c0fe20007f1e0ff */
[----:B------:R3:W4:Y:S03]  /*0240*/  LDG.E.U8 R23, desc[UR16][R8.64] ;  /* 0x0000001008177981 */ /* 0x000726000c1e1100 */
[-C--:B------:R-:W-:Y:S01]  /*0250*/  LEA.HI.X.SX32 R13, R16, R21.reuse, 0x1, P0 ;  /* 0x00000015100d7211 */ /* 0x080fe200000f0eff */
[C---:B------:R-:W-:Y:S01]  /*0260*/  IMAD R16, R25.reuse, 0x4, R18 ;  /* 0x0000000419107824 */ /* 0x040fe200078e0212 */
[-C--:B0-----:R-:W-:Y:S01]  /*0270*/  IADD3 R4, P0, PT, R18, R22.reuse, RZ ;  /* 0x0000001612047210 */ /* 0x081fe20007f1e0ff */
[----:B------:R-:W4:Y:S02]  /*0280*/  LDG.E.U8 R24, desc[UR16][R10.64] ;  /* 0x000000100a187981 */ /* 0x000f24000c1e1100 */
[----:B------:R-:W-:Y:S01]  /*0290*/  IMAD R28, R25, 0x4, R16 ;  /* 0x00000004191c7824 */ /* 0x000fe200078e0210 */
[----:B------:R-:W-:Y:S01]  /*02a0*/  IADD3 R14, P1, PT, R16, R22, RZ ;  /* 0x00000016100e7210 */ /* 0x000fe20007f3e0ff */
[----:B------:R0:W5:Y:S01]  /*02b0*/  LDG.E.U8 R26, desc[UR16][R12.64] ;  /* 0x000000100c1a7981 */ /* 0x000162000c1e1100 */
[----:B------:R-:W-:-:S02]  /*02c0*/  LEA.HI.X.SX32 R5, R18, R21, 0x1, P0 ;  /* 0x0000001512057211 */ /* 0x000fc400000f0eff */
[-C--:B------:R-:W-:Y:S01]  /*02d0*/  LEA.HI.X.SX32 R15, R16, R21.reuse, 0x1, P1 ;  /* 0x00000015100f7211 */ /* 0x080fe200008f0eff */
[C---:B------:R-:W-:Y:S01]  /*02e0*/  IMAD R16, R25.reuse, 0x4, R28 ;  /* 0x0000000419107824 */ /* 0x040fe200078e021c */
[CC--:B-1----:R-:W-:Y:S01]  /*02f0*/  IADD3 R6, P0, PT, R28.reuse, R22.reuse, RZ ;  /* 0x000000161c067210 */ /* 0x0c2fe20007f1e0ff */
[----:B------:R-:W5:Y:S03]  /*0300*/  LDG.E.U8 R27, desc[UR16][R4.64] ;  /* 0x00000010041b7981 */ /* 0x000f66000c1e1100 */
[-C--:B------:R-:W-:Y:S01]  /*0310*/  LEA.HI.X.SX32 R7, R28, R21.reuse, 0x1, P0 ;  /* 0x000000151c077211 */ /* 0x080fe200000f0eff */
[C---:B------:R-:W-:Y:S01]  /*0320*/  IMAD R18, R25.reuse, 0x4, R16 ;  /* 0x0000000419127824 */ /* 0x040fe200078e0210 */
[CC--:B---3--:R-:W-:Y:S01]  /*0330*/  IADD3 R8, P0, PT, R16.reuse, R22.reuse, RZ ;  /* 0x0000001610087210 */ /* 0x0c8fe20007f1e0ff */
[----:B------:R1:W3:Y:S03]  /*0340*/  LDG.E.U8 R28, desc[UR16][R14.64] ;  /* 0x000000100e1c7981 */ /* 0x0002e6000c1e1100 */
[-C--:B------:R-:W-:Y:S01]  /*0350*/  LEA.HI.X.SX32 R9, R16, R21.reuse, 0x1, P0 ;  /* 0x0000001510097211 */ /* 0x080fe200000f0eff */
[C---:B------:R-:W-:Y:S01]  /*0360*/  IMAD R16, R25.reuse, 0x4, R18 ;  /* 0x0000000419107824 */ /* 0x040fe200078e0212 */
[----:B------:R1:W3:Y:S03]  /*0370*/  LDG.E.U8 R31, desc[UR16][R6.64] ;  /* 0x00000010061f7981 */ /* 0x0002e6000c1e1100 */
[C---:B------:R-:W-:Y:S01]  /*0380*/  IMAD R32, R25.reuse, 0x4, R16 ;  /* 0x0000000419207824 */ /* 0x040fe200078e0210 */
[-C--:B0-----:R-:W-:Y:S01]  /*0390*/  IADD3 R12, P1, PT, R16, R22.reuse, RZ ;  /* 0x00000016100c7210 */ /* 0x081fe20007f3e0ff */
[----:B------:R0:W2:Y:S01]  /*03a0*/  LDG.E.U8 R29, desc[UR16][R8.64] ;  /* 0x00000010081d7981 */ /* 0x0000a2000c1e1100 */
[----:B------:R-:W-:Y:S01]  /*03b0*/  IADD3 R10, P0, PT, R18, R22, RZ ;  /* 0x00000016120a7210 */ /* 0x000fe20007f1e0ff */
[----:B-1----:R-:W-:Y:S01]  /*03c0*/  IMAD R14, R25, 0x4, R32 ;  /* 0x00000004190e7824 */ /* 0x002fe200078e0220 */
[----:B------:R-:W-:-:S02]  /*03d0*/  LEA.HI.X.SX32 R13, R16, R21, 0x1, P1 ;  /* 0x00000015100d7211 */ /* 0x000fc400008f0eff */
[----:B------:R-:W-:Y:S01]  /*03e0*/  LEA.HI.X.SX32 R11, R18, R21, 0x1, P0 ;  /* 0x00000015120b7211 */ /* 0x000fe200000f0eff */
[----:B------:R-:W-:Y:S01]  /*03f0*/  IMAD R16, R25, 0x4, R14 ;  /* 0x0000000419107824 */ /* 0x000fe200078e020e */
[----:B------:R-:W-:-:S03]  /*0400*/  IADD3 R4, P0, PT, R32, R22, RZ ;  /* 0x0000001620047210 */ /* 0x000fc60007f1e0ff */
[C---:B------:R-:W-:Y:S01]  /*0410*/  IMAD R18, R25.reuse, 0x4, R16 ;  /* 0x0000000419127824 */ /* 0x040fe200078e0210 */
[-C--:B------:R-:W-:Y:S01]  /*0420*/  LEA.HI.X.SX32 R5, R32, R21.reuse, 0x1, P0 ;  /* 0x0000001520057211 */ /* 0x080fe200000f0eff */
[----:B------:R-:W2:Y:S01]  /*0430*/  LDG.E.U8 R30, desc[UR16][R10.64] ;  /* 0x000000100a1e7981 */ /* 0x000ea2000c1e1100 */
[CC--:B------:R-:W-:Y:S01]  /*0440*/  IADD3 R6, P0, PT, R14.reuse, R22.reuse, RZ ;  /* 0x000000160e067210 */ /* 0x0c0fe20007f1e0ff */
[----:B------:R-:W-:Y:S02]  /*0450*/  IMAD R36, R25, 0x4, R18 ;  /* 0x0000000419247824 */ /* 0x000fe400078e0212 */
[----:B------:R1:W2:Y:S01]  /*0460*/  LDG.E.U8 R32, desc[UR16][R12.64] ;  /* 0x000000100c207981 */ /* 0x0002a2000c1e1100 */
[----:B------:R-:W-:Y:S02]  /*0470*/  LEA.HI.X.SX32 R7, R14, R21, 0x1, P0 ;  /* 0x000000150e077211 */ /* 0x000fe400000f0eff */
[-C--:B0-----:R-:W-:Y:S01]  /*0480*/  IADD3 R8, P0, PT, R16, R22.reuse, RZ ;  /* 0x0000001610087210 */ /* 0x081fe20007f1e0ff */
[----:B------:R0:W2:Y:S01]  /*0490*/  LDG.E.U8 R33, desc[UR16][R4.64] ;  /* 0x0000001004217981 */ /* 0x0000a2000c1e1100 */
[----:B------:R-:W-:-:S02]  /*04a0*/  IADD3 R14, P1, PT, R18, R22, RZ ;  /* 0x00000016120e7210 */ /* 0x000fc40007f3e0ff */
[-C--:B------:R-:W-:Y:S01]  /*04b0*/  LEA.HI.X.SX32 R9, R16, R21.reuse, 0x1, P0 ;  /* 0x0000001510097211 */ /* 0x080fe200000f0eff */
[----:B------:R0:W2:Y:S01]  /*04c0*/  LDG.E.U8 R34, desc[UR16][R6.64] ;  /* 0x0000001006227981 */ /* 0x0000a2000c1e1100 */
[C---:B-1----:R-:W-:Y:S01]  /*04d0*/  IMAD R12, R25.reuse, 0x4, R36 ;  /* 0x00000004190c7824 */ /* 0x042fe200078e0224 */
[-C--:B------:R-:W-:Y:S02]  /*04e0*/  IADD3 R10, P0, PT, R36, R22.reuse, RZ ;  /* 0x00000016240a7210 */ /* 0x080fe40007f1e0ff */
[----:B------:R-:W2:Y:S01]  /*04f0*/  LDG.E.U8 R35, desc[UR16][R8.64] ;  /* 0x0000001008237981 */ /* 0x000ea2000c1e1100 */
[C---:B------:R-:W-:Y:S01]  /*0500*/  IMAD R16, R25.reuse, 0x4, R12 ;  /* 0x0000000419107824 */ /* 0x040fe200078e020c */
[-C--:B------:R-:W-:Y:S02]  /*0510*/  LEA.HI.X.SX32 R15, R18, R21.reuse, 0x1, P1 ;  /* 0x00000015120f7211 */ /* 0x080fe400008f0eff */
[-C--:B------:R-:W-:Y:S01]  /*0520*/  LEA.HI.X.SX32 R11, R36, R21.reuse, 0x1, P0 ;  /* 0x00000015240b7211 */ /* 0x080fe200000f0eff */
[C---:B------:R-:W-:Y:S01]  /*0530*/  IMAD R18, R25.reuse, 0x4, R16 ;  /* 0x0000000419127824 */ /* 0x040fe200078e0210 */
[CC--:B0-----:R-:W-:Y:S01]  /*0540*/  IADD3 R4, P0, PT, R12.reuse, R22.reuse, RZ ;  /* 0x000000160c047210 */ /* 0x0c1fe20007f1e0ff */
[----:B------:R0:W2:Y:S02]  /*0550*/  LDG.E.U8 R36, desc[UR16][R14.64] ;  /* 0x000000100e247981 */ /* 0x0000a4000c1e1100 */
[----:B------:R-:W-:Y:S01]  /*0560*/  IMAD R40, R25, 0x4, R18 ;  /* 0x0000000419287824 */ /* 0x000fe200078e0212 */
[----:B------:R-:W-:Y:S01]  /*0570*/  LEA.HI.X.SX32 R5, R12, R21, 0x1, P0 ;  /* 0x000000150c057211 */ /* 0x000fe200000f0eff */
[----:B------:R1:W2:Y:S01]  /*0580*/  LDG.E.U8 R37, desc[UR16][R10.64] ;  /* 0x000000100a257981 */ /* 0x0002a2000c1e1100 */
[----:B------:R-:W-:-:S02]  /*0590*/  IADD3 R6, P0, PT, R16, R22, RZ ;  /* 0x0000001610067210 */ /* 0x000fc40007f1e0ff */
[-C--:B------:R-:W-:Y:S01]  /*05a0*/  IADD3 R12, P1, PT, R18, R22.reuse, RZ ;  /* 0x00000016120c7210 */ /* 0x080fe20007f3e0ff */
[----:B------:R1:W2:Y:S01]  /*05b0*/  LDG.E.U8 R38, desc[UR16][R4.64] ;  /* 0x0000001004267981 */ /* 0x0002a2000c1e1100 */
[C---:B0-----:R-:W-:Y:S01]  /*05c0*/  IMAD R14, R25.reuse, 0x4, R40 ;  /* 0x00000004190e7824 */ /* 0x041fe200078e0228 */
[-C--:B------:R-:W-:Y:S02]  /*05d0*/  LEA.HI.X.SX32 R7, R16, R21.reuse, 0x1, P0 ;  /* 0x0000001510077211 */ /* 0x080fe400000f0eff */
[-C--:B------:R-:W-:Y:S01]  /*05e0*/  IADD3 R8, P0, PT, R40, R22.reuse, RZ ;  /* 0x0000001628087210 */ /* 0x080fe20007f1e0ff */
[C---:B------:R-:W-:Y:S01]  /*05f0*/  IMAD R16, R25.reuse, 0x4, R14 ;  /* 0x0000000419107824 */ /* 0x040fe200078e020e */
[-C--:B------:R-:W-:Y:S01]  /*0600*/  LEA.HI.X.SX32 R13, R18, R21.reuse, 0x1, P1 ;  /* 0x00000015120d7211 */ /* 0x080fe200008f0eff */
[----:B------:R-:W2:Y:S01]  /*0610*/  LDG.E.U8 R39, desc[UR16][R6.64] ;  /* 0x0000001006277981 */ /* 0x000ea2000c1e1100 */
[-C--:B------:R-:W-:Y:S01]  /*0620*/  LEA.HI.X.SX32 R9, R40, R21.reuse, 0x1, P0 ;  /* 0x0000001528097211 */ /* 0x080fe200000f0eff */
[C---:B------:R-:W-:Y:S01]  /*0630*/  IMAD R18, R25.reuse, 0x4, R16 ;  /* 0x0000000419127824 */ /* 0x040fe200078e0210 */
[CC--:B-1----:R-:W-:Y:S01]  /*0640*/  IADD3 R10, P0, PT, R14.reuse, R22.reuse, RZ ;  /* 0x000000160e0a7210 */ /* 0x0c2fe20007f1e0ff */
        /* <DEDUP_REMOVED lines=214> */
[----:B------:R1:W3:Y:S01]  /*13b0*/  LDG.E.U8 R94, desc[UR16][R8.64] ;  /* 0x00000010085e7981 */ /* 0x0002e2000c1e1100 */
[C---:B0-----:R-:W-:Y:S01]  /*13c0*/  IMAD R14, R25.reuse, 0x4, R96 ;  /* 0x00000004190e7824 */ /* 0x041fe200078e0260 */
[-C--:B------:R-:W-:Y:S02]  /*13d0*/  LEA.HI.X.SX32 R11, R16, R21.reuse, 0x1, P0 ;  /* 0x00000015100b7211 */ /* 0x080fe400000f0eff */
[-C--:B------:R-:W-:Y:S01]  /*13e0*/  IADD3 R4, P0, PT, R96, R22.reuse, RZ ;  /* 0x0000001660047210 */ /* 0x080fe20007f1e0ff */
[C---:B------:R-:W-:Y:S01]  /*13f0*/  IMAD R16, R25.reuse, 0x4, R14 ;  /* 0x0000000419107824 */ /* 0x040fe200078e020e */
[-C--:B------:R-:W-:Y:S01]  /*1400*/  LEA.HI.X.SX32 R13, R18, R21.reuse, 0x1, P1 ;  /* 0x00000015120d7211 */ /* 0x080fe200008f0eff */
[----:B------:R-:W3:Y:S01]  /*1410*/  LDG.E.U8 R95, desc[UR16][R10.64] ;  /* 0x000000100a5f7981 */ /* 0x000ee2000c1e1100 */
[-C--:B------:R-:W-:Y:S01]  /*1420*/  LEA.HI.X.SX32 R5, R96, R21.reuse, 0x1, P0 ;  /* 0x0000001560057211 */ /* 0x080fe200000f0eff */
[C---:B------:R-:W-:Y:S01]  /*1430*/  IMAD R18, R25.reuse, 0x4, R16 ;  /* 0x0000000419127824 */ /* 0x040fe200078e0210 */
[CC--:B-1----:R-:W-:Y:S01]  /*1440*/  IADD3 R6, P0, PT, R14.reuse, R22.reuse, RZ ;  /* 0x000000160e067210 */ /* 0x0c2fe20007f1e0ff */
[----:B------:R0:W3:Y:S02]  /*1450*/  LDG.E.U8 R96, desc[UR16][R12.64] ;  /* 0x000000100c607981 */ /* 0x0000e4000c1e1100 */
[----:B------:R-:W-:Y:S01]  /*1460*/  IMAD R100, R25, 0x4, R18 ;  /* 0x0000000419647824 */ /* 0x000fe200078e0212 */
[----:B------:R-:W-:Y:S01]  /*1470*/  LEA.HI.X.SX32 R7, R14, R21, 0x1, P0 ;  /* 0x000000150e077211 */ /* 0x000fe200000f0eff */
[----:B------:R1:W3:Y:S01]  /*1480*/  LDG.E.U8 R97, desc[UR16][R4.64] ;  /* 0x0000001004617981 */ /* 0x0002e2000c1e1100 */
        /* <DEDUP_REMOVED lines=83> */
[----:B------:R-:W-:Y:S01]  /*19c0*/  LEA.HI.X.SX32 R7, R16, R21, 0x1, P0 ;  /* 0x0000001510077211 */ /* 0x000fe200000f0eff */
[----:B0-----:R-:W-:Y:S01]  /*19d0*/  IMAD R14, R25, 0x4, R120 ;  /* 0x00000004190e7824 */ /* 0x001fe200078e0278 */
[----:B------:R-:W-:-:S03]  /*19e0*/  IADD3 R8, P0, PT, R120, R22, RZ ;  /* 0x0000001678087210 */ /* 0x000fc60007f1e0ff */
[C---:B------:R-:W-:Y:S01]  /*19f0*/  IMAD R16, R25.reuse, 0x4, R14 ;  /* 0x0000000419107824 */ /* 0x040fe200078e020e */
[-C--:B------:R-:W-:Y:S01]  /*1a00*/  LEA.HI.X.SX32 R9, R120, R21.reuse, 0x1, P0 ;  /* 0x0000001578097211 */ /* 0x080fe200000f0eff */
[----:B------:R0:W3:Y:S01]  /*1a10*/  LDG.E.U8 R119, desc[UR16][R6.64] ;  /* 0x0000001006777981 */ /* 0x0000e2000c1e1100 */
[-C--:B------:R-:W-:Y:S01]  /*1a20*/  LEA.HI.X.SX32 R13, R18, R21.reuse, 0x1, P1 ;  /* 0x00000015120d7211 */ /* 0x080fe200008f0eff */
[C---:B------:R-:W-:Y:S01]  /*1a30*/  IMAD R18, R25.reuse, 0x4, R16 ;  /* 0x0000000419127824 */ /* 0x040fe200078e0210 */
[CC--:B-1----:R-:W-:Y:S01]  /*1a40*/  IADD3 R10, P0, PT, R14.reuse, R22.reuse, RZ ;  /* 0x000000160e0a7210 */ /* 0x0c2fe20007f1e0ff */
[----:B------:R-:W3:Y:S02]  /*1a50*/  LDG.E.U8 R121, desc[UR16][R8.64] ;  /* 0x0000001008797981 */ /* 0x000ee4000c1e1100 */
[----:B------:R-:W-:Y:S01]  /*1a60*/  IMAD R124, R25, 0x4, R18 ;  /* 0x00000004197c7824 */ /* 0x000fe200078e0212 */
[----:B------:R-:W-:Y:S01]  /*1a70*/  LEA.HI.X.SX32 R11, R14, R21, 0x1, P0 ;  /* 0x000000150e0b7211 */ /* 0x000fe200000f0eff */
[----:B------:R1:W3:Y:S01]  /*1a80*/  LDG.E.U8 R120, desc[UR16][R12.64] ;  /* 0x000000100c787981 */ /* 0x0002e2000c1e1100 */
[----:B------:R-:W-:-:S02]  /*1a90*/  IADD3 R4, P0, PT, R16, R22, RZ ;  /* 0x0000001610047210 */ /* 0x000fc40007f1e0ff */
[-C--:B------:R-:W-:Y:S01]  /*1aa0*/  IADD3 R14, P1, PT, R18, R22.reuse, RZ ;  /* 0x00000016120e7210 */ /* 0x080fe20007f3e0ff */
[----:B------:R4:W3:Y:S01]  /*1ab0*/  LDG.E.U8 R122, desc[UR16][R10.64] ;  /* 0x000000100a7a7981 */ /* 0x0008e2000c1e1100 */
[----:B------:R-:W-:Y:S02]  /*1ac0*/  LEA.HI.X.SX32 R5, R16, R21, 0x1, P0 ;  /* 0x0000001510057211 */ /* 0x000fe400000f0eff */
[----:B0-----:R-:W-:Y:S01]  /*1ad0*/  IADD3 R6, P0, PT, R124, R22, RZ ;  /* 0x000000167c067210 */ /* 0x001fe20007f1e0ff */
[----:B-1----:R-:W-:-:S03]  /*1ae0*/  IMAD R12, R25, 0x4, R124 ;  /* 0x00000004190c7824 */ /* 0x002fc600078e027c */
[-C--:B------:R-:W-:Y:S01]  /*1af0*/  LEA.HI.X.SX32 R7, R124, R21.reuse, 0x1, P0 ;  /* 0x000000157c077211 */ /* 0x080fe200000f0eff */
[----:B------:R0:W3:Y:S01]  /*1b00*/  LDG.E.U8 R123, desc[UR16][R4.64] ;  /* 0x00000010047b7981 */ /* 0x0000e2000c1e1100 */
[-C--:B------:R-:W-:Y:S01]  /*1b10*/  LEA.HI.X.SX32 R15, R18, R21.reuse, 0x1, P1 ;  /* 0x00000015120f7211 */ /* 0x080fe200008f0eff */
[C---:B------:R-:W-:Y:S01]  /*1b20*/  IMAD R18, R25.reuse, 0x4, R12 ;  /* 0x0000000419127824 */ /* 0x040fe200078e020c */
[CC--:B------:R-:W-:Y:S01]  /*1b30*/  IADD3 R8, P0, PT, R12.reuse, R22.reuse, RZ ;  /* 0x000000160c087210 */ /* 0x0c0fe20007f1e0ff */
[----:B------:R-:W3:Y:S03]  /*1b40*/  LDG.E.U8 R125, desc[UR16][R6.64] ;  /* 0x00000010067d7981 */ /* 0x000ee6000c1e1100 */
[-C--:B------:R-:W-:Y:S01]  /*1b50*/  LEA.HI.X.SX32 R9, R12, R21.reuse, 0x1, P0 ;  /* 0x000000150c097211 */ /* 0x080fe200000f0eff */
[C---:B------:R-:W-:Y:S01]  /*1b60*/  IMAD R12, R25.reuse, 0x4, R18 ;  /* 0x00000004190c7824 */ /* 0x040fe200078e0212 */
[-C--:B----4-:R-:W-:Y:S01]  /*1b70*/  IADD3 R10, P0, PT, R18, R22.reuse, RZ ;  /* 0x00000016120a7210 */ /* 0x090fe20007f1e0ff */
[----:B------:R1:W4:Y:S02]  /*1b80*/  LDG.E.U8 R124, desc[UR16][R14.64] ;  /* 0x000000100e7c7981 */ /* 0x000324000c1e1100 */
[----:B------:R-:W-:Y:S01]  /*1b90*/  IMAD R128, R25, 0x4, R12 ;  /* 0x0000000419807824 */ /* 0x000fe200078e020c */
[----:B------:R-:W-:Y:S01]  /*1ba0*/  IADD3 R16, P1, PT, R12, R22, RZ ;  /* 0x000000160c107210 */ /* 0x000fe20007f3e0ff */
[----:B------:R1:W4:Y:S01]  /*1bb0*/  LDG.E.U8 R126, desc[UR16][R8.64] ;  /* 0x00000010087e7981 */ /* 0x000322000c1e1100 */
[----:B------:R-:W-:-:S02]  /*1bc0*/  LEA.HI.X.SX32 R11, R18, R21, 0x1, P0 ;  /* 0x00000015120b7211 */ /* 0x000fc400000f0eff */
[-C--:B------:R-:W-:Y:S01]  /*1bd0*/  LEA.HI.X.SX32 R17, R12, R21.reuse, 0x1, P1 ;  /* 0x000000150c117211 */ /* 0x080fe200008f0eff */
[C---:B------:R-:W-:Y:S01]  /*1be0*/  IMAD R12, R25.reuse, 0x4, R128 ;  /* 0x00000004190c7824 */ /* 0x040fe200078e0280 */
[CC--:B0-----:R-:W-:Y:S01]  /*1bf0*/  IADD3 R4, P0, PT, R128.reuse, R22.reuse, RZ ;  /* 0x0000001680047210 */ /* 0x0c1fe20007f1e0ff */
[----:B------:R0:W4:Y:S03]  /*1c00*/  LDG.E.U8 R127, desc[UR16][R10.64] ;  /* 0x000000100a7f7981 */ /* 0x000126000c1e1100 */
[-C--:B------:R-:W-:Y:S01]  /*1c10*/  LEA.HI.X.SX32 R5, R128, R21.reuse, 0x1, P0 ;  /* 0x0000001580057211 */ /* 0x080fe200000f0eff */
[C---:B------:R-:W-:Y:S01]  /*1c20*/  IMAD R130, R25.reuse, 0x4, R12 ;  /* 0x0000000419827824 */ /* 0x040fe200078e020c */
[CC--:B-1----:R-:W-:Y:S01]  /*1c30*/  IADD3 R14, P0, PT, R12.reuse, R22.reuse, RZ ;  /* 0x000000160c0e7210 */ /* 0x0c2fe20007f1e0ff */
[----:B------:R1:W4:Y:S03]  /*1c40*/  LDG.E.U8 R128, desc[UR16][R16.64] ;  /* 0x0000001010807981 */ /* 0x000326000c1e1100 */
[----:B------:R-:W-:Y:S01]  /*1c50*/  LEA.HI.X.SX32 R15, R12, R21, 0x1, P0 ;  /* 0x000000150c0f7211 */ /* 0x000fe200000f0eff */
[C---:B------:R-:W-:Y:S01]  /*1c60*/  IMAD R12, R25.reuse, 0x4, R130 ;  /* 0x00000004190c7824 */ /* 0x040fe200078e0282 */
[-C--:B------:R-:W-:Y:S01]  /*1c70*/  IADD3 R18, P0, PT, R130, R22.reuse, RZ ;  /* 0x0000001682127210 */ /* 0x080fe20007f1e0ff */
[----:B------:R-:W4:Y:S02]  /*1c80*/  LDG.E.U8 R129, desc[UR16][R4.64] ;  /* 0x0000001004817981 */ /* 0x000f24000c1e1100 */
[----:B------:R-:W-:Y:S01]  /*1c90*/  IMAD R8, R25, 0x4, R12 ;  /* 0x0000000419087824 */ /* 0x000fe200078e020c */
[----:B------:R-:W-:-:S02]  /*1ca0*/  IADD3 R6, P1, PT, R12, R22, RZ ;  /* 0x000000160c067210 */ /* 0x000fc40007f3e0ff */
[-C--:B------:R-:W-:Y:S01]  /*1cb0*/  LEA.HI.X.SX32 R19, R130, R21.reuse, 0x1, P0 ;  /* 0x0000001582137211 */ /* 0x080fe200000f0eff */
[C---:B0-----:R-:W-:Y:S01]  /*1cc0*/  IMAD R10, R25.reuse, 0x4, R8 ;  /* 0x00000004190a7824 */ /* 0x041fe200078e0208 */
[-C--:B------:R-:W-:Y:S01]  /*1cd0*/  LEA.HI.X.SX32 R7, R12, R21.reuse, 0x1, P1 ;  /* 0x000000150c077211 */ /* 0x080fe200008f0eff */
[----:B------:R0:W4:Y:S01]  /*1ce0*/  LDG.E.U8 R130, desc[UR16][R14.64] ;  /* 0x000000100e827981 */ /* 0x000122000c1e1100 */
[CC--:B------:R-:W-:Y:S01]  /*1cf0*/  IADD3 R12, P0, PT, R8.reuse, R22.reuse, RZ ;  /* 0x00000016080c7210 */ /* 0x0c0fe20007f1e0ff */
[C---:B-1----:R-:W-:Y:S02]  /*1d00*/  IMAD R16, R25.reuse, 0x4, R10 ;  /* 0x0000000419107824 */ /* 0x042fe400078e020a */
[----:B------:R-:W4:Y:S01]  /*1d10*/  LDG.E.U8 R132, desc[UR16][R6.64] ;  /* 0x0000001006847981 */ /* 0x000f22000c1e1100 */
[-C--:B------:R-:W-:Y:S02]  /*1d20*/  LEA.HI.X.SX32 R13, R8, R21.reuse, 0x1, P0 ;  /* 0x00000015080d7211 */ /* 0x080fe400000f0eff */
[CC--:B------:R-:W-:Y:S01]  /*1d30*/  IADD3 R8, P0, PT, R10.reuse, R22.reuse, RZ ;  /* 0x000000160a087210 */ /* 0x0c0fe20007f1e0ff */
[----:B------:R1:W4:Y:S03]  /*1d40*/  LDG.E.U8 R131, desc[UR16][R18.64] ;  /* 0x0000001012837981 */ /* 0x000326000c1e1100 */
[-C--:B------:R-:W-:Y:S01]  /*1d50*/  LEA.HI.X.SX32 R9, R10, R21.reuse, 0x1, P0 ;  /* 0x000000150a097211 */ /* 0x080fe200000f0eff */
[C---:B------:R-:W-:Y:S01]  /*1d60*/  IMAD R10, R25.reuse, 0x4, R16 ;  /* 0x00000004190a7824 */ /* 0x040fe200078e0210 */
[-C--:B0-----:R-:W-:Y:S01]  /*1d70*/  IADD3 R14, P0, PT, R16, R22.reuse, RZ ;  /* 0x00000016100e7210 */ /* 0x081fe20007f1e0ff */
[----:B------:R-:W4:Y:S02]  /*1d80*/  LDG.E.U8 R133, desc[UR16][R12.64] ;  /* 0x000000100c857981 */ /* 0x000f24000c1e1100 */
[C---:B------:R-:W-:Y:S01]  /*1d90*/  IMAD R136, R25.reuse, 0x4, R10 ;  /* 0x0000000419887824 */ /* 0x040fe200078e020a */
[----:B------:R-:W-:Y:S01]  /*1da0*/  IADD3 R4, P1, PT, R10, R22, RZ ;  /* 0x000000160a047210 */ /* 0x000fe20007f3e0ff */
[----:B------:R0:W4:Y:S01]  /*1db0*/  LDG.E.U8 R134, desc[UR16][R8.64] ;  /* 0x0000001008867981 */ /* 0x000122000c1e1100 */
[-C--:B------:R-:W-:Y:S01]  /*1dc0*/  LEA.HI.X.SX32 R15, R16, R21.reuse, 0x1, P0 ;  /* 0x00000015100f7211 */ /* 0x080fe200000f0eff */
[----:B------:R-:W-:Y:S01]  /*1dd0*/  IMAD R16, R25, 0x4, R136 ;  /* 0x0000000419107824 */ /* 0x000fe200078e0288 */
[----:B------:R-:W-:-:S02]  /*1de0*/  LEA.HI.X.SX32 R5, R10, R21, 0x1, P1 ;  /* 0x000000150a057211 */ /* 0x000fc400008f0eff */
[CC--:B------:R-:W-:Y:S01]  /*1df0*/  IADD3 R10, P0, PT, R136.reuse, R22.reuse, RZ ;  /* 0x00000016880a7210 */ /* 0x0c0fe20007f1e0ff */
[C---:B-1----:R-:W-:Y:S01]  /*1e00*/  IMAD R18, R25.reuse, 0x4, R16 ;  /* 0x0000000419127824 */ /* 0x042fe200078e0210 */
[----:B------:R-:W4:Y:S02]  /*1e10*/  LDG.E.U8 R135, desc[UR16][R14.64] ;  /* 0x000000100e877981 */ /* 0x000f24000c1e1100 */
[-C--:B------:R-:W-:Y:S02]  /*1e20*/  LEA.HI.X.SX32 R11, R136, R21.reuse, 0x1, P0 ;  /* 0x00000015880b7211 */ /* 0x080fe400000f0eff */
[CC--:B------:R-:W-:Y:S01]  /*1e30*/  IADD3 R6, P0, PT, R16.reuse, R22.reuse, RZ ;  /* 0x0000001610067210 */ /* 0x0c0fe20007f1e0ff */
[----:B------:R-:W4:Y:S03]  /*1e40*/  LDG.E.U8 R136, desc[UR16][R4.64] ;  /* 0x0000001004887981 */ /* 0x000f26000c1e1100 */
[-C--:B------:R-:W-:Y:S01]  /*1e50*/  LEA.HI.X.SX32 R7, R16, R21.reuse, 0x1, P0 ;  /* 0x0000001510077211 */ /* 0x080fe200000f0eff */
[C---:B------:R-:W-:Y:S01]  /*1e60*/  IMAD R16, R25.reuse, 0x4, R18 ;  /* 0x0000000419107824 */ /* 0x040fe200078e0212 */
[----:B------:R1:W4:Y:S03]  /*1e70*/  LDG.E.U8 R137, desc[UR16][R10.64] ;  /* 0x000000100a897981 */ /* 0x000326000c1e1100 */
[C---:B------:R-:W-:Y:S01]  /*1e80*/  IMAD R140, R25.reuse, 0x4, R16 ;  /* 0x00000004198c7824 */ /* 0x040fe200078e0210 */
[CC--:B0-----:R-:W-:Y:S01]  /*1e90*/  IADD3 R8, P1, PT, R16.reuse, R22.reuse, RZ ;  /* 0x0000001610087210 */ /* 0x0c1fe20007f3e0ff */
[----:B------:R-:W4:Y:S03]  /*1ea0*/  LDG.E.U8 R138, desc[UR16][R6.64] ;  /* 0x00000010068a7981 */ /* 0x000f26000c1e1100 */
[----:B------:R-:W-:Y:S01]  /*1eb0*/  LEA.HI.X.SX32 R9, R16, R21, 0x1, P1 ;  /* 0x0000001510097211 */ /* 0x000fe200008f0eff */
[----:B------:R-:W-:Y:S01]  /*1ec0*/  IMAD R16, R25, 0x4, R140 ;  /* 0x0000000419107824 */ /* 0x000fe200078e028c */
[----:B------:R-:W-:-:S03]  /*1ed0*/  IADD3 R12, P0, PT, R18, R22, RZ ;  /* 0x00000016120c7210 */ /* 0x000fc60007f1e0ff */
[C---:B-1----:R-:W-:Y:S01]  /*1ee0*/  IMAD R10, R25.reuse, 0x4, R16 ;  /* 0x00000004190a7824 */ /* 0x042fe200078e0210 */
[-C--:B------:R-:W-:Y:S02]  /*1ef0*/  LEA.HI.X.SX32 R13, R18, R21.reuse, 0x1, P0 ;  /* 0x00000015120d7211 */ /* 0x080fe400000f0eff */
[CC--:B------:R-:W-:Y:S01]  /*1f00*/  IADD3 R14, P0, PT, R140.reuse, R22.reuse, RZ ;  /* 0x000000168c0e7210 */ /* 0x0c0fe20007f1e0ff */
[C---:B------:R-:W-:Y:S02]  /*1f10*/  IMAD R142, R25.reuse, 0x4, R10 ;  /* 0x00000004198e7824 */ /* 0x040fe400078e020a */
[----:B------:R0:W4:Y:S01]  /*1f20*/  LDG.E.U8 R139, desc[UR16][R12.64] ;  /* 0x000000100c8b7981 */ /* 0x000122000c1e1100 */
[----:B------:R-:W-:Y:S01]  /*1f30*/  LEA.HI.X.SX32 R15, R140, R21, 0x1, P0 ;  /* 0x000000158c0f7211 */ /* 0x000fe200000f0eff */
[----:B------:R-:W-:Y:S01]  /*1f40*/  IMAD R144, R25, 0x4, R142 ;  /* 0x0000000419907824 */ /* 0x000fe200078e028e */
[-C--:B------:R-:W-:Y:S01]  /*1f50*/  IADD3 R4, P0, PT, R16, R22.reuse, RZ ;  /* 0x0000001610047210 */ /* 0x080fe20007f1e0ff */
[----:B------:R-:W4:Y:S01]  /*1f60*/  LDG.E.U8 R140, desc[UR16][R8.64] ;  /* 0x00000010088c7981 */ /* 0x000f22000c1e1100 */
[----:B------:R-:W-:-:S02]  /*1f70*/  IADD3 R18, P1, PT, R142, R22, RZ ;  /* 0x000000168e127210 */ /* 0x000fc40007f3e0ff */
[-C--:B------:R-:W-:Y:S01]  /*1f80*/  LEA.HI.X.SX32 R5, R16, R21.reuse, 0x1, P0 ;  /* 0x0000001510057211 */ /* 0x080fe200000f0eff */
[----:B------:R1:W4:Y:S01]  /*1f90*/  LDG.E.U8 R15, desc[UR16][R14.64] ;  /* 0x000000100e0f7981 */ /* 0x000322000c1e1100 */
[C---:B0-----:R-:W-:Y:S01]  /*1fa0*/  IMAD R12, R25.reuse, 0x4, R144 ;  /* 0x00000004190c7824 */ /* 0x041fe200078e0290 */
[-C--:B------:R-:W-:Y:S02]  /*1fb0*/  IADD3 R16, P0, PT, R10, R22.reuse, RZ ;  /* 0x000000160a107210 */ /* 0x080fe40007f1e0ff */
[----:B------:R0:W4:Y:S01]  /*1fc0*/  LDG.E.U8 R141, desc[UR16][R4.64] ;  /* 0x00000010048d7981 */ /* 0x000122000c1e1100 */
[-C--:B------:R-:W-:Y:S02]  /*1fd0*/  LEA.HI.X.SX32 R19, R142, R21.reuse, 0x1, P1 ;  /* 0x000000158e137211 */ /* 0x080fe400008f0eff */
[----:B------:R-:W-:Y:S01]  /*1fe0*/  LEA.HI.X.SX32 R17, R10, R21, 0x1, P0 ;  /* 0x000000150a117211 */ /* 0x000fe200000f0eff */
[----:B-1----:R-:W-:Y:S01]  /*1ff0*/  IMAD R14, R25, 0x4, R12 ;  /* 0x00000004190e7824 */ /* 0x002fe200078e020c */
[----:B------:R-:W-:-:S03]  /*2000*/  IADD3 R6, P0, PT, R144, R22, RZ ;  /* 0x0000001690067210 */ /* 0x000fc60007f1e0ff */
[----:B------:R-:W4:Y:S01]  /*2010*/  LDG.E.U8 R16, desc[UR16][R16.64] ;  /* 0x0000001010107981 */ /* 0x000f22000c1e1100 */
[C---:B------:R-:W-:Y:S01]  /*2020*/  IMAD R142, R25.reuse, 0x4, R14 ;  /* 0x00000004198e7824 */ /* 0x040fe200078e020e */
[-C--:B------:R-:W-:Y:S02]  /*2030*/  LEA.HI.X.SX32 R7, R144, R21.reuse, 0x1, P0 ;  /* 0x0000001590077211 */ /* 0x080fe400000f0eff */
[----:B------:R-:W4:Y:S01]  /*2040*/  LDG.E.U8 R18, desc[UR16][R18.64] ;  /* 0x0000001012127981 */ /* 0x000f22000c1e1100 */
[-C--:B------:R-:W-:Y:S01]  /*2050*/  IADD3 R8, P0, PT, R12, R22.reuse, RZ ;  /* 0x000000160c087210 */ /* 0x080fe20007f1e0ff */
[----:B------:R-:W-:Y:S01]  /*2060*/  IMAD R25, R25, 0x4, R142 ;  /* 0x0000000419197824 */ /* 0x000fe200078e028e */
[----:B------:R-:W-:Y:S02]  /*2070*/  IADD3 R10, P1, PT, R14, R22, RZ ;  /* 0x000000160e0a7210 */ /* 0x000fe40007f3e0ff */
[-C--:B------:R-:W-:Y:S01]  /*2080*/  LEA.HI.X.SX32 R9, R12, R21.reuse, 0x1, P0 ;  /* 0x000000150c097211 */ /* 0x080fe200000f0eff */
[----:B------:R1:W4:Y:S01]  /*2090*/  LDG.E.U8 R7, desc[UR16][R6.64] ;  /* 0x0000001006077981 */ /* 0x000322000c1e1100 */
[----:B------:R-:W-:-:S02]  /*20a0*/  LEA.HI.X.SX32 R11, R14, R21, 0x1, P1 ;  /* 0x000000150e0b7211 */ /* 0x000fc400008f0eff */
[CC--:B------:R-:W-:Y:S01]  /*20b0*/  IADD3 R12, P1, PT, R25.reuse, R22.reuse, RZ ;  /* 0x00000016190c7210 */ /* 0x0c0fe20007f3e0ff */
[----:B------:R5:W4:Y:S01]  /*20c0*/  LDG.E.U8 R8, desc[UR16][R8.64] ;  /* 0x0000001008087981 */ /* 0x000b22000c1e1100 */
[C---:B0-----:R-:W-:Y:S02]  /*20d0*/  IADD3 R4, P0, PT, R142.reuse, R22, RZ ;  /* 0x000000168e047210 */ /* 0x041fe40007f1e0ff */
[-C--:B------:R-:W-:Y:S01]  /*20e0*/  LEA.HI.X.SX32 R13, R25, R21.reuse, 0x1, P1 ;  /* 0x00000015190d7211 */ /* 0x080fe200008f0eff */
[----:B------:R3:W4:Y:S01]  /*20f0*/  LDG.E.U8 R11, desc[UR16][R10.64] ;  /* 0x000000100a0b7981 */ /* 0x000722000c1e1100 */
[----:B------:R-:W-:-:S04]  /*2100*/  LEA.HI.X.SX32 R5, R142, R21, 0x1, P0 ;  /* 0x000000158e057211 */ /* 0x000fc800000f0eff */
[----:B------:R-:W4:Y:S04]  /*2110*/  LDG.E.U8 R13, desc[UR16][R12.64] ;  /* 0x000000100c0d7981 */ /* 0x000f28000c1e1100 */
[----:B------:R0:W4:Y:S01]  /*2120*/  LDG.E.U8 R4, desc[UR16][R4.64] ;  /* 0x0000001004047981 */ /* 0x000122000c1e1100 */
[----:B------:R-:W0:Y:S01]  /*2130*/  S2UR UR4, SR_CgaCtaId ;  /* 0x00000000000479c3 */ /* 0x000e220000008800 */
[----:B-1----:R-:W-:Y:S02]  /*2140*/  LOP3.LUT R6, R143, 0x3f, RZ, 0xc0, !PT ;  /* 0x0000003f8f067812 */ /* 0x002fe400078ec0ff */
[----:B------:R-:W-:Y:S01]  /*2150*/  SHF.R.S32.HI R17, RZ, 0x6, R143 ;  /* 0x00000006ff117819 */ /* 0x000fe2000001148f */
[----:B------:R-:W-:Y:S01]  /*2160*/  UMOV UR11, 0x400 ;  /* 0x00000400000b7882 */ /* 0x000fe20000000000 */
[----:B--2---:R-:W-:-:S02]  /*2170*/  IMAD R3, R20, 0x100, R3 ;  /* 0x0000010014037824 */ /* 0x004fc400078e0203 */
[----:B------:R-:W-:Y:S01]  /*2180*/  IMAD.SHL.U32 R6, R6, 0x2, RZ ;  /* 0x0000000206067824 */ /* 0x000fe200078e00ff */
[----:B------:R-:W-:Y:S01]  /*2190*/  SGXT R17, R17, 0x1 ;  /* 0x000000011111781a */ /* 0x000fe20000000200 */
[----:B------:R-:W-:Y:S01]  /*21a0*/  IMAD R23, R24, 0x100, R23 ;  /* 0x0000010018177824 */ /* 0x000fe200078e0217 */
[----:B------:R-:W-:Y:S01]  /*21b0*/  F2FP.F16.E4M3.UNPACK_B R3, R3 ;  /* 0x00000003ff03723e */ /* 0x000fe200020006ff */
[----:B-----5:R-:W-:Y:S01]  /*21c0*/  IMAD R9, R27, 0x100, R26 ;  /* 0x000001001b097824 */ /* 0x020fe200078e021a */
[----:B------:R-:W-:Y:S01]  /*21d0*/  LOP3.LUT R6, R6, 0x90, R17, 0x78, !PT ;  /* 0x0000009006067812 */ /* 0x000fe200078e7811 */
[----:B---3--:R-:W-:Y:S02]  /*21e0*/  IMAD R10, R31, 0x100, R28 ;  /* 0x000001001f0a7824 */ /* 0x008fe400078e021c */
[----:B------:R-:W-:Y:S02]  /*21f0*/  IMAD R29, R30, 0x100, R29 ;  /* 0x000001001e1d7824 */ /* 0x000fe400078e021d */
[----:B------:R-:W-:-:S02]  /*2200*/  IMAD R32, R33, 0x100, R32 ;  /* 0x0000010021207824 */ /* 0x000fc400078e0220 */
[----:B------:R-:W-:Y:S01]  /*2210*/  IMAD R34, R35, 0x100, R34 ;  /* 0x0000010023227824 */ /* 0x000fe200078e0222 */
[----:B0-----:R-:W-:Y:S01]  /*2220*/  ULEA UR11, UR4, UR11, 0x18 ;  /* 0x0000000b040b7291 */ /* 0x001fe2000f8ec0ff */
[----:B------:R-:W-:Y:S02]  /*2230*/  IMAD R36, R37, 0x100, R36 ;  /* 0x0000010025247824 */ /* 0x000fe400078e0224 */
[----:B------:R-:W-:Y:S02]  /*2240*/  IMAD R38, R39, 0x100, R38 ;  /* 0x0000010027267824 */ /* 0x000fe400078e0226 */
[----:B------:R-:W-:Y:S02]  /*2250*/  IMAD R40, R41, 0x100, R40 ;  /* 0x0000010029287824 */ /* 0x000fe400078e0228 */
[----:B------:R-:W-:Y:S02]  /*2260*/  IMAD R42, R43, 0x100, R42 ;  /* 0x000001002b2a7824 */ /* 0x000fe400078e022a */
[----:B------:R-:W-:-:S02]  /*2270*/  IMAD R44, R45, 0x100, R44 ;  /* 0x000001002d2c7824 */ /* 0x000fc400078e022c */
[----:B------:R-:W-:Y:S02]  /*2280*/  IMAD R46, R47, 0x100, R46 ;  /* 0x000001002f2e7824 */ /* 0x000fe400078e022e */
        /* <DEDUP_REMOVED lines=31> */
[----:B------:R-:W-:Y:S01]  /*2480*/  IMAD R110, R111, 0x100, R110 ;  /* 0x000001006f6e7824 */ /* 0x000fe200078e026e */
[----:B------:R-:W-:Y:S01]  /*2490*/  F2FP.F16.E4M3.UNPACK_B R5, R23 ;  /* 0x00000017ff05723e */ /* 0x000fe200020006ff */
[----:B------:R0:W-:Y:S01]  /*24a0*/  STS.U16 [R6+UR11], R3 ;  /* 0x0000000306007988 */ /* 0x0001e2000800040b */
[----:B------:R-:W-:Y:S01]  /*24b0*/  IMAD R112, R113, 0x100, R112 ;  /* 0x0000010071707824 */ /* 0x000fe200078e0270 */
[----:B------:R-:W-:Y:S02]  /*24c0*/  F2FP.F16.E4M3.UNPACK_B R9, R9 ;  /* 0x00000009ff09723e */ /* 0x000fe400020006ff */
[----:B------:R-:W-:-:S02]  /*24d0*/  F2FP.F16.E4M3.UNPACK_B R10, R10 ;  /* 0x0000000aff0a723e */ /* 0x000fc400020006ff */
[----:B------:R-:W-:Y:S02]  /*24e0*/  F2FP.F16.E4M3.UNPACK_B R29, R29 ;  /* 0x0000001dff1d723e */ /* 0x000fe400020006ff */
[----:B------:R-:W-:Y:S01]  /*24f0*/  F2FP.F16.E4M3.UNPACK_B R32, R32 ;  /* 0x00000020ff20723e */ /* 0x000fe200020006ff */
[----:B------:R-:W-:Y:S01]  /*2500*/  IMAD R114, R115, 0x100, R114 ;  /* 0x0000010073727824 */ /* 0x000fe200078e0272 */
[----:B------:R-:W-:Y:S02]  /*2510*/  F2FP.F16.E4M3.UNPACK_B R34, R34 ;  /* 0x00000022ff22723e */ /* 0x000fe400020006ff */
[----:B------:R-:W-:Y:S01]  /*2520*/  F2FP.F16.E4M3.UNPACK_B R36, R36 ;  /* 0x00000024ff24723e */ /* 0x000fe200020006ff */
        /* <DEDUP_REMOVED lines=15> */
[----:B------:R-:W-:Y:S02]  /*2620*/  F2FP.F16.E4M3.UNPACK_B R60, R60 ;  /* 0x0000003cff3c723e */ /* 0x000fe400020006ff */
[----:B------:R-:W-:Y:S01]  /*2630*/  F2FP.F16.E4M3.UNPACK_B R62, R62 ;  /* 0x0000003eff3e723e */ /* 0x000fe200020006ff */
[----:B----4-:R-:W-:Y:S01]  /*2640*/  IMAD R124, R125, 0x100, R124 ;  /* 0x000001007d7c7824 */ /* 0x010fe200078e027c */
[----:B------:R-:W-:-:S02]  /*2650*/  F2FP.F16.E4M3.UNPACK_B R64, R64 ;  /* 0x00000040ff40723e */ /* 0x000fc400020006ff */
[----:B------:R-:W-:Y:S02]  /*2660*/  F2FP.F16.E4M3.UNPACK_B R66, R66 ;  /* 0x00000042ff42723e */ /* 0x000fe400020006ff */
[----:B------:R-:W-:Y:S01]  /*2670*/  F2FP.F16.E4M3.UNPACK_B R68, R68 ;  /* 0x00000044ff44723e */ /* 0x000fe200020006ff */
[----:B------:R-:W-:Y:S01]  /*2680*/  IMAD R126, R127, 0x100, R126 ;  /* 0x000001007f7e7824 */ /* 0x000fe200078e027e */
[----:B------:R-:W-:Y:S02]  /*2690*/  F2FP.F16.E4M3.UNPACK_B R70, R70 ;  /* 0x00000046ff46723e */ /* 0x000fe400020006ff */
[----:B------:R-:W-:Y:S02]  /*26a0*/  F2FP.F16.E4M3.UNPACK_B R72, R72 ;  /* 0x00000048ff48723e */ /* 0x000fe400020006ff */
[----:B------:R-:W-:Y:S02]  /*26b0*/  F2FP.F16.E4M3.UNPACK_B R74, R74 ;  /* 0x0000004aff4a723e */ /* 0x000fe400020006ff */
[----:B------:R-:W-:Y:S01]  /*26c0*/  F2FP.F16.E4M3.UNPACK_B R76, R76 ;  /* 0x0000004cff4c723e */ /* 0x000fe200020006ff */
[----:B------:R-:W-:Y:S01]  /*26d0*/  IMAD R128, R129, 0x100, R128 ;  /* 0x0000010081807824 */ /* 0x000fe200078e0280 */
[----:B------:R-:W-:-:S02]  /*26e0*/  F2FP.F16.E4M3.UNPACK_B R78, R78 ;  /* 0x0000004eff4e723e */ /* 0x000fc400020006ff */
[----:B------:R-:W-:Y:S02]  /*26f0*/  F2FP.F16.E4M3.UNPACK_B R80, R80 ;  /* 0x00000050ff50723e */ /* 0x000fe400020006ff */
[----:B------:R-:W-:Y:S02]  /*2700*/  F2FP.F16.E4M3.UNPACK_B R82, R82 ;  /* 0x00000052ff52723e */ /* 0x000fe400020006ff */
[----:B------:R-:W-:Y:S02]  /*2710*/  F2FP.F16.E4M3.UNPACK_B R84, R84 ;  /* 0x00000054ff54723e */ /* 0x000fe400020006ff */
[----:B------:R-:W-:Y:S02]  /*2720*/  F2FP.F16.E4M3.UNPACK_B R86, R86 ;  /* 0x00000056ff56723e */ /* 0x000fe400020006ff */
[----:B------:R-:W-:Y:S01]  /*2730*/  F2FP.F16.E4M3.UNPACK_B R88, R88 ;  /* 0x00000058ff58723e */ /* 0x000fe200020006ff */
[----:B------:R-:W-:Y:S01]  /*2740*/  IMAD R130, R131, 0x100, R130 ;  /* 0x0000010083827824 */ /* 0x000fe200078e0282 */
[----:B------:R-:W-:Y:S01]  /*2750*/  F2FP.F16.E4M3.UNPACK_B R90, R90 ;  /* 0x0000005aff5a723e */ /* 0x000fe200020006ff */
[----:B------:R-:W-:Y:S01]  /*2760*/  IMAD R132, R133, 0x100, R132 ;  /* 0x0000010085847824 */ /* 0x000fe200078e0284 */
[----:B------:R-:W-:-:S02]  /*2770*/  F2FP.F16.E4M3.UNPACK_B R92, R92 ;  /* 0x0000005cff5c723e */ /* 0x000fc400020006ff */
[----:B------:R-:W-:Y:S02]  /*2780*/  F2FP.F16.E4M3.UNPACK_B R94, R94 ;  /* 0x0000005eff5e723e */ /* 0x000fe400020006ff */
[----:B------:R-:W-:Y:S01]  /*2790*/  F2FP.F16.E4M3.UNPACK_B R96, R96 ;  /* 0x00000060ff60723e */ /* 0x000fe200020006ff */
[----:B------:R-:W-:Y:S01]  /*27a0*/  IMAD R134, R135, 0x100, R134 ;  /* 0x0000010087867824 */ /* 0x000fe200078e0286 */
        /* <DEDUP_REMOVED lines=9> */
[----:B------:R-:W-:Y:S02]  /*2840*/  F2FP.F16.E4M3.UNPACK_B R114, R114 ;  /* 0x00000072ff72723e */ /* 0x000fe400020006ff */
[----:B------:R-:W-:Y:S01]  /*2850*/  F2FP.F16.E4M3.UNPACK_B R116, R116 ;  /* 0x00000074ff74723e */ /* 0x000fe200020006ff */
[----:B------:R-:W-:Y:S01]  /*2860*/  IMAD R138, R139, 0x100, R138 ;  /* 0x000001008b8a7824 */ /* 0x000fe200078e028a */
[----:B------:R-:W-:-:S02]  /*2870*/  F2FP.F16.E4M3.UNPACK_B R118, R118 ;  /* 0x00000076ff76723e */ /* 0x000fc400020006ff */
        /* <DEDUP_REMOVED lines=15> */
[----:B------:R-:W-:Y:S01]  /*2970*/  F2FP.F16.E4M3.UNPACK_B R16, R16 ;  /* 0x00000010ff10723e */ /* 0x000fe200020006ff */
[----:B------:R-:W-:Y:S01]  /*2980*/  IMAD R4, R13, 0x100, R4 ;  /* 0x000001000d047824 */ /* 0x000fe200078e0204 */
[----:B------:R-:W-:-:S02]  /*2990*/  F2FP.F16.E4M3.UNPACK_B R7, R7 ;  /* 0x00000007ff07723e */ /* 0x000fc400020006ff */
[----:B------:R-:W-:Y:S02]  /*29a0*/  F2FP.F16.E4M3.UNPACK_B R8, R8 ;  /* 0x00000008ff08723e */ /* 0x000fe400020006ff */
[----:B------:R-:W-:Y:S02]  /*29b0*/  F2FP.F16.E4M3.UNPACK_B R4, R4 ;  /* 0x00000004ff04723e */ /* 0x000fe400020006ff */
[----:B------:R-:W-:Y:S02]  /*29c0*/  LOP3.LUT R11, R6, 0x20, RZ, 0x3c, !PT ;  /* 0x00000020060b7812 */ /* 0x000fe400078e3cff */
[----:B0-----:R-:W-:Y:S01]  /*29d0*/  PRMT R3, R3, 0x7632, R3 ;  /* 0x0000763203037816 */ /* 0x001fe20000000003 */
[----:B------:R0:W-:Y:S04]  /*29e0*/  STS.U16 [R6+UR11+0x200], R5 ;  /* 0x0002000506007988 */ /* 0x0001e8000800040b */
[----:B------:R-:W-:Y:S04]  /*29f0*/  STS.U16 [R6+UR11+0x400], R9 ;  /* 0x0004000906007988 */ /* 0x000fe8000800040b */
        /* <DEDUP_REMOVED lines=61> */
[----:B------:R1:W-:Y:S01]  /*2dd0*/  STS.U16 [R11+UR11+0x100], R3 ;  /* 0x000100030b007988 */ /* 0x0003e2000800040b */
[----:B0-----:R-:W-:-:S02]  /*2de0*/  PRMT R5, R5, 0x7632, R5 ;  /* 0x0000763205057816 */ /* 0x001fc40000000005 */
[----:B-1----:R-:W-:-:S05]  /*2df0*/  PRMT R3, R40, 0x7632, R3 ;  /* 0x0000763228037816 */ /* 0x002fca0000000003 */
[----:B------:R0:W-:Y:S01]  /*2e00*/  STS.U16 [R11+UR11+0x1300], R3 ;  /* 0x001300030b007988 */ /* 0x0001e2000800040b */
[----:B------:R-:W-:Y:S02]  /*2e10*/  PRMT R7, R29, 0x7632, R7 ;  /* 0x000076321d077816 */ /* 0x000fe40000000007 */
[----:B------:R-:W-:Y:S02]  /*2e20*/  PRMT R9, R9, 0x7632, R9 ;  /* 0x0000763209097816 */ /* 0x000fe40000000009 */
[----:B0-----:R-:W-:Y:S01]  /*2e30*/  PRMT R3, R60, 0x7632, R3 ;  /* 0x000076323c037816 */ /* 0x001fe20000000003 */
[----:B------:R0:W-:Y:S01]  /*2e40*/  STS.U16 [R11+UR11+0x300], R5 ;  /* 0x000300050b007988 */ /* 0x0001e2000800040b */
[----:B------:R-:W-:-:S03]  /*2e50*/  PRMT R8, R32, 0x7632, R8 ;  /* 0x0000763220087816 */ /* 0x000fc60000000008 */
[----:B------:R1:W-:Y:S01]  /*2e60*/  STS.U16 [R11+UR11+0x2700], R3 ;  /* 0x002700030b007988 */ /* 0x0003e2000800040b */
[----:B------:R-:W-:-:S03]  /*2e70*/  PRMT R4, R42, 0x7632, R4 ;  /* 0x000076322a047816 */ /* 0x000fc60000000004 */
[----:B------:R2:W-:Y:S01]  /*2e80*/  STS.U16 [R11+UR11+0x900], R7 ;  /* 0x000900070b007988 */ /* 0x0005e2000800040b */
[----:B0-----:R-:W-:Y:S02]  /*2e90*/  PRMT R5, R44, 0x7632, R5 ;  /* 0x000076322c057816 */ /* 0x001fe40000000005 */
[----:B-1----:R-:W-:Y:S01]  /*2ea0*/  PRMT R3, R80, 0x7632, R3 ;  /* 0x0000763250037816 */ /* 0x002fe20000000003 */
[----:B------:R0:W-:Y:S01]  /*2eb0*/  STS.U16 [R11+UR11+0x500], R9 ;  /* 0x000500090b007988 */ /* 0x0001e2000800040b */
[----:B------:R-:W-:Y:S02]  /*2ec0*/  PRMT R10, R10, 0x7632, R10 ;  /* 0x000076320a0a7816 */ /* 0x000fe4000000000a */
[----:B--2---:R-:W-:Y:S01]  /*2ed0*/  PRMT R7, R50, 0x7632, R7 ;  /* 0x0000763232077816 */ /* 0x004fe20000000007 */
[----:B------:R1:W-:Y:S01]  /*2ee0*/  STS.U16 [R11+UR11+0x3b00], R3 ;  /* 0x003b00030b007988 */ /* 0x0003e2000800040b */
[----:B------:R-:W-:Y:S02]  /*2ef0*/  PRMT R12, R34, 0x7632, R12 ;  /* 0x00007632220c7816 */ /* 0x000fe4000000000c */
[----:B------:R-:W-:Y:S01]  /*2f00*/  PRMT R13, R36, 0x7632, R13 ;  /* 0x00007632240d7816 */ /* 0x000fe2000000000d */
[----:B------:R2:W-:Y:S01]  /*2f10*/  STS.U16 [R11+UR11+0xb00], R8 ;  /* 0x000b00080b007988 */ /* 0x0005e2000800040b */
[----:B------:R-:W-:-:S02]  /*2f20*/  PRMT R6, R46, 0x7632, R6 ;  /* 0x000076322e067816 */ /* 0x000fc40000000006 */
[----:B0-----:R-:W-:Y:S01]  /*2f30*/  PRMT R9, R48, 0x7632, R9 ;  /* 0x0000763230097816 */ /* 0x001fe20000000009 */
[----:B------:R0:W-:Y:S01]  /*2f40*/  STS.U16 [R11+UR11+0x1500], R4 ;  /* 0x001500040b007988 */ /* 0x0001e2000800040b */
[----:B-1----:R-:W-:-:S03]  /*2f50*/  PRMT R3, R100, 0x7632, R3 ;  /* 0x0000763264037816 */ /* 0x002fc60000000003 */
[----:B------:R1:W-:Y:S01]  /*2f60*/  STS.U16 [R11+UR11+0x1700], R5 ;  /* 0x001700050b007988 */ /* 0x0003e2000800040b */
[----:B--2---:R-:W-:-:S03]  /*2f70*/  PRMT R8, R52, 0x7632, R8 ;  /* 0x0000763234087816 */ /* 0x004fc60000000008 */
[----:B------:R2:W-:Y:S01]  /*2f80*/  STS.U16 [R11+UR11+0x1d00], R7 ;  /* 0x001d00070b007988 */ /* 0x0005e2000800040b */
[----:B0-----:R-:W-:Y:S02]  /*2f90*/  PRMT R4, R62, 0x7632, R4 ;  /* 0x000076323e047816 */ /* 0x001fe40000000004 */
[----:B-1----:R-:W-:Y:S01]  /*2fa0*/  PRMT R5, R64, 0x7632, R5 ;  /* 0x0000763240057816 */ /* 0x002fe20000000005 */
[----:B------:R0:W-:Y:S01]  /*2fb0*/  STS.U16 [R11+UR11+0x700], R10 ;  /* 0x0007000a0b007988 */ /* 0x0001e2000800040b */
[----:B--2---:R-:W-:-:S03]  /*2fc0*/  PRMT R7, R70, 0x7632, R7 ;  /* 0x0000763246077816 */ /* 0x004fc60000000007 */
[----:B------:R1:W-:Y:S04]  /*2fd0*/  STS.U16 [R11+UR11+0xd00], R12 ;  /* 0x000d000c0b007988 */ /* 0x0003e8000800040b */
[----:B------:R2:W-:Y:S01]  /*2fe0*/  STS.U16 [R11+UR11+0xf00], R13 ;  /* 0x000f000d0b007988 */ /* 0x0005e2000800040b */
[----:B0-----:R-:W-:-:S03]  /*2ff0*/  PRMT R10, R54, 0x7632, R10 ;  /* 0x00007632360a7816 */ /* 0x001fc6000000000a */
[----:B------:R0:W-:Y:S01]  /*3000*/  STS.U16 [R11+UR11+0x1900], R6 ;  /* 0x001900060b007988 */ /* 0x0001e2000800040b */
[----:B-1----:R-:W-:-:S03]  /*3010*/  PRMT R12, R56, 0x7632, R12 ;  /* 0x00007632380c7816 */ /* 0x002fc6000000000c */
[----:B------:R1:W-:Y:S01]  /*3020*/  STS.U16 [R11+UR11+0x1b00], R9 ;  /* 0x001b00090b007988 */ /* 0x0003e2000800040b */
[----:B--2---:R-:W-:-:S03]  /*3030*/  PRMT R13, R58, 0x7632, R13 ;  /* 0x000076323a0d7816 */ /* 0x004fc6000000000d */
        /* <DEDUP_REMOVED lines=9> */
[----:B-1----:R-:W-:Y:S02]  /*30d0*/  PRMT R4, R82, 0x7632, R4 ;  /* 0x0000763252047816 */ /* 0x002fe40000000004 */
[----:B--2---:R-:W-:Y:S01]  /*30e0*/  PRMT R5, R84, 0x7632, R5 ;  /* 0x0000763254057816 */ /* 0x004fe20000000005 */
[----:B------:R1:W-:Y:S01]  /*30f0*/  STS.U16 [R11+UR11+0x2100], R10 ;  /* 0x0021000a0b007988 */ /* 0x0003e2000800040b */
[----:B0-----:R-:W-:-:S03]  /*3100*/  PRMT R7, R90, 0x7632, R7 ;  /* 0x000076325a077816 */ /* 0x001fc60000000007 */
[----:B------:R0:W-:Y:S04]  /*3110*/  STS.U16 [R11+UR11+0x2300], R12 ;  /* 0x0023000c0b007988 */ /* 0x0001e8000800040b */
[----:B------:R2:W-:Y:S01]  /*3120*/  STS.U16 [R11+UR11+0x2500], R13 ;  /* 0x0025000d0b007988 */ /* 0x0005e2000800040b */
[----:B-1----:R-:W-:-:S03]  /*3130*/  PRMT R10, R74, 0x7632, R10 ;  /* 0x000076324a0a7816 */ /* 0x002fc6000000000a */
[----:B------:R1:W-:Y:S01]  /*3140*/  STS.U16 [R11+UR11+0x2d00], R6 ;  /* 0x002d00060b007988 */ /* 0x0003e2000800040b */
[----:B0-----:R-:W-:-:S03]  /*3150*/  PRMT R12, R76, 0x7632, R12 ;  /* 0x000076324c0c7816 */ /* 0x001fc6000000000c */
[----:B------:R0:W-:Y:S01]  /*3160*/  STS.U16 [R11+UR11+0x2f00], R9 ;  /* 0x002f00090b007988 */ /* 0x0001e2000800040b */
[----:B--2---:R-:W-:-:S03]  /*3170*/  PRMT R13, R78, 0x7632, R13 ;  /* 0x000076324e0d7816 */ /* 0x004fc6000000000d */
        /* <DEDUP_REMOVED lines=9> */
[----:B0-----:R-:W-:Y:S02]  /*3210*/  PRMT R4, R102, 0x7632, R4 ;  /* 0x0000763266047816 */ /* 0x001fe40000000004 */
[----:B--2---:R-:W-:Y:S01]  /*3220*/  PRMT R5, R104, 0x7632, R5 ;  /* 0x0000763268057816 */ /* 0x004fe20000000005 */
[----:B------:R0:W-:Y:S01]  /*3230*/  STS.U16 [R11+UR11+0x3500], R10 ;  /* 0x0035000a0b007988 */ /* 0x0001e2000800040b */
[----:B-1----:R-:W-:-:S03]  /*3240*/  PRMT R7, R110, 0x7632, R7 ;  /* 0x000076326e077816 */ /* 0x002fc60000000007 */
        /* <DEDUP_REMOVED lines=12> */
[----:B--2---:R-:W-:-:S03]  /*3310*/  VIADD R3, R0, 0x20 ;  /* 0x0000002000037836 */ /* 0x004fc60000000000 */
[----:B------:R2:W-:Y:S01]  /*3320*/  STS.U16 [R11+UR11+0x5300], R5 ;  /* 0x005300050b007988 */ /* 0x0005e2000800040b */
[----:B0-----:R-:W-:-:S03]  /*3330*/  PRMT R8, R112, 0x7632, R8 ;  /* 0x0000763270087816 */ /* 0x001fc60000000008 */
[----:B------:R0:W-:Y:S01]  /*3340*/  STS.U16 [R11+UR11+0x5900], R7 ;  /* 0x005900070b007988 */ /* 0x0001e2000800040b */
[----:B-1----:R-:W-:Y:S02]  /*3350*/  PRMT R4, R122, 0x7632, R4 ;  /* 0x000076327a047816 */ /* 0x002fe40000000004 */
[----:B--2---:R-:W-:Y:S01]  /*3360*/  PRMT R5, R124, 0x7632, R5 ;  /* 0x000076327c057816 */ /* 0x004fe20000000005 */
[----:B------:R1:W-:Y:S01]  /*3370*/  STS.U16 [R11+UR11+0x4900], R10 ;  /* 0x0049000a0b007988 */ /* 0x0003e2000800040b */
[----:B------:R-:W-:Y:S02]  /*3380*/  ISETP.GE.AND P0, PT, R3, 0x1, PT ;  /* 0x000000010300780c */ /* 0x000fe40003f06270 */
[----:B0-----:R-:W-:Y:S01]  /*3390*/  PRMT R7, R130, 0x7632, R7 ;  /* 0x0000763282077816 */ /* 0x001fe20000000007 */
        /* <DEDUP_REMOVED lines=12> */
[----:B--2---:R-:W-:Y:S02]  /*3460*/  PRMT R8, R132, 0x7632, R8 ;  /* 0x0000763284087816 */ /* 0x004fe40000000008 */
[----:B-1----:R-:W-:Y:S01]  /*3470*/  PRMT R4, R16, 0x7632, R4 ;  /* 0x0000763210047816 */ /* 0x002fe20000000004 */
[----:B------:R1:W-:Y:S01]  /*3480*/  STS.U16 [R11+UR11+0x5d00], R10 ;  /* 0x005d000a0b007988 */ /* 0x0003e2000800040b */
[----:B0-----:R-:W-:-:S03]  /*3490*/  PRMT R5, R7, 0x7632, R5 ;  /* 0x0000763207057816 */ /* 0x001fc60000000005 */
[----:B------:R0:W-:Y:S01]  /*34a0*/  STS.U16 [R11+UR11+0x5f00], R12 ;  /* 0x005f000c0b007988 */ /* 0x0001e2000800040b */
[----:B------:R-:W-:-:S03]  /*34b0*/  PRMT R14, R38, 0x7632, R14 ;  /* 0x00007632260e7816 */ /* 0x000fc6000000000e */
        /* <DEDUP_REMOVED lines=9> */
[----:B0-----:R-:W-:Y:S01]  /*3550*/  PRMT R9, R4, 0x7632, R9 ;  /* 0x0000763204097816 */ /* 0x001fe20000000009 */
[----:B--2---:R-:W-:Y:S02]  /*3560*/  IMAD.MOV.U32 R4, RZ, RZ, 0x3f800000 ;  /* 0x3f800000ff047424 */ /* 0x004fe400078e00ff */
[----:B------:R-:W-:Y:S01]  /*3570*/  STS.U16 [R11+UR11+0x1100], R14 ;  /* 0x0011000e0b007988 */ /* 0x000fe2000800040b */
[----:B-1----:R-:W-:-:S03]  /*3580*/  IMAD.MOV.U32 R5, RZ, RZ, 0x3f800000 ;  /* 0x3f800000ff057424 */ /* 0x002fc600078e00ff */
[----:B------:R-:W-:Y:S01]  /*3590*/  STS.U16 [R11+UR11+0x6d00], R7 ;  /* 0x006d00070b007988 */ /* 0x000fe2000800040b */
[----:B------:R-:W-:-:S03]  /*35a0*/  IMAD.MOV.U32 R238, RZ, RZ, -0x800000 ;  /* 0xff800000ffee7424 */ /* 0x000fc600078e00ff */
[----:B------:R-:W-:Y:S01]  /*35b0*/  STS.U16 [R11+UR11+0x6f00], R8 ;  /* 0x006f00080b007988 */ /* 0x000fe2000800040b */
[----:B------:R-:W-:-:S03]  /*35c0*/  IMAD.MOV.U32 R236, RZ, RZ, -0x800000 ;  /* 0xff800000ffec7424 */ /* 0x000fc600078e00ff */
[----:B------:R-:W-:Y:S01]  /*35d0*/  STS.U16 [R11+UR11+0x7100], R10 ;  /* 0x0071000a0b007988 */ /* 0x000fe2000800040b */
[----:B------:R-:W-:-:S03]  /*35e0*/  IMAD.MOV.U32 R234, RZ, RZ, -0x800000 ;  /* 0xff800000ffea7424 */ /* 0x000fc600078e00ff */
[----:B------:R-:W-:Y:S01]  /*35f0*/  STS.U16 [R11+UR11+0x7300], R12 ;  /* 0x0073000c0b007988 */ /* 0x000fe2000800040b */
[----:B------:R-:W-:-:S03]  /*3600*/  IMAD.MOV.U32 R232, RZ, RZ, -0x800000 ;  /* 0xff800000ffe87424 */ /* 0x000fc600078e00ff */
[----:B------:R-:W-:Y:S01]  /*3610*/  STS.U16 [R11+UR11+0x7500], R13 ;  /* 0x0075000d0b007988 */ /* 0x000fe2000800040b */
[----:B------:R-:W-:-:S03]  /*3620*/  IMAD.MOV.U32 R140, RZ, RZ, 0x3f800000 ;  /* 0x3f800000ff8c7424 */ /* 0x000fc600078e00ff */
[----:B------:R-:W-:Y:S01]  /*3630*/  STS.U16 [R11+UR11+0x7d00], R6 ;  /* 0x007d00060b007988 */ /* 0x000fe2000800040b */
[----:B------:R-:W-:-:S03]  /*3640*/  IMAD.MOV.U32 R141, RZ, RZ, 0x3f800000 ;  /* 0x3f800000ff8d7424 */ /* 0x000fc600078e00ff */
[----:B------:R-:W-:Y:S01]  /*3650*/  STS.U16 [R11+UR11+0x7f00], R9 ;  /* 0x007f00090b007988 */ /* 0x000fe2000800040b */
[----:B------:R-:W-:Y:S02]  /*3660*/  CS2R R44, SRZ ;  /* 0x00000000002c7805 */ /* 0x000fe4000001ff00 */
[----:B------:R-:W-:Y:S02]  /*3670*/  CS2R R46, SRZ ;  /* 0x00000000002e7805 */ /* 0x000fe4000001ff00 */
[----:B------:R-:W-:Y:S01]  /*3680*/  CS2R R184, SRZ ;  /* 0x0000000000b87805 */ /* 0x000fe2000001ff00 */
[----:B------:R0:W-:Y:S01]  /*3690*/  STL.64 [R1+0x10], R4 ;  /* 0x0000100401007387 */ /* 0x0001e20000100a00 */
[----:B------:R-:W-:Y:S02]  /*36a0*/  CS2R R186, SRZ ;  /* 0x0000000000ba7805 */ /* 0x000fe4000001ff00 */
[----:B------:R-:W-:Y:S02]  /*36b0*/  CS2R R180, SRZ ;  /* 0x0000000000b47805 */ /* 0x000fe4000001ff00 */
[----:B------:R-:W-:-:S02]  /*36c0*/  CS2R R182, SRZ ;  /* 0x0000000000b67805 */ /* 0x000fc4000001ff00 */
[----:B------:R-:W-:Y:S02]  /*36d0*/  CS2R R40, SRZ ;  /* 0x0000000000287805 */ /* 0x000fe4000001ff00 */
[----:B------:R-:W-:Y:S02]  /*36e0*/  CS2R R42, SRZ ;  /* 0x00000000002a7805 */ /* 0x000fe4000001ff00 */
[----:B------:R-:W-:Y:S02]  /*36f0*/  CS2R R176, SRZ ;  /* 0x0000000000b07805 */ /* 0x000fe4000001ff00 */
        /* <DEDUP_REMOVED lines=55> */
[C---:B------:R-:W-:Y:S02]  /*3a70*/  LOP3.LUT R3, R143.reuse, 0x7f, RZ, 0xc0, !PT ;  /* 0x0000007f8f037812 */ /* 0x040fe400078ec0ff */
[----:B0-----:R-:W-:Y:S01]  /*3a80*/  LOP3.LUT R5, R143, 0x1c, RZ, 0xc0, !PT ;  /* 0x0000001c8f057812 */ /* 0x001fe200078ec0ff */
[----:B------:R-:W-:Y:S06]  /*3a90*/  @!P0 BRA `(.L_x_0) ;  /* 0x000000fc00d08947 */ /* 0x000fec0003800000 */
[----:B------:R-:W0:Y:S01]  /*3aa0*/  LDCU.64 UR14, c[0x0][0x3d0] ;  /* 0x00007a00ff0e77ac */ /* 0x000e220008000a00 */
[----:B------:R-:W1:Y:S01]  /*3ab0*/  LDC.64 R14, c[0x0][0x390] ;  /* 0x0000e400ff0e7b82 */ /* 0x000e620000000a00 */
[----:B------:R-:W-:Y:S01]  /*3ac0*/  LOP3.LUT R4, R143, 0x1f, RZ, 0xc0, !PT ;  /* 0x0000001f8f047812 */ /* 0x000fe200078ec0ff */
[----:B------:R-:W-:Y:S01]  /*3ad0*/  IMAD.MOV.U32 R141, RZ, RZ, 0x3f800000 ;  /* 0x3f800000ff8d7424 */ /* 0x000fe200078e00ff */
[C---:B------:R-:W-:Y:S01]  /*3ae0*/  LEA.HI R11, R5.reuse, 0x10, RZ, 0x1e ;  /* 0x00000010050b7811 */ /* 0x040fe200078ff0ff */
[----:B------:R-:W2:Y:S01]  /*3af0*/  LDCU.64 UR8, c[0x0][0x3c0] ;  /* 0x00007800ff0877ac */ /* 0x000ea20008000a00 */
[C---:B------:R-:W-:Y:S02]  /*3b00*/  LEA.HI R9, R5.reuse, 0x18, RZ, 0x1e ;  /* 0x0000001805097811 */ /* 0x040fe400078ff0ff */
[----:B------:R-:W-:Y:S01]  /*3b10*/  LEA.HI R13, R5, 0x8, RZ, 0x1e ;  /* 0x00000008050d7811 */ /* 0x000fe200078ff0ff */
[----:B------:R-:W3:Y:S01]  /*3b20*/  LDC R6, c[0x0][0x3d8] ;  /* 0x0000f600ff067b82 */ /* 0x000ee20000000800 */
[----:B------:R-:W4:Y:S01]  /*3b30*/  LDCU.64 UR4, c[0x0][0x388] ;  /* 0x00007100ff0477ac */ /* 0x000f220008000a00 */
[----:B------:R-:W-:Y:S01]  /*3b40*/  IMAD.IADD R9, R0, 0x1, R9 ;  /* 0x0000000100097824 */ /* 0x000fe200078e0209 */
[----:B------:R-:W-:Y:S01]  /*3b50*/  LOP3.LUT P6, RZ, R143, 0x3, RZ, 0xc0, !PT ;  /* 0x000000038fff7812 */ /* 0x000fe200078cc0ff */
[----:B------:R-:W-:Y:S01]  /*3b60*/  UMOV UR6, URZ ;  /* 0x000000ff00067c82 */ /* 0x000fe20008000000 */
[----:B------:R-:W-:Y:S01]  /*3b70*/  UMOV UR7, URZ ;  /* 0x000000ff00077c82 */ /* 0x000fe20008000000 */
[----:B------:R-:W1:Y:S02]  /*3b80*/  LDCU UR18, c[0x0][0x3a8] ;  /* 0x00007500ff1277ac */ /* 0x000e640008000800 */
[----:B------:R-:W5:Y:S01]  /*3b90*/  LDC R10, c[0x0][0x3d8] ;  /* 0x0000f600ff0a7b82 */ /* 0x000f620000000800 */
[----:B0-----:R-:W-:Y:S01]  /*3ba0*/  IMAD R7, R4, UR15, RZ ;  /* 0x0000000f04077c24 */ /* 0x001fe2000f8e02ff */
[----:B------:R-:W-:Y:S01]  /*3bb0*/  LEA.HI R4, R5, R0, RZ, 0x1e ;  /* 0x0000000005047211 */ /* 0x000fe200078ff0ff */
[----:B------:R-:W-:Y:S01]  /*3bc0*/  UIMAD UR12, UR10, UR14, URZ ;  /* 0x0000000e0a0c72a4 */ /* 0x000fe2000f8e02ff */
[----:B------:R-:W-:Y:S01]  /*3bd0*/  IMAD.IADD R5, R0, 0x1, R13 ;  /* 0x0000000100057824 */ /* 0x000fe200078e020d */
[----:B------:R-:W0:Y:S01]  /*3be0*/  LDCU UR14, c[0x0][0x3d4] ;  /* 0x00007a80ff0e77ac */ /* 0x000e220008000800 */
[----:B------:R-:W-:-:S02]  /*3bf0*/  SHF.R.S32.HI R4, RZ, 0x1f, R7 ;  /* 0x0000001fff047819 */ /* 0x000fc40000011407 */
[----:B------:R-:W0:Y:S01]  /*3c00*/  LDC R16, c[0x0][0x3d8] ;  /* 0x0000f600ff107b82 */ /* 0x000e220000000800 */
[----:B-1----:R-:W-:Y:S01]  /*3c10*/  IADD3 R8, P0, P1, R7, UR12, R14 ;  /* 0x0000000c07087c10 */ /* 0x002fe2000f91e00e */
[----:B------:R-:W-:Y:S01]  /*3c20*/  IMAD.IADD R7, R0, 0x1, R11 ;  /* 0x0000000100077824 */ /* 0x000fe200078e020b */
[----:B------:R-:W-:Y:S02]  /*3c30*/  USHF.R.S32.HI UR15, URZ, 0x1f, UR12 ;  /* 0x0000001fff0f7899 */ /* 0x000fe4000801140c */
[----:B--2---:R-:W-:Y:S02]  /*3c40*/  UIMAD UR8, UR10, UR8, URZ ;  /* 0x000000080a0872a4 */ /* 0x004fe4000f8e02ff */
[----:B------:R-:W-:Y:S01]  /*3c50*/  USHF.R.S32.HI UR45, URZ, 0x1f, UR9 ;  /* 0x0000001fff2d7899 */ /* 0x000fe20008011409 */
[----:B---3--:R-:W-:Y:S01]  /*3c60*/  IMAD R7, R2, R6, RZ ;  /* 0x0000000602077224 */ /* 0x008fe200078e02ff */
[----:B------:R-:W-:Y:S01]  /*3c70*/  IADD3.X R0, PT, PT, R4, UR15, R15, P0, P1 ;  /* 0x0000000f04007c10 */ /* 0x000fe200087e240f */
[----:B------:R-:W1:Y:S01]  /*3c80*/  LDC R14, c[0x0][0x3d8] ;  /* 0x0000f600ff0e7b82 */ /* 0x000e620000000800 */
[----:B----4-:R-:W-:Y:S01]  /*3c90*/  UIADD3 UR13, UP0, UPT, UR8, UR4, URZ ;  /* 0x00000004080d7290 */ /* 0x010fe2000ff1e0ff */
[----:B------:R-:W-:Y:S01]  /*3ca0*/  IMAD R21, R6, 0x4, R7 ;  /* 0x0000000406157824 */ /* 0x000fe200078e0207 */
[----:B------:R-:W-:Y:S01]  /*3cb0*/  IADD3 R41, P0, PT, R7, R8, RZ ;  /* 0x0000000807297210 */ /* 0x000fe20007f1e0ff */
[----:B------:R-:W-:-:S02]  /*3cc0*/  USHF.L.U32 UR15, UR9, 0x1, URZ ;  /* 0x00000001090f7899 */ /* 0x000fc400080006ff */
[C---:B------:R-:W-:Y:S01]  /*3cd0*/  IMAD R27, R6.reuse, 0x4, R21 ;  /* 0x00000004061b7824 */ /* 0x040fe200078e0215 */
[----:B------:R-:W-:Y:S01]  /*3ce0*/  IADD3 R43, P1, PT, R21, R8, RZ ;  /* 0x00000008152b7210 */ /* 0x000fe20007f3e0ff */
[----:B------:R-:W2:Y:S01]  /*3cf0*/  LDC R4, c[0x0][0x3d8] ;  /* 0x0000f600ff047b82 */ /* 0x000ea20000000800 */
[----:B------:R3:W-:Y:S01]  /*3d00*/  STL [R1+0x24], R41 ;  /* 0x0000242901007387 */ /* 0x0007e20000100800 */
[C---:B------:R-:W-:Y:S01]  /*3d10*/  IMAD R29, R6.reuse, 0x4, R27 ;  /* 0x00000004061d7824 */ /* 0x040fe200078e021b */
[----:B------:R-:W-:Y:S02]  /*3d20*/  ULEA.HI.X.SX32 UR8, UR8, UR5, 0x1, UP0 ;  /* 0x0000000508087291 */ /* 0x000fe400080f0eff */
[----:B------:R4:W-:Y:S01]  /*3d30*/  STL [R1+0x28], R43 ;  /* 0x0000282b01007387 */ /* 0x0009e20000100800 */
[C---:B------:R-:W-:Y:S01]  /*3d40*/  IMAD R31, R6.reuse, 0x4, R29 ;  /* 0x00000004061f7824 */ /* 0x040fe200078e021d */
[----:B------:R-:W-:Y:S01]  /*3d50*/  UIMAD UR48, UR9, 0x3, URZ ;  /* 0x00000003093078a4 */ /* 0x000fe2000f8e02ff */
[----:B------:R-:W0:Y:S01]  /*3d60*/  LDC R18, c[0x0][0x3d8] ;  /* 0x0000f600ff127b82 */ /* 0x000e220000000800 */
[----:B------:R-:W-:Y:S01]  /*3d70*/  USHF.L.U32 UR47, UR9, 0x2, URZ ;  /* 0x00000002092f7899 */ /* 0x000fe200080006ff */
[C---:B------:R-:W-:Y:S01]  /*3d80*/  IMAD R33, R6.reuse, 0x4, R31 ;  /* 0x0000000406217824 */ /* 0x040fe200078e021f */
[----:B---3--:R-:W-:Y:S01]  /*3d90*/  LEA.HI.X.SX32 R41, R7, R0, 0x1, P0 ;  /* 0x0000000007297211 */ /* 0x008fe200000f0eff */
[----:B------:R-:W-:Y:S01]  /*3da0*/  USHF.R.S32.HI UR49, URZ, 0x1f, UR48 ;  /* 0x0000001fff317899 */ /* 0x000fe20008011430 */
[-C--:B------:R-:W-:Y:S01]  /*3db0*/  IADD3 R7, P2, PT, R29, R8.reuse, RZ ;  /* 0x000000081d077210 */ /* 0x080fe20007f5e0ff */
[C---:B------:R-:W-:Y:S01]  /*3dc0*/  IMAD R35, R6.reuse, 0x4, R33 ;  /* 0x0000000406237824 */ /* 0x040fe200078e0221 */
[----:B----4-:R-:W-:Y:S01]  /*3dd0*/  IADD3 R43, P0, PT, R27, R8, RZ ;  /* 0x000000081b2b7210 */ /* 0x010fe20007f1e0ff */
[----:B------:R-:W3:Y:S01]  /*3de0*/  LDC R20, c[0x0][0x3d8] ;  /* 0x0000f600ff147b82 */ /* 0x000ee20000000800 */
[----:B------:R-:W-:Y:S01]  /*3df0*/  STL [R1+0x3dc], R41 ;  /* 0x0003dc2901007387 */ /* 0x000fe20000100800 */
[----:B------:R-:W-:Y:S01]  /*3e00*/  IMAD R37, R6, 0x4, R35 ;  /* 0x0000000406257824 */ /* 0x000fe200078e0223 */
[----:B------:R-:W-:-:S02]  /*3e10*/  UIMAD UR46, UR9, 0x5, URZ ;  /* 0x00000005092e78a4 */ /* 0x000fc4000f8e02ff */
[----:B------:R4:W-:Y:S01]  /*3e20*/  STL [R1+0x2c], R43 ;  /* 0x00002c2b01007387 */ /* 0x0009e20000100800 */
[C---:B------:R-:W-:Y:S01]  /*3e30*/  IMAD R39, R6.reuse, 0x4, R37 ;  /* 0x0000000406277824 */ /* 0x040fe200078e0225 */
[----:B------:R-:W-:Y:S01]  /*3e40*/  USHF.R.S32.HI UR50, URZ, 0x1f, UR47 ;  /* 0x0000001fff327899 */ /* 0x000fe2000801142f */
[----:B------:R-:W3:Y:S01]  /*3e50*/  LDC R22, c[0x0][0x3d8] ;  /* 0x0000f600ff167b82 */ /* 0x000ee20000000800 */
[----:B------:R5:W-:Y:S01]  /*3e60*/  STL [R1+0x30], R7 ;  /* 0x0000300701007387 */ /* 0x000be20000100800 */
[C---:B------:R-:W-:Y:S01]  /*3e70*/  IMAD R47, R6.reuse, 0x4, R39 ;  /* 0x00000004062f7824 */ /* 0x040fe200078e0227 */
[----:B------:R-:W-:Y:S02]  /*3e80*/  UIMAD UR44, UR9, 0x6, URZ ;  /* 0x00000006092c78a4 */ /* 0x000fe4000f8e02ff */
[----:B------:R-:W-:Y:S01]  /*3e90*/  USHF.R.S32.HI UR51, URZ, 0x1f, UR46 ;  /* 0x0000001fff337899 */ /* 0x000fe2000801142e */
[C---:B------:R-:W-:Y:S01]  /*3ea0*/  IMAD R49, R6.reuse, 0x4, R47 ;  /* 0x0000000406317824 */ /* 0x040fe200078e022f */
[-C--:B----4-:R-:W-:Y:S01]  /*3eb0*/  LEA.HI.X.SX32 R43, R21, R0.reuse, 0x1, P1 ;  /* 0x00000000152b7211 */ /* 0x090fe200008f0eff */
[----:B------:R-:W4:Y:S01]  /*3ec0*/  LDC R24, c[0x0][0x3d8] ;  /* 0x0000f600ff187b82 */ /* 0x000f220000000800 */
[-C--:B------:R-:W-:Y:S01]  /*3ed0*/  LEA.HI.X.SX32 R21, R27, R0.reuse, 0x1, P0 ;  /* 0x000000001b157211 */ /* 0x080fe200000f0eff */
[C---:B------:R-:W-:Y:S01]  /*3ee0*/  IMAD R51, R6.reuse, 0x4, R49 ;  /* 0x0000000406337824 */ /* 0x040fe200078e0231 */
[----:B-----5:R-:W-:Y:S01]  /*3ef0*/  LEA.HI.X.SX32 R7, R29, R0, 0x1, P2 ;  /* 0x000000001d077211 */ /* 0x020fe200010f0eff */
[----:B------:R-:W-:Y:S01]  /*3f00*/  STL [R1+0x3e0], R43 ;  /* 0x0003e02b01007387 */ /* 0x000fe20000100800 */
[----:B------:R-:W-:Y:S01]  /*3f10*/  IADD3 R27, P0, PT, R31, R8, RZ ;  /* 0x000000081f1b7210 */ /* 0x000fe20007f1e0ff */
[C---:B------:R-:W-:Y:S01]  /*3f20*/  IMAD R53, R6.reuse, 0x4, R51 ;  /* 0x0000000406357824 */ /* 0x040fe200078e0233 */
[----:B------:R-:W-:Y:S01]  /*3f30*/  UIMAD UR43, UR9, 0x7, URZ ;  /* 0x00000007092b78a4 */ /* 0x000fe2000f8e02ff */
[----:B------:R-:W5:Y:S01]  /*3f40*/  LDC R26, c[0x0][0x3d8] ;  /* 0x0000f600ff1a7b82 */ /* 0x000f620000000800 */
[----:B------:R1:W-:Y:S01]  /*3f50*/  STL [R1+0x3e4], R21 ;  /* 0x0003e41501007387 */ /* 0x0003e20000100800 */
[----:B------:R-:W-:Y:S01]  /*3f60*/  IMAD R63, R6, 0x4, R53 ;  /* 0x00000004063f7824 */ /* 0x000fe200078e0235 */
[----:B------:R-:W-:-:S02]  /*3f70*/  USHF.R.S32.HI UR52, URZ, 0x1f, UR44 ;  /* 0x0000001fff347899 */ /* 0x000fc4000801142c */
[----:B------:R0:W-:Y:S01]  /*3f80*/  STL [R1+0x3e8], R7 ;  /* 0x0003e80701007387 */ /* 0x0001e20000100800 */
[----:B--2---:R-:W-:Y:S01]  /*3f90*/  IMAD R65, R4, 0x4, R63 ;  /* 0x0000000404417824 */ /* 0x004fe200078e023f */
[----:B------:R-:W-:Y:S01]  /*3fa0*/  USHF.L.U32 UR42, UR9, 0x3, URZ ;  /* 0x00000003092a7899 */ /* 0x000fe200080006ff */
[----:B------:R-:W2:Y:S01]  /*3fb0*/  LDC R28, c[0x0][0x3d8] ;  /* 0x0000f600ff1c7b82 */ /* 0x000ea20000000800 */
[----:B------:R0:W-:Y:S01]  /*3fc0*/  STL [R1+0x3f0], R27 ;  /* 0x0003f01b01007387 */ /* 0x0001e20000100800 */
[----:B------:R-:W-:Y:S01]  /*3fd0*/  IMAD R67, R10, 0x4, R65 ;  /* 0x000000040a437824 */ /* 0x000fe200078e0241 */
[-C--:B-1----:R-:W-:Y:S01]  /*3fe0*/  IADD3 R21, P1, PT, R33, R8.reuse, RZ ;  /* 0x0000000821157210 */ /* 0x082fe20007f3e0ff */
[----:B------:R-:W-:Y:S02]  /*3ff0*/  USHF.R.S32.HI UR53, URZ, 0x1f, UR43 ;  /* 0x0000001fff357899 */ /* 0x000fe4000801142b */
[----:B------:R-:W-:Y:S01]  /*4000*/  IMAD R69, R14, 0x4, R67 ;  /* 0x000000040e457824 */ /* 0x000fe200078e0243 */
[----:B0-----:R-:W-:Y:S01]  /*4010*/  IADD3 R7, P2, PT, R35, R8, RZ ;  /* 0x0000000823077210 */ /* 0x001fe20007f5e0ff */
[----:B------:R-:W0:Y:S01]  /*4020*/  LDC R30, c[0x0][0x3d8] ;  /* 0x0000f600ff1e7b82 */ /* 0x000e220000000800 */
[----:B------:R1:W-:Y:S01]  /*4030*/  STL [R1+0x3f8], R21 ;  /* 0x0003f81501007387 */ /* 0x0003e20000100800 */
[----:B------:R-:W-:Y:S01]  /*4040*/  IMAD R71, R16, 0x4, R69 ;  /* 0x0000000410477824 */ /* 0x000fe200078e0245 */
[-C--:B------:R-:W-:Y:S01]  /*4050*/  LEA.HI.X.SX32 R27, R31, R0.reuse, 0x1, P0 ;  /* 0x000000001f1b7211 */ /* 0x080fe200000f0eff */
[----:B------:R-:W-:Y:S01]  /*4060*/  UIMAD UR41, UR9, 0x9, URZ ;  /* 0x00000009092978a4 */ /* 0x000fe2000f8e02ff */
[----:B------:R3:W-:Y:S01]  /*4070*/  STL [R1+0x400], R7 ;  /* 0x0004000701007387 */ /* 0x0007e20000100800 */
[----:B------:R-:W-:Y:S01]  /*4080*/  IMAD R73, R18, 0x4, R71 ;  /* 0x0000000412497824 */ /* 0x000fe200078e0247 */
[----:B------:R-:W-:Y:S01]  /*4090*/  USHF.R.S32.HI UR54, URZ, 0x1f, UR42 ;  /* 0x0000001fff367899 */ /* 0x000fe2000801142a */
[----:B------:R-:W0:Y:S01]  /*40a0*/  LDC R2, c[0x0][0x3d8] ;  /* 0x0000f600ff027b82 */ /* 0x000e220000000800 */
[----:B------:R4:W-:Y:S01]  /*40b0*/  STL [R1+0x3ec], R27 ;  /* 0x0003ec1b01007387 */ /* 0x0009e20000100800 */
[----:B---3--:R-:W-:Y:S01]  /*40c0*/  IMAD R85, R20, 0x4, R73 ;  /* 0x0000000414557824 */ /* 0x008fe200078e0249 */
[----:B-1----:R-:W-:Y:S01]  /*40d0*/  LEA.HI.X.SX32 R21, R33, R0, 0x1, P1 ;  /* 0x0000000021157211 */ /* 0x002fe200008f0eff */
[----:B------:R-:W-:-:S02]  /*40e0*/  UIMAD UR40, UR9, 0xa, URZ ;  /* 0x0000000a092878a4 */ /* 0x000fc4000f8e02ff */
[----:B------:R-:W-:Y:S01]  /*40f0*/  IMAD R87, R22, 0x4, R85 ;  /* 0x0000000416577824 */ /* 0x000fe200078e0255 */
[----:B------:R-:W-:Y:S01]  /*4100*/  LEA.HI.X.SX32 R7, R35, R0, 0x1, P2 ;  /* 0x0000000023077211 */ /* 0x000fe200010f0eff */
[----:B------:R-:W1:Y:S01]  /*4110*/  LDC R32, c[0x0][0x3d8] ;  /* 0x0000f600ff207b82 */ /* 0x000e620000000800 */
[----:B------:R3:W-:Y:S01]  /*4120*/  STL [R1+0x3f4], R21 ;  /* 0x0003f41501007387 */ /* 0x0007e20000100800 */
[----:B----4-:R-:W-:Y:S01]  /*4130*/  IMAD R89, R24, 0x4, R87 ;  /* 0x0000000418597824 */ /* 0x010fe200078e0257 */
[-C--:B------:R-:W-:Y:S01]  /*4140*/  IADD3 R27, P0, PT, R37, R8.reuse, RZ ;  /* 0x00000008251b7210 */ /* 0x080fe20007f1e0ff */
[----:B------:R-:W-:Y:S01]  /*4150*/  USHF.R.S32.HI UR55, URZ, 0x1f, UR41 ;  /* 0x0000001fff377899 */ /* 0x000fe20008011429 */
[----:B------:R4:W-:Y:S01]  /*4160*/  STL [R1+0x3fc], R7 ;  /* 0x0003fc0701007387 */ /* 0x0009e20000100800 */
[----:B-----5:R-:W-:Y:S01]  /*4170*/  IMAD R91, R26, 0x4, R89 ;  /* 0x000000041a5b7824 */ /* 0x020fe200078e0259 */
[----:B------:R-:W-:Y:S01]  /*4180*/  UIMAD UR39, UR9, 0xb, URZ ;  /* 0x0000000b092778a4 */ /* 0x000fe2000f8e02ff */
[----:B------:R-:W5:Y:S01]  /*4190*/  LDC R34, c[0x0][0x3d8] ;  /* 0x0000f600ff227b82 */ /* 0x000f620000000800 */
[----:B------:R0:W-:Y:S01]  /*41a0*/  STL [R1+0x408], R27 ;  /* 0x0004081b01007387 */ /* 0x0001e20000100800 */
[----:B--2---:R-:W-:Y:S01]  /*41b0*/  IMAD R93, R28, 0x4, R91 ;  /* 0x000000041c5d7824 */ /* 0x004fe200078e025b */
[----:B---3--:R-:W-:Y:S01]  /*41c0*/  IADD3 R21, P1, PT, R39, R8, RZ ;  /* 0x0000000827157210 */ /* 0x008fe20007f3e0ff */
[----:B------:R-:W-:-:S02]  /*41d0*/  USHF.R.S32.HI UR56, URZ, 0x1f, UR40 ;  /* 0x0000001fff387899 */ /* 0x000fc40008011428 */
[----:B0-----:R-:W-:Y:S01]  /*41e0*/  IMAD R95, R30, 0x4, R93 ;  /* 0x000000041e5f7824 */ /* 0x001fe200078e025d */
[----:B----4-:R-:W-:Y:S01]  /*41f0*/  IADD3 R7, P2, PT, R47, R8, RZ ;  /* 0x000000082f077210 */ /* 0x010fe20007f5e0ff */
[----:B------:R-:W0:Y:S01]  /*4200*/  LDC R120, c[0x0][0x3d8] ;  /* 0x0000f600ff787b82 */ /* 0x000e220000000800 */
[----:B------:R2:W-:Y:S01]  /*4210*/  STL [R1+0x410], R21 ;  /* 0x0004101501007387 */ /* 0x0005e20000100800 */
[----:B------:R-:W-:Y:S01]  /*4220*/  IMAD R97, R2, 0x4, R95 ;  /* 0x0000000402617824 */ /* 0x000fe200078e025f */
[-C--:B------:R-:W-:Y:S01]  /*4230*/  LEA.HI.X.SX32 R27, R37, R0.reuse, 0x1, P0 ;  /* 0x00000000251b7211 */ /* 0x080fe200000f0eff */
[----:B------:R-:W-:Y:S01]  /*4240*/  UIMAD UR38, UR9, 0xc, URZ ;  /* 0x0000000c092678a4 */ /* 0x000fe2000f8e02ff */
[----:B------:R3:W-:Y:S01]  /*4250*/  STL [R1+0x418], R7 ;  /* 0x0004180701007387 */ /* 0x0007e20000100800 */
[----:B------:R-:W-:Y:S02]  /*4260*/  USHF.R.S32.HI UR57, URZ, 0x1f, UR39 ;  /* 0x0000001fff397899 */ /* 0x000fe40008011427 */
[----:B------:R-:W4:Y:S01]  /*4270*/  LDC R122, c[0x0][0x3d8] ;  /* 0x0000f600ff7a7b82 */ /* 0x000f220000000800 */
[----:B------:R5:W-:Y:S01]  /*4280*/  STL [R1+0x404], R27 ;  /* 0x0004041b01007387 */ /* 0x000be20000100800 */
[----:B-1----:R-:W-:Y:S01]  /*4290*/  IMAD R99, R32, 0x4, R97 ;  /* 0x0000000420637824 */ /* 0x002fe200078e0261 */
[----:B--2---:R-:W-:Y:S01]  /*42a0*/  LEA.HI.X.SX32 R21, R39, R0, 0x1, P1 ;  /* 0x0000000027157211 */ /* 0x004fe200008f0eff */
[----:B------:R-:W-:-:S02]  /*42b0*/  UIMAD UR37, UR9, 0xd, URZ ;  /* 0x0000000d092578a4 */ /* 0x000fc4000f8e02ff */
[----:B------:R-:W-:Y:S01]  /*42c0*/  USHF.R.S32.HI UR58, URZ, 0x1f, UR38 ;  /* 0x0000001fff3a7899 */ /* 0x000fe20008011426 */
[----:B---3--:R-:W-:Y:S01]  /*42d0*/  LEA.HI.X.SX32 R7, R47, R0, 0x1, P2 ;  /* 0x000000002f077211 */ /* 0x008fe200010f0eff */
[----:B------:R-:W1:Y:S01]  /*42e0*/  LDC R124, c[0x0][0x3d8] ;  /* 0x0000f600ff7c7b82 */ /* 0x000e620000000800 */
[----:B------:R2:W-:Y:S01]  /*42f0*/  STL [R1+0x40c], R21 ;  /* 0x00040c1501007387 */ /* 0x0005e20000100800 */
[----:B-----5:R-:W-:Y:S01]  /*4300*/  IMAD R101, R34, 0x4, R99 ;  /* 0x0000000422657824 */ /* 0x020fe200078e0263 */
[-C--:B------:R-:W-:Y:S01]  /*4310*/  IADD3 R27, P1, PT, R51, R8.reuse, RZ ;  /* 0x00000008331b7210 */ /* 0x080fe20007f3e0ff */
[----:B------:R-:W-:Y:S01]  /*4320*/  UIMAD UR36, UR9, 0xe, URZ ;  /* 0x0000000e092478a4 */ /* 0x000fe2000f8e02ff */
[----:B------:R3:W-:Y:S01]  /*4330*/  STL [R1+0x414], R7 ;  /* 0x0004140701007387 */ /* 0x0007e20000100800 */
[----:B------:R-:W-:Y:S02]  /*4340*/  USHF.R.S32.HI UR59, URZ, 0x1f, UR37 ;  /* 0x0000001fff3b7899 */ /* 0x000fe40008011425 */
[----:B------:R-:W5:Y:S01]  /*4350*/  LDC R126, c[0x0][0x3d8] ;  /* 0x0000f600ff7e7b82 */ /* 0x000f620000000800 */
[----:B0-----:R-:W-:Y:S01]  /*4360*/  IMAD R103, R120, 0x4, R101 ;  /* 0x0000000478677824 */ /* 0x001fe200078e0265 */
[----:B------:R-:W-:Y:S01]  /*4370*/  UIMAD UR35, UR9, 0xf, URZ ;  /* 0x0000000f092378a4 */ /* 0x000fe2000f8e02ff */
[----:B--2---:R-:W-:Y:S01]  /*4380*/  IADD3 R21, P0, PT, R49, R8, RZ ;  /* 0x0000000831157210 */ /* 0x004fe20007f1e0ff */
[----:B------:R-:W-:-:S02]  /*4390*/  USHF.R.S32.HI UR60, URZ, 0x1f, UR36 ;  /* 0x0000001fff3c7899 */ /* 0x000fc40008011424 */
[----:B------:R-:W-:Y:S01]  /*43a0*/  USHF.L.U32 UR34, UR9, 0x4, URZ ;  /* 0x0000000409227899 */ /* 0x000fe200080006ff */
[----:B---3--:R-:W-:Y:S01]  /*43b0*/  IADD3 R7, P2, PT, R53, R8, RZ ;  /* 0x0000000835077210 */ /* 0x008fe20007f5e0ff */
[----:B------:R-:W0:Y:S01]  /*43c0*/  LDC R128, c[0x0][0x3d8] ;  /* 0x0000f600ff807b82 */ /* 0x000e220000000800 */
[----:B------:R-:W-:Y:S01]  /*43d0*/  STL [R1+0x420], R21 ;  /* 0x0004201501007387 */ /* 0x000fe20000100800 */
[----:B------:R-:W-:Y:S01]  /*43e0*/  LEA.HI.X.SX32 R29, R49, R0, 0x1, P0 ;  /* 0x00000000311d7211 */ /* 0x000fe200000f0eff */
[----:B----4-:R-:W-:Y:S01]  /*43f0*/  IMAD R105, R122, 0x4, R103 ;  /* 0x000000047a697824 */ /* 0x010fe200078e0267 */
[----:B------:R-:W-:Y:S01]  /*4400*/  USHF.R.S32.HI UR61, URZ, 0x1f, UR35 ;  /* 0x0000001fff3d7899 */ /* 0x000fe20008011423 */
[----:B------:R2:W-:Y:S01]  /*4410*/  STL [R1+0x428], R27 ;  /* 0x0004281b01007387 */ /* 0x0005e20000100800 */
[----:B------:R-:W-:Y:S02]  /*4420*/  UIMAD UR33, UR9, 0x11, URZ ;  /* 0x00000011092178a4 */ /* 0x000fe4000f8e02ff */
[----:B------:R-:W3:Y:S01]  /*4430*/  LDC R130, c[0x0][0x3d8] ;  /* 0x0000f600ff827b82 */ /* 0x000ee20000000800 */
[----:B------:R4:W-:Y:S01]  /*4440*/  STL [R1+0x430], R7 ;  /* 0x0004300701007387 */ /* 0x0009e20000100800 */
[----:B-1----:R-:W-:Y:S01]  /*4450*/  IMAD R107, R124, 0x4, R105 ;  /* 0x000000047c6b7824 */ /* 0x002fe200078e0269 */
[----:B------:R-:W-:-:S02]  /*4460*/  USHF.R.S32.HI UR62, URZ, 0x1f, UR34 ;  /* 0x0000001fff3e7899 */ /* 0x000fc40008011422 */
[----:B------:R1:W-:Y:S01]  /*4470*/  STL [R1+0x41c], R29 ;  /* 0x00041c1d01007387 */ /* 0x0003e20000100800 */
[----:B------:R-:W-:Y:S01]  /*4480*/  UIMAD UR32, UR9, 0x12, URZ ;  /* 0x00000012092078a4 */ /* 0x000fe2000f8e02ff */
[-C--:B--2---:R-:W-:Y:S01]  /*4490*/  LEA.HI.X.SX32 R27, R51, R0.reuse, 0x1, P1 ;  /* 0x00000000331b7211 */ /* 0x084fe200008f0eff */
[----:B------:R-:W2:Y:S01]  /*44a0*/  LDC R132, c[0x0][0x3d8] ;  /* 0x0000f600ff847b82 */ /* 0x000ea20000000800 */
[----:B-----5:R-:W-:Y:S01]  /*44b0*/  IMAD R109, R126, 0x4, R107 ;  /* 0x000000047e6d7824 */ /* 0x020fe200078e026b */
[----:B------:R-:W-:Y:S01]  /*44c0*/  USHF.R.S32.HI UR63, URZ, 0x1f, UR33 ;  /* 0x0000001fff3f7899 */ /* 0x000fe20008011421 */
[----:B----4-:R-:W-:Y:S01]  /*44d0*/  LEA.HI.X.SX32 R7, R53, R0, 0x1, P2 ;  /* 0x0000000035077211 */ /* 0x010fe200010f0eff */
[----:B------:R4:W-:Y:S01]  /*44e0*/  STL [R1+0x424], R27 ;  /* 0x0004241b01007387 */ /* 0x0009e20000100800 */
[----:B------:R-:W-:Y:S01]  /*44f0*/  UIMAD UR31, UR9, 0x13, URZ ;  /* 0x00000013091f78a4 */ /* 0x000fe2000f8e02ff */
[----:B------:R-:W-:Y:S02]  /*4500*/  CS2R R126, SRZ ;  /* 0x00000000007e7805 */ /* 0x000fe4000001ff00 */
[-C--:B-1----:R-:W-:Y:S01]  /*4510*/  IADD3 R29, P0, PT, R63, R8.reuse, RZ ;  /* 0x000000083f1d7210 */ /* 0x082fe20007f1e0ff */
[----:B------:R-:W1:Y:S01]  /*4520*/  LDC R134, c[0x0][0x3d8] ;  /* 0x0000f600ff867b82 */ /* 0x000e620000000800 */
[----:B------:R5:W-:Y:S01]  /*4530*/  STL [R1+0x42c], R7 ;  /* 0x00042c0701007387 */ /* 0x000be20000100800 */
[----:B0-----:R-:W-:Y:S01]  /*4540*/  IMAD R111, R128, 0x4, R109 ;  /* 0x00000004806f7824 */ /* 0x001fe200078e026d */
[----:B------:R-:W-:Y:S01]  /*4550*/  USHF.R.S32.HI UR64, URZ, 0x1f, UR32 ;  /* 0x0000001fff407899 */ /* 0x000fe20008011420 */
[----:B------:R-:W-:Y:S01]  /*4560*/  CS2R R128, SRZ ;  /* 0x0000000000807805 */ /* 0x000fe2000001ff00 */
[----:B------:R0:W-:Y:S01]  /*4570*/  STL [R1+0x438], R29 ;  /* 0x0004381d01007387 */ /* 0x0001e20000100800 */
[-C--:B----4-:R-:W-:Y:S01]  /*4580*/  IADD3 R27, P1, PT, R65, R8.reuse, RZ ;  /* 0x00000008411b7210 */ /* 0x090fe20007f3e0ff */
[----:B------:R-:W-:Y:S01]  /*4590*/  UIMAD UR30, UR9, 0x14, URZ ;  /* 0x00000014091e78a4 */ /* 0x000fe2000f8e02ff */
[----:B------:R-:W4:Y:S01]  /*45a0*/  LDC R136, c[0x0][0x3d8] ;  /* 0x0000f600ff887b82 */ /* 0x000f220000000800 */
[----:B---3--:R-:W-:Y:S01]  /*45b0*/  IMAD R113, R130, 0x4, R111 ;  /* 0x0000000482717824 */ /* 0x008fe200078e026f */
[----:B------:R-:W-:Y:S01]  /*45c0*/  USHF.R.S32.HI UR65, URZ, 0x1f, UR31 ;  /* 0x0000001fff417899 */ /* 0x000fe2000801141f */
[----:B-----5:R-:W-:Y:S01]  /*45d0*/  IADD3 R7, P2, PT, R67, R8, RZ ;  /* 0x0000000843077210 */ /* 0x020fe20007f5e0ff */
[----:B------:R3:W-:Y:S01]  /*45e0*/  STL [R1+0x440], R27 ;  /* 0x0004401b01007387 */ /* 0x0007e20000100800 */
[----:B------:R-:W-:Y:S01]  /*45f0*/  UIMAD UR29, UR9, 0x15, URZ ;  /* 0x00000015091d78a4 */ /* 0x000fe2000f8e02ff */
[----:B------:R-:W-:-:S02]  /*4600*/  CS2R R130, SRZ ;  /* 0x0000000000827805 */ /* 0x000fc4000001ff00 */
[-C--:B0-----:R-:W-:Y:S01]  /*4610*/  LEA.HI.X.SX32 R29, R63, R0.reuse, 0x1, P0 ;  /* 0x000000003f1d7211 */ /* 0x081fe200000f0eff */
[----:B------:R0:W-:Y:S01]  /*4620*/  STL [R1+0x448], R7 ;  /* 0x0004480701007387 */ /* 0x0001e20000100800 */
[----:B------:R-:W5:Y:S01]  /*4630*/  LDC R138, c[0x0][0x3d8] ;  /* 0x0000f600ff8a7b82 */ /* 0x000f620000000800 */
[----:B--2---:R-:W-:Y:S01]  /*4640*/  IMAD R115, R132, 0x4, R113 ;  /* 0x0000000484737824 */ /* 0x004fe200078e0271 */
[----:B------:R-:W-:Y:S01]  /*4650*/  USHF.R.S32.HI UR66, URZ, 0x1f, UR30 ;  /* 0x0000001fff427899 */ /* 0x000fe2000801141e */
[----:B------:R2:W-:Y:S01]  /*4660*/  STL [R1+0x434], R29 ;  /* 0x0004341d01007387 */ /* 0x0005e20000100800 */
[----:B------:R-:W-:Y:S01]  /*4670*/  UIMAD UR28, UR9, 0x16, URZ ;  /* 0x00000016091c78a4 */ /* 0x000fe2000f8e02ff */
[-C--:B---3--:R-:W-:Y:S01]  /*4680*/  LEA.HI.X.SX32 R27, R65, R0.reuse, 0x1, P1 ;  /* 0x00000000411b7211 */ /* 0x088fe200008f0eff */
[----:B------:R-:W-:Y:S01]  /*4690*/  USHF.R.S32.HI UR67, URZ, 0x1f, UR29 ;  /* 0x0000001fff437899 */ /* 0x000fe2000801141d */
[----:B-1----:R-:W-:Y:S01]  /*46a0*/  IMAD R117, R134, 0x4, R115 ;  /* 0x0000000486757824 */ /* 0x002fe200078e0273 */
[----:B------:R-:W1:Y:S01]  /*46b0*/  LDC R140, c[0x0][0x3d8] ;  /* 0x0000f600ff8c7b82 */ /* 0x000e620000000800 */
[----:B0-----:R-:W-:Y:S01]  /*46c0*/  LEA.HI.X.SX32 R7, R67, R0, 0x1, P2 ;  /* 0x0000000043077211 */ /* 0x001fe200010f0eff */
[----:B------:R0:W-:Y:S01]  /*46d0*/  STL [R1+0x43c], R27 ;  /* 0x00043c1b01007387 */ /* 0x0001e20000100800 */
[----:B------:R-:W-:Y:S01]  /*46e0*/  UIMAD UR27, UR9, 0x17, URZ ;  /* 0x00000017091b78a4 */ /* 0x000fe2000f8e02ff */
[----:B------:R-:W-:-:S02]  /*46f0*/  CS2R R132, SRZ ;  /* 0x0000000000847805 */ /* 0x000fc4000001ff00 */
[-C--:B--2---:R-:W-:Y:S01]  /*4700*/  IADD3 R29, P0, PT, R69, R8.reuse, RZ ;  /* 0x00000008451d7210 */ /* 0x084fe20007f1e0ff */
[----:B------:R2:W-:Y:S01]  /*4710*/  STL [R1+0x444], R7 ;  /* 0x0004440701007387 */ /* 0x0005e20000100800 */
[----:B----4-:R-:W-:Y:S01]  /*4720*/  IMAD R119, R136, 0x4, R117 ;  /* 0x0000000488777824 */ /* 0x010fe200078e0275 */
[----:B------:R-:W3:Y:S01]  /*4730*/  LDC R142, c[0x0][0x3d8] ;  /* 0x0000f600ff8e7b82 */ /* 0x000ee20000000800 */
[----:B------:R-:W-:Y:S01]  /*4740*/  USHF.R.S32.HI UR68, URZ, 0x1f, UR28 ;  /* 0x0000001fff447899 */ /* 0x000fe2000801141c */
[----:B------:R4:W-:Y:S01]  /*4750*/  STL [R1+0x450], R29 ;  /* 0x0004501d01007387 */ /* 0x0009e20000100800 */
[----:B------:R-:W-:Y:S01]  /*4760*/  UIMAD UR26, UR9, 0x18, URZ ;  /* 0x00000018091a78a4 */ /* 0x000fe2000f8e02ff */
[-C--:B0-----:R-:W-:Y:S01]  /*4770*/  IADD3 R27, P1, PT, R71, R8.reuse, RZ ;  /* 0x00000008471b7210 */ /* 0x081fe20007f3e0ff */
[----:B------:R-:W-:Y:S01]  /*4780*/  USHF.R.S32.HI UR69, URZ, 0x1f, UR27 ;  /* 0x0000001fff457899 */ /* 0x000fe2000801141b */
[----:B------:R-:W-:Y:S01]  /*4790*/  CS2R R134, SRZ ;  /* 0x0000000000867805 */ /* 0x000fe2000001ff00 */
[----:B------:R-:W-:Y:S01]  /*47a0*/  UIMAD UR25, UR9, 0x19, URZ ;  /* 0x00000019091978a4 */ /* 0x000fe2000f8e02ff */
[----:B--2---:R-:W-:Y:S01]  /*47b0*/  IADD3 R7, P2, PT, R73, R8, RZ ;  /* 0x0000000849077210 */ /* 0x004fe20007f5e0ff */
[----:B------:R0:W-:Y:S01]  /*47c0*/  STL [R1+0x458], R27 ;  /* 0x0004581b01007387 */ /* 0x0001e20000100800 */
[----:B------:R-:W2:Y:S01]  /*47d0*/  LDC R144, c[0x0][0x3d8] ;  /* 0x0000f600ff907b82 */ /* 0x000ea20000000800 */
[----:B-----5:R-:W-:Y:S01]  /*47e0*/  IMAD R121, R138, 0x4, R119 ;  /* 0x000000048a797824 */ /* 0x020fe200078e0277 */
[-C--:B----4-:R-:W-:Y:S01]  /*47f0*/  LEA.HI.X.SX32 R29, R69, R0.reuse, 0x1, P0 ;  /* 0x00000000451d7211 */ /* 0x090fe200000f0eff */
[----:B------:R4:W-:Y:S01]  /*4800*/  STL [R1+0x460], R7 ;  /* 0x0004600701007387 */ /* 0x0009e20000100800 */
[----:B------:R-:W-:Y:S01]  /*4810*/  USHF.R.S32.HI UR70, URZ, 0x1f, UR26 ;  /* 0x0000001fff467899 */ /* 0x000fe2000801141a */
[----:B------:R-:W-:Y:S01]  /*4820*/  CS2R R136, SRZ ;  /* 0x0000000000887805 */ /* 0x000fe2000001ff00 */
[----:B-1----:R-:W-:Y:S01]  /*4830*/  IMAD R123, R140, 0x4, R121 ;  /* 0x000000048c7b7824 */ /* 0x002fe200078e0279 */
[----:B------:R1:W-:Y:S01]  /*4840*/  STL [R1+0x44c], R29 ;  /* 0x00044c1d01007387 */ /* 0x0003e20000100800 */
[----:B------:R-:W5:Y:S01]  /*4850*/  LDC R146, c[0x0][0x3d8] ;  /* 0x0000f600ff927b82 */ /* 0x000f620000000800 */
[-C--:B0-----:R-:W-:Y:S01]  /*4860*/  LEA.HI.X.SX32 R27, R71, R0.reuse, 0x1, P1 ;  /* 0x00000000471b7211 */ /* 0x081fe200008f0eff */
[----:B------:R-:W-:Y:S01]  /*4870*/  UIMAD UR24, UR9, 0x1a, URZ ;  /* 0x0000001a091878a4 */ /* 0x000fe2000f8e02ff */
[----:B------:R-:W-:Y:S01]  /*4880*/  CS2R R138, SRZ ;  /* 0x00000000008a7805 */ /* 0x000fe2000001ff00 */
[----:B------:R-:W-:Y:S01]  /*4890*/  USHF.R.S32.HI UR71, URZ, 0x1f, UR25 ;  /* 0x0000001fff477899 */ /* 0x000fe20008011419 */
[----:B----4-:R-:W-:Y:S01]  /*48a0*/  LEA.HI.X.SX32 R7, R73, R0, 0x1, P2 ;  /* 0x0000000049077211 */ /* 0x010fe200010f0eff */
[----:B------:R0:W-:Y:S01]  /*48b0*/  STL [R1+0x454], R27 ;  /* 0x0004541b01007387 */ /* 0x0001e20000100800 */
[----:B---3--:R-:W-:Y:S01]  /*48c0*/  IMAD R125, R142, 0x4, R123 ;  /* 0x000000048e7d7824 */ /* 0x008fe200078e027b */
[----:B------:R-:W3:Y:S01]  /*48d0*/  LDC R148, c[0x0][0x3d8] ;  /* 0x0000f600ff947b82 */ /* 0x000ee20000000800 */
[-C--:B-1----:R-:W-:Y:S01]  /*48e0*/  IADD3 R29, P0, PT, R85, R8.reuse, RZ ;  /* 0x00000008551d7210 */ /* 0x082fe20007f1e0ff */
[----:B------:R1:W-:Y:S01]  /*48f0*/  STL [R1+0x45c], R7 ;  /* 0x00045c0701007387 */ /* 0x0003e20000100800 */
[----:B------:R-:W-:Y:S01]  /*4900*/  UIMAD UR23, UR9, 0x1b, URZ ;  /* 0x0000001b091778a4 */ /* 0x000fe2000f8e02ff */
[----:B------:R-:W-:Y:S01]  /*4910*/  IMAD.MOV.U32 R140, RZ, RZ, 0x3f800000 ;  /* 0x3f800000ff8c7424 */ /* 0x000fe200078e00ff */
[----:B------:R-:W-:Y:S01]  /*4920*/  USHF.R.S32.HI UR72, URZ, 0x1f, UR24 ;  /* 0x0000001fff487899 */ /* 0x000fe20008011418 */
[----:B------:R4:W-:Y:S01]  /*4930*/  STL [R1+0x468], R29 ;  /* 0x0004681d01007387 */ /* 0x0009e20000100800 */
[----:B------:R-:W-:Y:S01]  /*4940*/  UIMAD UR22, UR9, 0x1c, URZ ;  /* 0x0000001c091678a4 */ /* 0x000fe2000f8e02ff */
[-C--:B0-----:R-:W-:Y:S01]  /*4950*/  IADD3 R27, P1, PT, R87, R8.reuse, RZ ;  /* 0x00000008571b7210 */ /* 0x081fe20007f3e0ff */
[----:B------:R-:W0:Y:S01]  /*4960*/  LDC R150, c[0x0][0x3d8] ;  /* 0x0000f600ff967b82 */ /* 0x000e220000000800 */
[----:B--2---:R-:W-:Y:S01]  /*4970*/  IMAD R25, R144, 0x4, R125 ;  /* 0x0000000490197824 */ /* 0x004fe200078e027d */
[----:B------:R-:W-:Y:S01]  /*4980*/  USHF.R.S32.HI UR73, URZ, 0x1f, UR23 ;  /* 0x0000001fff497899 */ /* 0x000fe20008011417 */
[----:B-1----:R-:W-:Y:S01]  /*4990*/  IADD3 R7, P2, PT, R89, R8, RZ ;  /* 0x0000000859077210 */ /* 0x002fe20007f5e0ff */
[----:B------:R1:W-:Y:S01]  /*49a0*/  STL [R1+0x470], R27 ;  /* 0x0004701b01007387 */ /* 0x0003e20000100800 */
[----:B------:R-:W-:Y:S01]  /*49b0*/  UIMAD UR21, UR9, 0x1d, URZ ;  /* 0x0000001d091578a4 */ /* 0x000fe2000f8e02ff */
[----:B------:R-:W-:-:S02]  /*49c0*/  CS2R R144, SRZ ;  /* 0x0000000000907805 */ /* 0x000fc4000001ff00 */
[-C--:B----4-:R-:W-:Y:S01]  /*49d0*/  LEA.HI.X.SX32 R29, R85, R0.reuse, 0x1, P0 ;  /* 0x00000000551d7211 */ /* 0x090fe200000f0eff */
[----:B------:R2:W-:Y:S01]  /*49e0*/  STL [R1+0x478], R7 ;  /* 0x0004780701007387 */ /* 0x0005e20000100800 */
[----:B------:R-:W4:Y:S01]  /*49f0*/  LDC R152, c[0x0][0x3d8] ;  /* 0x0000f600ff987b82 */ /* 0x000f220000000800 */
[----:B-----5:R-:W-:Y:S01]  /*4a00*/  IMAD R61, R146, 0x4, R25 ;  /* 0x00000004923d7824 */ /* 0x020fe200078e0219 */
[----:B------:R-:W-:Y:S01]  /*4a10*/  USHF.R.S32.HI UR74, URZ, 0x1f, UR22 ;  /* 0x0000001fff4a7899 */ /* 0x000fe20008011416 */
[----:B------:R5:W-:Y:S01]  /*4a20*/  STL [R1+0x464], R29 ;  /* 0x0004641d01007387 */ /* 0x000be20000100800 */
[----:B------:R-:W-:Y:S01]  /*4a30*/  UIMAD UR20, UR9, 0x1e, URZ ;  /* 0x0000001e091478a4 */ /* 0x000fe2000f8e02ff */
[-C--:B-1----:R-:W-:Y:S01]  /*4a40*/  LEA.HI.X.SX32 R27, R87, R0.reuse, 0x1, P1 ;  /* 0x00000000571b7211 */ /* 0x082fe200008f0eff */
[----:B---3--:R-:W-:Y:S01]  /*4a50*/  IMAD R83, R148, 0x4, R61 ;  /* 0x0000000494537824 */ /* 0x008fe200078e023d */
[----:B------:R-:W-:Y:S01]  /*4a60*/  USHF.R.S32.HI UR75, URZ, 0x1f, UR21 ;  /* 0x0000001fff4b7899 */ /* 0x000fe20008011415 */
[----:B------:R-:W1:Y:S01]  /*4a70*/  LDC R154, c[0x0][0x3d8] ;  /* 0x0000f600ff9a7b82 */ /* 0x000e620000000800 */
[----:B--2---:R-:W-:Y:S01]  /*4a80*/  LEA.HI.X.SX32 R7, R89, R0, 0x1, P2 ;  /* 0x0000000059077211 */ /* 0x004fe200010f0eff */
[----:B------:R2:W-:Y:S01]  /*4a90*/  STL [R1+0x46c], R27 ;  /* 0x00046c1b01007387 */ /* 0x0005e20000100800 */
[----:B------:R-:W-:Y:S01]  /*4aa0*/  UIMAD UR19, UR9, 0x1f, URZ ;  /* 0x0000001f091378a4 */ /* 0x000fe2000f8e02ff */
[----:B------:R-:W-:-:S02]  /*4ab0*/  CS2R R148, SRZ ;  /* 0x0000000000947805 */ /* 0x000fc4000001ff00 */
[-C--:B-----5:R-:W-:Y:S01]  /*4ac0*/  IADD3 R29, P0, PT, R91, R8.reuse, RZ ;  /* 0x000000085b1d7210 */ /* 0x0a0fe20007f1e0ff */
[----:B------:R3:W-:Y:S01]  /*4ad0*/  STL [R1+0x474], R7 ;  /* 0x0004740701007387 */ /* 0x0007e20000100800 */
[----:B0-----:R-:W-:Y:S01]  /*4ae0*/  IMAD R23, R150, 0x4, R83 ;  /* 0x0000000496177824 */ /* 0x001fe200078e0253 */
[----:B------:R-:W0:Y:S01]  /*4af0*/  LDC R156, c[0x0][0x3d8] ;  /* 0x0000f600ff9c7b82 */ /* 0x000e220000000800 */
[----:B------:R-:W-:Y:S01]  /*4b00*/  USHF.R.S32.HI UR76, URZ, 0x1f, UR20 ;  /* 0x0000001fff4c7899 */ /* 0x000fe20008011414 */
[----:B------:R5:W-:Y:S01]  /*4b10*/  STL [R1+0x480], R29 ;  /* 0x0004801d01007387 */ /* 0x000be20000100800 */
[----:B------:R-:W-:Y:S02]  /*4b20*/  CS2R R150, SRZ ;  /* 0x0000000000967805 */ /* 0x000fe4000001ff00 */
[-C--:B--2---:R-:W-:Y:S02]  /*4b30*/  IADD3 R27, P1, PT, R93, R8.reuse, RZ ;  /* 0x000000085d1b7210 */ /* 0x084fe40007f3e0ff */
[----:B------:R-:W-:Y:S01]  /*4b40*/  CS2R R146, SRZ ;  /* 0x0000000000927805 */ /* 0x000fe2000001ff00 */
[----:B------:R-:W-:Y:S01]  /*4b50*/  UMOV UR4, URZ ;  /* 0x000000ff00047c82 */ /* 0x000fe20008000000 */
[----:B------:R-:W-:Y:S01]  /*4b60*/  UMOV UR5, URZ ;  /* 0x000000ff00057c82 */ /* 0x000fe20008000000 */
[----:B---3--:R-:W-:Y:S01]  /*4b70*/  IADD3 R7, P2, PT, R95, R8, RZ ;  /* 0x000000085f077210 */ /* 0x008fe20007f5e0ff */
[----:B------:R2:W-:Y:S01]  /*4b80*/  STL [R1+0x488], R27 ;  /* 0x0004881b01007387 */ /* 0x0005e20000100800 */
[----:B------:R-:W3:Y:S01]  /*4b90*/  LDC R158, c[0x0][0x3d8] ;  /* 0x0000f600ff9e7b82 */ /* 0x000ee20000000800 */
[----:B----4-:R-:W-:Y:S01]  /*4ba0*/  IMAD R59, R152, 0x4, R23 ;  /* 0x00000004983b7824 */ /* 0x010fe200078e0217 */
[-C--:B-----5:R-:W-:Y:S01]  /*4bb0*/  LEA.HI.X.SX32 R29, R91, R0.reuse, 0x1, P0 ;  /* 0x000000005b1d7211 */ /* 0x0a0fe200000f0eff */
[----:B------:R4:W-:Y:S01]  /*4bc0*/  STL [R1+0x490], R7 ;  /* 0x0004900701007387 */ /* 0x0009e20000100800 */
[----:B------:R-:W-:Y:S01]  /*4bd0*/  CS2R R152, SRZ ;  /* 0x0000000000987805 */ /* 0x000fe2000001ff00 */
[----:B------:R-:W0:Y:S01]  /*4be0*/  LDCU UR12, c[0x0][0x3c4] ;  /* 0x00007880ff0c77ac */ /* 0x000e220008000800 */
[----:B-1----:R-:W-:Y:S01]  /*4bf0*/  IMAD R79, R154, 0x4, R59 ;  /* 0x000000049a4f7824 */ /* 0x002fe200078e023b */
[----:B------:R1:W-:Y:S01]  /*4c00*/  STL [R1+0x47c], R29 ;  /* 0x00047c1d01007387 */ /* 0x0003e20000100800 */
[----:B------:R-:W5:Y:S01]  /*4c10*/  LDC R160, c[0x0][0x3d8] ;  /* 0x0000f600ffa07b82 */ /* 0x000f620000000800 */
[----:B--2---:R-:W-:-:S02]  /*4c20*/  LEA.HI.X.SX32 R27, R93, R0, 0x1, P1 ;  /* 0x000000005d1b7211 */ /* 0x004fc400008f0eff */
[----:B------:R-:W-:Y:S02]  /*4c30*/  CS2R R154, SRZ ;  /* 0x00000000009a7805 */ /* 0x000fe4000001ff00 */
[----:B----4-:R-:W-:Y:S01]  /*4c40*/  LEA.HI.X.SX32 R7, R95, R0, 0x1, P2 ;  /* 0x000000005f077211 */ /* 0x010fe200010f0eff */
[----:B------:R2:W-:Y:S01]  /*4c50*/  STL [R1+0x484], R27 ;  /* 0x0004841b01007387 */ /* 0x0005e20000100800 */
[----:B0-----:R-:W-:Y:S01]  /*4c60*/  IMAD R41, R156, 0x4, R79 ;  /* 0x000000049c297824 */ /* 0x001fe200078e024f */
[----:B------:R-:W0:Y:S01]  /*4c70*/  LDC R162, c[0x0][0x3d8] ;  /* 0x0000f600ffa27b82 */ /* 0x000e220000000800 */
[----:B-1----:R-:W-:Y:S01]  /*4c80*/  IADD3 R29, P0, PT, R97, R8, RZ ;  /* 0x00000008611d7210 */ /* 0x002fe20007f1e0ff */
[----:B------:R1:W-:Y:S01]  /*4c90*/  STL [R1+0x48c], R7 ;  /* 0x00048c0701007387 */ /* 0x0003e20000100800 */
[----:B------:R-:W-:-:S03]  /*4ca0*/  CS2R R156, SRZ ;  /* 0x00000000009c7805 */ /* 0x000fc6000001ff00 */
[----:B------:R4:W-:Y:S01]  /*4cb0*/  STL [R1+0x498], R29 ;  /* 0x0004981d01007387 */ /* 0x0009e20000100800 */
[-C--:B--2---:R-:W-:Y:S01]  /*4cc0*/  IADD3 R27, P1, PT, R99, R8.reuse, RZ ;  /* 0x00000008631b7210 */ /* 0x084fe20007f3e0ff */
[----:B------:R-:W2:Y:S01]  /*4cd0*/  LDC R164, c[0x0][0x3d8] ;  /* 0x0000f600ffa47b82 */ /* 0x000ea20000000800 */
[----:B---3--:R-:W-:Y:S01]  /*4ce0*/  IMAD R43, R158, 0x4, R41 ;  /* 0x000000049e2b7824 */ /* 0x008fe200078e0229 */
[----:B------:R-:W-:Y:S02]  /*4cf0*/  CS2R R158, SRZ ;  /* 0x00000000009e7805 */ /* 0x000fe4000001ff00 */
[----:B-1----:R-:W-:Y:S01]  /*4d00*/  IADD3 R7, P2, PT, R101, R8, RZ ;  /* 0x0000000865077210 */ /* 0x002fe20007f5e0ff */
[----:B------:R1:W-:Y:S01]  /*4d10*/  STL [R1+0x4a0], R27 ;  /* 0x0004a01b01007387 */ /* 0x0003e20000100800 */
[----:B----4-:R-:W-:-:S03]  /*4d20*/  LEA.HI.X.SX32 R29, R97, R0, 0x1, P0 ;  /* 0x00000000611d7211 */ /* 0x010fc600000f0eff */
[----:B------:R3:W-:Y:S01]  /*4d30*/  STL [R1+0x4a8], R7 ;  /* 0x0004a80701007387 */ /* 0x0007e20000100800 */
[----:B------:R-:W4:Y:S01]  /*4d40*/  LDC R166, c[0x0][0x3d8] ;  /* 0x0000f600ffa67b82 */ /* 0x000f220000000800 */
[----:B-----5:R-:W-:Y:S01]  /*4d50*/  IMAD R45, R160, 0x4, R43 ;  /* 0x00000004a02d7824 */ /* 0x020fe200078e022b */
[----:B------:R-:W-:Y:S01]  /*4d60*/  CS2R R160, SRZ ;  /* 0x0000000000a07805 */ /* 0x000fe2000001ff00 */
[----:B------:R5:W-:Y:S01]  /*4d70*/  STL [R1+0x494], R29 ;  /* 0x0004941d01007387 */ /* 0x000be20000100800 */
[-C--:B-1----:R-:W-:Y:S01]  /*4d80*/  LEA.HI.X.SX32 R27, R99, R0.reuse, 0x1, P1 ;  /* 0x00000000631b7211 */ /* 0x082fe200008f0eff */
[----:B0-----:R-:W-:Y:S01]  /*4d90*/  IMAD R55, R162, 0x4, R45 ;  /* 0x00000004a2377824 */ /* 0x001fe200078e022d */
[----:B------:R-:W-:Y:S02]  /*4da0*/  CS2R R162, SRZ ;  /* 0x0000000000a27805 */ /* 0x000fe4000001ff00 */
[----:B------:R-:W0:Y:S01]  /*4db0*/  LDC R168, c[0x0][0x3d8] ;  /* 0x0000f600ffa87b82 */ /* 0x000e220000000800 */
[----:B---3--:R-:W-:Y:S01]  /*4dc0*/  LEA.HI.X.SX32 R7, R101, R0, 0x1, P2 ;  /* 0x0000000065077211 */ /* 0x008fe200010f0eff */
[----:B------:R1:W-:Y:S01]  /*4dd0*/  STL [R1+0x49c], R27 ;  /* 0x00049c1b01007387 */ /* 0x0003e20000100800 */
[----:B-----5:R-:W-:-:S03]  /*4de0*/  IADD3 R29, P0, PT, R103, R8, RZ ;  /* 0x00000008671d7210 */ /* 0x020fc60007f1e0ff */
[----:B------:R3:W-:Y:S01]  /*4df0*/  STL [R1+0x4a4], R7 ;  /* 0x0004a40701007387 */ /* 0x0007e20000100800 */
[----:B--2---:R-:W-:Y:S01]  /*4e00*/  IMAD R57, R164, 0x4, R55 ;  /* 0x00000004a4397824 */ /* 0x004fe200078e0237 */
[----:B------:R-:W2:Y:S01]  /*4e10*/  LDC R170, c[0x0][0x3d8] ;  /* 0x0000f600ffaa7b82 */ /* 0x000ea20000000800 */
[----:B------:R-:W-:Y:S01]  /*4e20*/  CS2R R164, SRZ ;  /* 0x0000000000a47805 */ /* 0x000fe2000001ff00 */
[----:B------:R5:W-:Y:S01]  /*4e30*/  STL [R1+0x4b0], R29 ;  /* 0x0004b01d01007387 */ /* 0x000be20000100800 */
[-C--:B-1----:R-:W-:Y:S02]  /*4e40*/  IADD3 R27, P2, PT, R107, R8.reuse, RZ ;  /* 0x000000086b1b7210 */ /* 0x082fe40007f5e0ff */
[----:B---3--:R-:W-:-:S03]  /*4e50*/  IADD3 R7, P1, PT, R105, R8, RZ ;  /* 0x0000000869077210 */ /* 0x008fc60007f3e0ff */
[----:B------:R-:W1:Y:S01]  /*4e60*/  LDC R172, c[0x0][0x3d8] ;  /* 0x0000f600ffac7b82 */ /* 0x000e620000000800 */
[----:B----4-:R-:W-:Y:S01]  /*4e70*/  IMAD R81, R166, 0x4, R57 ;  /* 0x00000004a6517824 */ /* 0x010fe200078e0239 */
[----:B------:R-:W-:Y:S02]  /*4e80*/  CS2R R166, SRZ ;  /* 0x0000000000a67805 */ /* 0x000fe4000001ff00 */
[----:B-----5:R-:W-:Y:S01]  /*4e90*/  LEA.HI.X.SX32 R29, R105, R0, 0x1, P1 ;  /* 0x00000000691d7211 */ /* 0x020fe200008f0eff */
[----:B------:R3:W-:Y:S01]  /*4ea0*/  STL [R1+0x4b8], R7 ;  /* 0x0004b80701007387 */ /* 0x0007e20000100800 */
[----:B0-----:R-:W-:-:S03]  /*4eb0*/  IMAD R21, R168, 0x4, R81 ;  /* 0x00000004a8157824 */ /* 0x001fc600078e0251 */
[----:B------:R0:W-:Y:S01]  /*4ec0*/  STL [R1+0x4c0], R27 ;  /* 0x0004c01b01007387 */ /* 0x0001e20000100800 */
[----:B------:R-:W4:Y:S01]  /*4ed0*/  LDC R174, c[0x0][0x3d8] ;  /* 0x0000f600ffae7b82 */ /* 0x000f220000000800 */
[----:B------:R-:W-:Y:S02]  /*4ee0*/  CS2R R168, SRZ ;  /* 0x0000000000a87805 */ /* 0x000fe4000001ff00 */
[----:B---3--:R-:W-:Y:S01]  /*4ef0*/  LEA.HI.X.SX32 R7, R103, R0, 0x1, P0 ;  /* 0x0000000067077211 */ /* 0x008fe200000f0eff */
[----:B--2---:R-:W-:Y:S01]  /*4f00*/  IMAD R75, R170, 0x4, R21 ;  /* 0x00000004aa4b7824 */ /* 0x004fe200078e0215 */
[----:B------:R-:W-:-:S03]  /*4f10*/  IADD3 R31, P0, PT, R109, R8, RZ ;  /* 0x000000086d1f7210 */ /* 0x000fc60007f1e0ff */
[----:B------:R-:W2:Y:S01]  /*4f20*/  LDC R176, c[0x0][0x3d8] ;  /* 0x0000f600ffb07b82 */ /* 0x000ea20000000800 */
[----:B0-----:R-:W-:Y:S01]  /*4f30*/  LEA.HI.X.SX32 R27, R107, R0, 0x1, P2 ;  /* 0x000000006b1b7211 */ /* 0x001fe200010f0eff */
[----:B------:R-:W-:Y:S01]  /*4f40*/  STL [R1+0x4ac], R7 ;  /* 0x0004ac0701007387 */ /* 0x000fe20000100800 */
[----:B------:R-:W-:-:S03]  /*4f50*/  CS2R R170, SRZ ;  /* 0x0000000000aa7805 */ /* 0x000fc6000001ff00 */
[----:B------:R0:W-:Y:S01]  /*4f60*/  STL [R1+0x4b4], R29 ;  /* 0x0004b41d01007387 */ /* 0x0001e20000100800 */
[----:B-1----:R-:W-:Y:S01]  /*4f70*/  IMAD R77, R172, 0x4, R75 ;  /* 0x00000004ac4d7824 */ /* 0x002fe200078e024b */
[----:B------:R-:W1:Y:S01]  /*4f80*/  LDC R178, c[0x0][0x3d8] ;  /* 0x0000f600ffb27b82 */ /* 0x000e620000000800 */
[----:B------:R-:W-:Y:S01]  /*4f90*/  CS2R R172, SRZ ;  /* 0x0000000000ac7805 */ /* 0x000fe2000001ff00 */
[----:B------:R3:W-:Y:S04]  /*4fa0*/  STL [R1+0x4bc], R27 ;  /* 0x0004bc1b01007387 */ /* 0x0007e80000100800 */
[----:B------:R-:W-:Y:S01]  /*4fb0*/  STL [R1+0x4c8], R31 ;  /* 0x0004c81f01007387 */ /* 0x000fe20000100800 */
[----:B0-----:R-:W-:Y:S01]  /*4fc0*/  IADD3 R29, P1, PT, R111, R8, RZ ;  /* 0x000000086f1d7210 */ /* 0x001fe20007f3e0ff */
[----:B------:R-:W0:Y:S01]  /*4fd0*/  LDC R180, c[0x0][0x3d8] ;  /* 0x0000f600ffb47b82 */ /* 0x000e220000000800 */
[----:B----4-:R-:W-:Y:S01]  /*4fe0*/  IMAD R39, R174, 0x4, R77 ;  /* 0x00000004ae277824 */ /* 0x010fe200078e024d */
[----:B------:R-:W-:-:S02]  /*4ff0*/  CS2R R174, SRZ ;  /* 0x0000000000ae7805 */ /* 0x000fc4000001ff00 */
[----:B---3--:R-:W-:Y:S01]  /*5000*/  IADD3 R27, P2, PT, R113, R8, RZ ;  /* 0x00000008711b7210 */ /* 0x008fe20007f5e0ff */
[----:B------:R3:W-:Y:S01]  /*5010*/  STL [R1+0x4d0], R29 ;  /* 0x0004d01d01007387 */ /* 0x0007e20000100800 */
[-C--:B------:R-:W-:Y:S01]  /*5020*/  LEA.HI.X.SX32 R47, R111, R0.reuse, 0x1, P1 ;  /* 0x000000006f2f7211 */ /* 0x080fe200008f0eff */
[----:B--2---:R-:W-:Y:S02]  /*5030*/  IMAD R37, R176, 0x4, R39 ;  /* 0x00000004b0257824 */ /* 0x004fe400078e0227 */
[----:B------:R2:W-:Y:S01]  /*5040*/  STL [R1+0x4d8], R27 ;  /* 0x0004d81b01007387 */ /* 0x0005e20000100800 */
[----:B------:R-:W4:Y:S01]  /*5050*/  LDC R182, c[0x0][0x3d8] ;  /* 0x0000f600ffb67b82 */ /* 0x000f220000000800 */
[----:B------:R-:W-:Y:S02]  /*5060*/  CS2R R176, SRZ ;  /* 0x0000000000b07805 */ /* 0x000fe4000001ff00 */
[----:B---3--:R-:W-:Y:S01]  /*5070*/  LEA.HI.X.SX32 R29, R109, R0, 0x1, P0 ;  /* 0x000000006d1d7211 */ /* 0x008fe200000f0eff */
[----:B-1----:R-:W-:Y:S01]  /*5080*/  IMAD R73, R178, 0x4, R37 ;  /* 0x00000004b2497824 */ /* 0x002fe200078e0225 */
[----:B------:R-:W-:-:S03]  /*5090*/  IADD3 R49, P0, PT, R115, R8, RZ ;  /* 0x0000000873317210 */ /* 0x000fc60007f1e0ff */
[----:B------:R-:W1:Y:S01]  /*50a0*/  LDC R184, c[0x0][0x3d8] ;  /* 0x0000f600ffb87b82 */ /* 0x000e620000000800 */
[-C--:B--2---:R-:W-:Y:S01]  /*50b0*/  LEA.HI.X.SX32 R27, R113, R0.reuse, 0x1, P2 ;  /* 0x00000000711b7211 */ /* 0x084fe200010f0eff */
[----:B------:R-:W-:Y:S01]  /*50c0*/  STL [R1+0x4c4], R29 ;  /* 0x0004c41d01007387 */ /* 0x000fe20000100800 */
[----:B------:R-:W-:Y:S02]  /*50d0*/  LEA.HI.X.SX32 R63, R115, R0, 0x1, P0 ;  /* 0x00000000733f7211 */ /* 0x000fe400000f0eff */
[----:B------:R-:W-:Y:S01]  /*50e0*/  CS2R R178, SRZ ;  /* 0x0000000000b27805 */ /* 0x000fe2000001ff00 */
[----:B------:R2:W-:Y:S01]  /*50f0*/  STL [R1+0x4cc], R47 ;  /* 0x0004cc2f01007387 */ /* 0x0005e20000100800 */
[----:B0-----:R-:W-:Y:S01]  /*5100*/  IMAD R35, R180, 0x4, R73 ;  /* 0x00000004b4237824 */ /* 0x001fe200078e0249 */
[----:B------:R-:W0:Y:S01]  /*5110*/  LDC R186, c[0x0][0x3d8] ;  /* 0x0000f600ffba7b82 */ /* 0x000e220000000800 */
[----:B------:R-:W-:Y:S01]  /*5120*/  CS2R R180, SRZ ;  /* 0x0000000000b47805 */ /* 0x000fe2000001ff00 */
[----:B------:R3:W-:Y:S04]  /*5130*/  STL [R1+0x4d4], R27 ;  /* 0x0004d41b01007387 */ /* 0x0007e80000100800 */
[----:B------:R-:W-:Y:S01]  /*5140*/  STL [R1+0x4e0], R49 ;  /* 0x0004e03101007387 */ /* 0x000fe20000100800 */
[----:B--2---:R-:W-:Y:S01]  /*5150*/  IADD3 R47, P1, PT, R117, R8, RZ ;  /* 0x00000008752f7210 */ /* 0x004fe20007f3e0ff */
[----:B------:R-:W2:Y:S01]  /*5160*/  LDC R188, c[0x0][0x3d8] ;  /* 0x0000f600ffbc7b82 */ /* 0x000ea20000000800 */
[----:B----4-:R-:W-:Y:S01]  /*5170*/  IMAD R71, R182, 0x4, R35 ;  /* 0x00000004b6477824 */ /* 0x010fe200078e0223 */
[----:B------:R-:W-:-:S02]  /*5180*/  CS2R R182, SRZ ;  /* 0x0000000000b67805 */ /* 0x000fc4000001ff00 */
[----:B---3--:R-:W-:Y:S01]  /*5190*/  IADD3 R27, P2, PT, R119, R8, RZ ;  /* 0x00000008771b7210 */ /* 0x008fe20007f5e0ff */
[----:B------:R3:W-:Y:S01]  /*51a0*/  STL [R1+0x4e8], R47 ;  /* 0x0004e82f01007387 */ /* 0x0007e20000100800 */
[----:B-1----:R-:W-:-:S03]  /*51b0*/  IMAD R53, R184, 0x4, R71 ;  /* 0x00000004b8357824 */ /* 0x002fc600078e0247 */
[----:B------:R1:W-:Y:S01]  /*51c0*/  STL [R1+0x4f0], R27 ;  /* 0x0004f01b01007387 */ /* 0x0003e20000100800 */
[----:B------:R-:W4:Y:S01]  /*51d0*/  LDC R190, c[0x0][0x3d8] ;  /* 0x0000f600ffbe7b82 */ /* 0x000f220000000800 */
[----:B------:R-:W-:Y:S02]  /*51e0*/  CS2R R184, SRZ ;  /* 0x0000000000b87805 */ /* 0x000fe4000001ff00 */
[----:B------:R5:W-:Y:S01]  /*51f0*/  STL [R1+0x4dc], R63 ;  /* 0x0004dc3f01007387 */ /* 0x000be20000100800 */
[-C--:B---3--:R-:W-:Y:S01]  /*5200*/  LEA.HI.X.SX32 R47, R119, R0.reuse, 0x1, P2 ;  /* 0x00000000772f7211 */ /* 0x088fe200010f0eff */
[----:B0-----:R-:W-:Y:S01]  /*5210*/  IMAD R51, R186, 0x4, R53 ;  /* 0x00000004ba337824 */ /* 0x001fe200078e0235 */
[----:B------:R-:W-:Y:S02]  /*5220*/  CS2R R186, SRZ ;  /* 0x0000000000ba7805 */ /* 0x000fe4000001ff00 */
[----:B------:R-:W0:Y:S01]  /*5230*/  LDC R192, c[0x0][0x3d8] ;  /* 0x0000f600ffc07b82 */ /* 0x000e220000000800 */
[----:B-1----:R-:W-:-:S02]  /*5240*/  LEA.HI.X.SX32 R27, R117, R0, 0x1, P1 ;  /* 0x00000000751b7211 */ /* 0x002fc400008f0eff */
[----:B-----5:R-:W-:-:S03]  /*5250*/  IADD3 R63, P2, PT, R125, R8, RZ ;  /* 0x000000087d3f7210 */ /* 0x020fc60007f5e0ff */
[----:B------:R1:W-:Y:S01]  /*5260*/  STL [R1+0x4e4], R27 ;  /* 0x0004e41b01007387 */ /* 0x0003e20000100800 */
[----:B--2---:R-:W-:Y:S01]  /*5270*/  IMAD R33, R188, 0x4, R51 ;  /* 0x00000004bc217824 */ /* 0x004fe200078e0233 */
[----:B------:R-:W2:Y:S01]  /*5280*/  LDC R118, c[0x0][0x3d8] ;  /* 0x0000f600ff767b82 */ /* 0x000ea20000000800 */
[----:B------:R-:W-:Y:S01]  /*5290*/  LEA.HI.X.SX32 R85, R125, R0, 0x1, P2 ;  /* 0x000000007d557211 */ /* 0x000fe200010f0eff */
[----:B------:R3:W-:Y:S01]  /*52a0*/  STL [R1+0x4ec], R47 ;  /* 0x0004ec2f01007387 */ /* 0x0007e20000100800 */
[C---:B------:R-:W-:Y:S02]  /*52b0*/  IADD3 R87, P2, PT, R83.reuse, R8, RZ ;  /* 0x0000000853577210 */ /* 0x040fe40007f5e0ff */
[----:B------:R-:W-:Y:S02]  /*52c0*/  CS2R R124, SRZ ;  /* 0x00000000007c7805 */ /* 0x000fe4000001ff00 */
[----:B------:R-:W-:Y:S01]  /*52d0*/  LEA.HI.X.SX32 R83, R83, R0, 0x1, P2 ;  /* 0x0000000053537211 */ /* 0x000fe200010f0eff */
[----:B------:R-:W5:Y:S01]  /*52e0*/  LDC R116, c[0x0][0x3d8] ;  /* 0x0000f600ff747b82 */ /* 0x000f620000000800 */
[-C--:B-1----:R-:W-:Y:S01]  /*52f0*/  IADD3 R27, P0, PT, R121, R8.reuse, RZ ;  /* 0x00000008791b7210 */ /* 0x082fe20007f1e0ff */
[----:B----4-:R-:W-:Y:S01]  /*5300*/  IMAD R69, R190, 0x4, R33 ;  /* 0x00000004be457824 */ /* 0x010fe200078e0221 */
[----:B---3--:R-:W-:-:S03]  /*5310*/  IADD3 R47, P1, PT, R123, R8, RZ ;  /* 0x000000087b2f7210 */ /* 0x008fc60007f3e0ff */
[----:B------:R-:W-:Y:S02]  /*5320*/  STL [R1+0x4f8], R27 ;  /* 0x0004f81b01007387 */ /* 0x000fe40000100800 */
[----:B------:R-:W1:Y:S01]  /*5330*/  LDC R114, c[0x0][0x3d8] ;  /* 0x0000f600ff727b82 */ /* 0x000e620000000800 */
[----:B0-----:R-:W-:Y:S01]  /*5340*/  IMAD R67, R192, 0x4, R69 ;  /* 0x00000004c0437824 */ /* 0x001fe200078e0245 */
[----:B------:R0:W-:Y:S04]  /*5350*/  STL [R1+0x500], R47 ;  /* 0x0005002f01007387 */ /* 0x0001e80000100800 */
[----:B------:R3:W-:Y:S02]  /*5360*/  STL [R1+0x508], R63 ;  /* 0x0005083f01007387 */ /* 0x0007e40000100800 */
[----:B------:R-:W4:Y:S01]  /*5370*/  LDC R112, c[0x0][0x3d8] ;  /* 0x0000f600ff707b82 */ /* 0x000f220000000800 */
[----:B--2---:R-:W-:Y:S01]  /*5380*/  IMAD R7, R118, 0x4, R67 ;  /* 0x0000000476077824 */ /* 0x004fe200078e0243 */
[----:B------:R-:W-:-:S02]  /*5390*/  CS2R R118, SRZ ;  /* 0x0000000000767805 */ /* 0x000fc4000001ff00 */
[-C--:B0-----:R-:W-:Y:S02]  /*53a0*/  LEA.HI.X.SX32 R47, R121, R0.reuse, 0x1, P0 ;  /* 0x00000000792f7211 */ /* 0x081fe400000f0eff */
[----:B------:R-:W-:Y:S02]  /*53b0*/  CS2R R120, SRZ ;  /* 0x0000000000787805 */ /* 0x000fe4000001ff00 */
[----:B---3--:R-:W-:Y:S01]  /*53c0*/  LEA.HI.X.SX32 R63, R123, R0, 0x1, P1 ;  /* 0x000000007b3f7211 */ /* 0x008fe200008f0eff */
[----:B------:R-:W-:Y:S01]  /*53d0*/  STL [R1+0x4f4], R47 ;  /* 0x0004f42f01007387 */ /* 0x000fe20000100800 */
[----:B------:R-:W0:Y:S01]  /*53e0*/  LDC R110, c[0x0][0x3d8] ;  /* 0x0000f600ff6e7b82 */ /* 0x000e220000000800 */
[----:B-----5:R-:W-:Y:S01]  /*53f0*/  IMAD R31, R116, 0x4, R7 ;  /* 0x00000004741f7824 */ /* 0x020fe200078e0207 */
[----:B------:R-:W-:Y:S01]  /*5400*/  CS2R R116, SRZ ;  /* 0x0000000000747805 */ /* 0x000fe2000001ff00 */
[----:B------:R2:W-:Y:S01]  /*5410*/  STL [R1+0x4fc], R63 ;  /* 0x0004fc3f01007387 */ /* 0x0005e20000100800 */
[----:B------:R-:W-:Y:S01]  /*5420*/  CS2R R122, SRZ ;  /* 0x00000000007a7805 */ /* 0x000fe2000001ff00 */
[----:B-1----:R-:W-:-:S02]  /*5430*/  IMAD R29, R114, 0x4, R31 ;  /* 0x00000004721d7824 */ /* 0x002fc400078e021f */
[----:B------:R1:W-:Y:S01]  /*5440*/  STL [R1+0x504], R85 ;  /* 0x0005045501007387 */ /* 0x0003e20000100800 */
[----:B------:R-:W3:Y:S01]  /*5450*/  LDC R108, c[0x0][0x3d8] ;  /* 0x0000f600ff6c7b82 */ /* 0x000ee20000000800 */
[----:B------:R-:W-:Y:S02]  /*5460*/  CS2R R114, SRZ ;  /* 0x0000000000727805 */ /* 0x000fe4000001ff00 */
[----:B--2---:R-:W-:Y:S01]  /*5470*/  IADD3 R63, P0, PT, R25, R8, RZ ;  /* 0x00000008193f7210 */ /* 0x004fe20007f1e0ff */
[----:B----4-:R-:W-:Y:S01]  /*5480*/  IMAD R49, R112, 0x4, R29 ;  /* 0x0000000470317824 */ /* 0x010fe200078e021d */
[----:B------:R-:W-:-:S03]  /*5490*/  CS2R R112, SRZ ;  /* 0x0000000000707805 */ /* 0x000fc6000001ff00 */
[----:B------:R-:W2:Y:S01]  /*54a0*/  LDC R106, c[0x0][0x3d8] ;  /* 0x0000f600ff6a7b82 */ /* 0x000ea20000000800 */
[----:B-1----:R-:W-:Y:S01]  /*54b0*/  IADD3 R85, P1, PT, R61, R8, RZ ;  /* 0x000000083d557210 */ /* 0x002fe20007f3e0ff */
[----:B------:R-:W-:Y:S04]  /*54c0*/  STL [R1+0x510], R63 ;  /* 0x0005103f01007387 */ /* 0x000fe80000100800 */
[----:B------:R1:W-:Y:S02]  /*54d0*/  STL [R1+0x518], R85 ;  /* 0x0005185501007387 */ /* 0x0003e40000100800 */
[----:B------:R-:W4:Y:S01]  /*54e0*/  LDC R104, c[0x0][0x3d8] ;  /* 0x0000f600ff687b82 */ /* 0x000f220000000800 */
[----:B0-----:R-:W-:Y:S01]  /*54f0*/  IMAD R65, R110, 0x4, R49 ;  /* 0x000000046e417824 */ /* 0x001fe200078e0231 */
[----:B------:R-:W-:Y:S01]  /*5500*/  STL [R1+0x520], R87 ;  /* 0x0005205701007387 */ /* 0x000fe20000100800 */
[----:B------:R-:W-:-:S02]  /*5510*/  CS2R R110, SRZ ;  /* 0x00000000006e7805 */ /* 0x000fc4000001ff00 */
[----:B-1----:R-:W-:-:S03]  /*5520*/  LEA.HI.X.SX32 R85, R25, R0, 0x1, P0 ;  /* 0x0000000019557211 */ /* 0x002fc600000f0eff */
[----:B------:R-:W0:Y:S01]  /*5530*/  LDC R102, c[0x0][0x3d8] ;  /* 0x0000f600ff667b82 */ /* 0x000e220000000800 */
[----:B------:R-:W-:Y:S01]  /*5540*/  LEA.HI.X.SX32 R25, R61, R0, 0x1, P1 ;  /* 0x000000003d197211 */ /* 0x000fe200008f0eff */
[----:B---3--:R-:W-:Y:S01]  /*5550*/  IMAD R27, R108, 0x4, R65 ;  /* 0x000000046c1b7824 */ /* 0x008fe200078e0241 */
[----:B------:R-:W-:Y:S01]  /*5560*/  CS2R R108, SRZ ;  /* 0x00000000006c7805 */ /* 0x000fe2000001ff00 */
[----:B------:R1:W-:Y:S02]  /*5570*/  STL [R1+0x50c], R85 ;  /* 0x00050c5501007387 */ /* 0x0003e40000100800 */
[----:B--2---:R-:W-:Y:S02]  /*5580*/  IMAD R47, R106, 0x4, R27 ;  /* 0x000000046a2f7824 */ /* 0x004fe400078e021b */
[----:B------:R2:W-:Y:S01]  /*5590*/  STL [R1+0x514], R25 ;  /* 0x0005141901007387 */ /* 0x0005e20000100800 */
[----:B------:R-:W3:Y:S01]  /*55a0*/  LDC R100, c[0x0][0x3d8] ;  /* 0x0000f600ff647b82 */ /* 0x000ee20000000800 */
[----:B------:R-:W-:-:S02]  /*55b0*/  CS2R R106, SRZ ;  /* 0x00000000006a7805 */ /* 0x000fc4000001ff00 */
[----:B------:R5:W-:Y:S01]  /*55c0*/  STL [R1+0x51c], R83 ;  /* 0x00051c5301007387 */ /* 0x000be20000100800 */
[-C--:B-1----:R-:W-:Y:S01]  /*55d0*/  IADD3 R85, P1, PT, R59, R8.reuse, RZ ;  /* 0x000000083b557210 */ /* 0x082fe20007f3e0ff */
[----:B----4-:R-:W-:Y:S01]  /*55e0*/  IMAD R63, R104, 0x4, R47 ;  /* 0x00000004683f7824 */ /* 0x010fe200078e022f */
[----:B------:R-:W-:Y:S02]  /*55f0*/  CS2R R104, SRZ ;  /* 0x0000000000687805 */ /* 0x000fe4000001ff00 */
[----:B------:R-:W1:Y:S01]  /*5600*/  LDC R98, c[0x0][0x3d8] ;  /* 0x0000f600ff627b82 */ /* 0x000e620000000800 */
[----:B--2---:R-:W-:Y:S02]  /*5610*/  IADD3 R25, P0, PT, R23, R8, RZ ;  /* 0x0000000817197210 */ /* 0x004fe40007f1e0ff */
[----:B------:R-:W-:Y:S02]  /*5620*/  LEA.HI.X.SX32 R59, R59, R0, 0x1, P1 ;  /* 0x000000003b3b7211 */ /* 0x000fe400008f0eff */
[----:B-----5:R-:W-:Y:S01]  /*5630*/  IADD3 R83, P2, PT, R79, R8, RZ ;  /* 0x000000084f537210 */ /* 0x020fe20007f5e0ff */
[----:B------:R3:W-:Y:S01]  /*5640*/  STL [R1+0x528], R25 ;  /* 0x0005281901007387 */ /* 0x0007e20000100800 */
[-C--:B------:R-:W-:Y:S01]  /*5650*/  LEA.HI.X.SX32 R23, R23, R0.reuse, 0x1, P0 ;  /* 0x0000000017177211 */ /* 0x080fe200000f0eff */
[----:B------:R-:W2:Y:S01]  /*5660*/  LDC R96, c[0x0][0x3d8] ;  /* 0x0000f600ff607b82 */ /* 0x000ea20000000800 */
[----:B------:R-:W-:Y:S01]  /*5670*/  LEA.HI.X.SX32 R79, R79, R0, 0x1, P2 ;  /* 0x000000004f4f7211 */ /* 0x000fe200010f0eff */
[----:B------:R-:W-:Y:S01]  /*5680*/  STL [R1+0x530], R85 ;  /* 0x0005305501007387 */ /* 0x000fe20000100800 */
[----:B0-----:R-:W-:Y:S01]  /*5690*/  IMAD R61, R102, 0x4, R63 ;  /* 0x00000004663d7824 */ /* 0x001fe200078e023f */
[----:B------:R-:W-:-:S02]  /*56a0*/  CS2R R102, SRZ ;  /* 0x0000000000667805 */ /* 0x000fc4000001ff00 */
[----:B------:R0:W-:Y:S02]  /*56b0*/  STL [R1+0x538], R83 ;  /* 0x0005385301007387 */ /* 0x0001e40000100800 */
[----:B------:R-:W4:Y:S01]  /*56c0*/  LDC R94, c[0x0][0x3d8] ;  /* 0x0000f600ff5e7b82 */ /* 0x000f220000000800 */
[----:B---3--:R-:W-:Y:S01]  /*56d0*/  IMAD R25, R100, 0x4, R61 ;  /* 0x0000000464197824 */ /* 0x008fe200078e023d */
[----:B------:R1:W-:Y:S01]  /*56e0*/  STL [R1+0x524], R23 ;  /* 0x0005241701007387 */ /* 0x0003e20000100800 */
[----:B------:R-:W-:-:S03]  /*56f0*/  CS2R R100, SRZ ;  /* 0x0000000000647805 */ /* 0x000fc6000001ff00 */
[----:B------:R3:W-:Y:S01]  /*5700*/  STL [R1+0x52c], R59 ;  /* 0x00052c3b01007387 */ /* 0x0007e20000100800 */
[-C--:B0-----:R-:W-:Y:S01]  /*5710*/  IADD3 R83, P2, PT, R45, R8.reuse, RZ ;  /* 0x000000082d537210 */ /* 0x081fe20007f5e0ff */
[----:B------:R-:W0:Y:S02]  /*5720*/  LDC R92, c[0x0][0x3d8] ;  /* 0x0000f600ff5c7b82 */ /* 0x000e240000000800 */
[----:B------:R5:W-:Y:S01]  /*5730*/  STL [R1+0x534], R79 ;  /* 0x0005344f01007387 */ /* 0x000be20000100800 */
[----:B-1----:R-:W-:Y:S01]  /*5740*/  IMAD R23, R98, 0x4, R25 ;  /* 0x0000000462177824 */ /* 0x002fe200078e0219 */
[----:B------:R-:W-:Y:S02]  /*5750*/  CS2R R98, SRZ ;  /* 0x0000000000627805 */ /* 0x000fe4000001ff00 */
[-C--:B---3--:R-:W-:Y:S02]  /*5760*/  IADD3 R59, P0, PT, R41, R8.reuse, RZ ;  /* 0x00000008293b7210 */ /* 0x088fe40007f1e0ff */
[----:B------:R-:W1:Y:S01]  /*5770*/  LDC R90, c[0x0][0x3d8] ;  /* 0x0000f600ff5a7b82 */ /* 0x000e620000000800 */
[----:B-----5:R-:W-:-:S02]  /*5780*/  IADD3 R79, P1, PT, R43, R8, RZ ;  /* 0x000000082b4f7210 */ /* 0x020fc40007f3e0ff */
[----:B------:R2:W-:Y:S02]  /*5790*/  STL [R1+0x540], R59 ;  /* 0x0005403b01007387 */ /* 0x0005e40000100800 */
[----:B------:R-:W-:Y:S02]  /*57a0*/  LEA.HI.X.SX32 R43, R43, R0, 0x1, P1 ;  /* 0x000000002b2b7211 */ /* 0x000fe400008f0eff */
[----:B------:R3:W-:Y:S01]  /*57b0*/  STL [R1+0x548], R79 ;  /* 0x0005484f01007387 */ /* 0x0007e20000100800 */
[----:B------:R-:W5:Y:S03]  /*57c0*/  LDC R88, c[0x0][0x3d8] ;  /* 0x0000f600ff587b82 */ /* 0x000f660000000800 */
[----:B------:R-:W-:Y:S01]  /*57d0*/  STL [R1+0x550], R83 ;  /* 0x0005505301007387 */ /* 0x000fe20000100800 */
[----:B--2---:R-:W-:Y:S01]  /*57e0*/  IMAD R59, R96, 0x4, R23 ;  /* 0x00000004603b7824 */ /* 0x004fe200078e0217 */
[----:B------:R-:W-:-:S03]  /*57f0*/  CS2R R96, SRZ ;  /* 0x0000000000607805 */ /* 0x000fc6000001ff00 */
[----:B------:R-:W2:Y:S01]  /*5800*/  LDC R86, c[0x0][0x3d8] ;  /* 0x0000f600ff567b82 */ /* 0x000ea20000000800 */
[-C--:B---3--:R-:W-:Y:S02]  /*5810*/  LEA.HI.X.SX32 R79, R41, R0.reuse, 0x1, P0 ;  /* 0x00000000294f7211 */ /* 0x088fe400000f0eff */
[----:B------:R-:W-:Y:S01]  /*5820*/  LEA.HI.X.SX32 R41, R45, R0, 0x1, P2 ;  /* 0x000000002d297211 */ /* 0x000fe200010f0eff */
[----:B----4-:R-:W-:Y:S01]  /*5830*/  IMAD R45, R94, 0x4, R59 ;  /* 0x000000045e2d7824 */ /* 0x010fe200078e023b */
[----:B------:R-:W-:Y:S01]  /*5840*/  CS2R R94, SRZ ;  /* 0x00000000005e7805 */ /* 0x000fe2000001ff00 */
[----:B------:R3:W-:Y:S02]  /*5850*/  STL [R1+0x53c], R79 ;  /* 0x00053c4f01007387 */ /* 0x0007e40000100800 */
[----:B------:R-:W4:Y:S02]  /*5860*/  LDC R84, c[0x0][0x3d8] ;  /* 0x0000f600ff547b82 */ /* 0x000f240000000800 */
[----:B------:R0:W-:Y:S04]  /*5870*/  STL [R1+0x544], R43 ;  /* 0x0005442b01007387 */ /* 0x0001e80000100800 */
[----:B------:R0:W-:Y:S01]  /*5880*/  STL [R1+0x54c], R41 ;  /* 0x00054c2901007387 */ /* 0x0001e20000100800 */
[-C--:B---3--:R-:W-:Y:S01]  /*5890*/  IADD3 R79, P1, PT, R57, R8.reuse, RZ ;  /* 0x00000008394f7210 */ /* 0x088fe20007f3e0ff */
[----:B------:R-:W3:Y:S01]  /*58a0*/  LDC R82, c[0x0][0x3d8] ;  /* 0x0000f600ff527b82 */ /* 0x000ee20000000800 */
[----:B0-----:R-:W-:-:S02]  /*58b0*/  IADD3 R43, P0, PT, R55, R8, RZ ;  /* 0x00000008372b7210 */ /* 0x001fc40007f1e0ff */
[----:B------:R-:W-:-:S03]  /*58c0*/  IADD3 R41, P2, PT, R81, R8, RZ ;  /* 0x0000000851297210 */ /* 0x000fc60007f5e0ff */
[----:B------:R0:W-:Y:S02]  /*58d0*/  STL [R1+0x558], R43 ;  /* 0x0005582b01007387 */ /* 0x0001e40000100800 */
[----:B------:R-:W2:Y:S02]  /*58e0*/  LDC R80, c[0x0][0x3d8] ;  /* 0x0000f600ff507b82 */ /* 0x000ea40000000800 */
[----:B------:R1:W-:Y:S04]  /*58f0*/  STL [R1+0x560], R79 ;  /* 0x0005604f01007387 */ /* 0x0003e80000100800 */
[----:B------:R5:W-:Y:S02]  /*5900*/  STL [R1+0x568], R41 ;  /* 0x0005682901007387 */ /* 0x000be40000100800 */
[----:B------:R-:W2:Y:S01]  /*5910*/  LDC R78, c[0x0][0x3d8] ;  /* 0x0000f600ff4e7b82 */ /* 0x000ea20000000800 */
[----:B0-----:R-:W-:Y:S01]  /*5920*/  IMAD R43, R92, 0x4, R45 ;  /* 0x000000045c2b7824 */ /* 0x001fe200078e022d */
[----:B------:R-:W-:-:S02]  /*5930*/  CS2R R92, SRZ ;  /* 0x00000000005c7805 */ /* 0x000fc4000001ff00 */
[-C--:B-1----:R-:W-:Y:S02]  /*5940*/  LEA.HI.X.SX32 R79, R55, R0.reuse, 0x1, P0 ;  /* 0x00000000374f7211 */ /* 0x082fe400000f0eff */
[-C--:B------:R-:W-:Y:S02]  /*5950*/  LEA.HI.X.SX32 R55, R81, R0.reuse, 0x1, P2 ;  /* 0x0000000051377211 */ /* 0x080fe400010f0eff */
[----:B------:R-:W0:Y:S01]  /*5960*/  LDC R76, c[0x0][0x3d8] ;  /* 0x0000f600ff4c7b82 */ /* 0x000e220000000800 */
[----:B-----5:R-:W-:Y:S01]  /*5970*/  LEA.HI.X.SX32 R41, R57, R0, 0x1, P1 ;  /* 0x0000000039297211 */ /* 0x020fe200008f0eff */
[----:B------:R1:W-:Y:S01]  /*5980*/  STL [R1+0x554], R79 ;  /* 0x0005544f01007387 */ /* 0x0003e20000100800 */
[----:B------:R-:W-:Y:S01]  /*5990*/  IMAD R57, R90, 0x4, R43 ;  /* 0x000000045a397824 */ /* 0x000fe200078e022b */
[----:B------:R-:W-:Y:S02]  /*59a0*/  CS2R R90, SRZ ;  /* 0x00000000005a7805 */ /* 0x000fe4000001ff00 */
[----:B------:R5:W-:Y:S02]  /*59b0*/  STL [R1+0x55c], R41 ;  /* 0x00055c2901007387 */ /* 0x000be40000100800 */
[----:B------:R-:W0:Y:S02]  /*59c0*/  LDC R74, c[0x0][0x3d8] ;  /* 0x0000f600ff4a7b82 */ /* 0x000e240000000800 */
[----:B------:R4:W-:Y:S01]  /*59d0*/  STL [R1+0x564], R55 ;  /* 0x0005643701007387 */ /* 0x0009e20000100800 */
[----:B-1----:R-:W-:-:S02]  /*59e0*/  IADD3 R79, P1, PT, R75, R8, RZ ;  /* 0x000000084b4f7210 */ /* 0x002fc40007f3e0ff */
[----:B-----5:R-:W-:-:S03]  /*59f0*/  IADD3 R41, P0, PT, R21, R8, RZ ;  /* 0x0000000815297210 */ /* 0x020fc60007f1e0ff */
[----:B------:R-:W1:Y:S01]  /*5a00*/  LDC R72, c[0x0][0x3d8] ;  /* 0x0000f600ff487b82 */ /* 0x000e620000000800 */
[----:B----4-:R-:W-:Y:S01]  /*5a10*/  IADD3 R55, P2, PT, R77, R8, RZ ;  /* 0x000000084d377210 */ /* 0x010fe20007f5e0ff */
[----:B------:R4:W-:Y:S01]  /*5a20*/  STL [R1+0x570], R41 ;  /* 0x0005702901007387 */ /* 0x0009e20000100800 */
[----:B------:R-:W-:-:S03]  /*5a30*/  LEA.HI.X.SX32 R21, R21, R0, 0x1, P0 ;  /* 0x0000000015157211 */ /* 0x000fc600000f0eff */
[----:B------:R-:W-:Y:S02]  /*5a40*/  STL [R1+0x578], R79 ;  /* 0x0005784f01007387 */ /* 0x000fe40000100800 */
[----:B------:R-:W5:Y:S02]  /*5a50*/  LDC R70, c[0x0][0x3d8] ;  /* 0x0000f600ff467b82 */ /* 0x000f640000000800 */
[----:B------:R3:W-:Y:S01]  /*5a60*/  STL [R1+0x580], R55 ;  /* 0x0005803701007387 */ /* 0x0007e20000100800 */
[----:B----4-:R-:W-:Y:S01]  /*5a70*/  IMAD R41, R88, 0x4, R57 ;  /* 0x0000000458297824 */ /* 0x010fe200078e0239 */
[----:B------:R-:W-:Y:S02]  /*5a80*/  CS2R R88, SRZ ;  /* 0x0000000000587805 */ /* 0x000fe4000001ff00 */
[----:B------:R2:W-:Y:S02]  /*5a90*/  STL [R1+0x56c], R21 ;  /* 0x00056c1501007387 */ /* 0x0005e40000100800 */
[----:B------:R-:W4:Y:S01]  /*5aa0*/  LDC R68, c[0x0][0x3d8] ;  /* 0x0000f600ff447b82 */ /* 0x000f220000000800 */
[----:B---3--:R-:W-:-:S02]  /*5ab0*/  LEA.HI.X.SX32 R55, R75, R0, 0x1, P1 ;  /* 0x000000004b377211 */ /* 0x008fc400008f0eff */
[----:B------:R-:W-:-:S05]  /*5ac0*/  LEA.HI.X.SX32 R75, R77, R0, 0x1, P2 ;  /* 0x000000004d4b7211 */ /* 0x000fca00010f0eff */
[----:B------:R-:W3:Y:S01]  /*5ad0*/  LDC R66, c[0x0][0x3d8] ;  /* 0x0000f600ff427b82 */ /* 0x000ee20000000800 */
[C---:B------:R-:W-:Y:S01]  /*5ae0*/  IADD3 R77, P1, PT, R37.reuse, R8, RZ ;  /* 0x00000008254d7210 */ /* 0x040fe20007f3e0ff */
[----:B------:R0:W-:Y:S01]  /*5af0*/  STL [R1+0x574], R55 ;  /* 0x0005743701007387 */ /* 0x0001e20000100800 */
[----:B--2---:R-:W-:Y:S01]  /*5b00*/  IMAD R21, R86, 0x4, R41 ;  /* 0x0000000456157824 */ /* 0x004fe200078e0229 */
[----:B------:R-:W-:Y:S02]  /*5b10*/  CS2R R86, SRZ ;  /* 0x0000000000567805 */ /* 0x000fe4000001ff00 */
[----:B------:R-:W-:Y:S01]  /*5b20*/  LEA.HI.X.SX32 R37, R37, R0, 0x1, P1 ;  /* 0x0000000025257211 */ /* 0x000fe200008f0eff */
[----:B------:R2:W-:Y:S01]  /*5b30*/  STL [R1+0x57c], R75 ;  /* 0x00057c4b01007387 */ /* 0x0005e20000100800 */
[----:B------:R-:W1:Y:S01]  /*5b40*/  LDC R64, c[0x0][0x3d8] ;  /* 0x0000f600ff407b82 */ /* 0x000e620000000800 */
[-C--:B0-----:R-:W-:Y:S02]  /*5b50*/  IADD3 R55, P0, PT, R39, R8.reuse, RZ ;  /* 0x0000000827377210 */ /* 0x081fe40007f1e0ff */
[----:B--2---:R-:W-:-:S03]  /*5b60*/  IADD3 R75, P2, PT, R73, R8, RZ ;  /* 0x00000008494b7210 */ /* 0x004fc60007f5e0ff */
[----:B------:R0:W-:Y:S01]  /*5b70*/  STL [R1+0x588], R55 ;  /* 0x0005883701007387 */ /* 0x0001e20000100800 */
[-C--:B------:R-:W-:Y:S01]  /*5b80*/  LEA.HI.X.SX32 R39, R39, R0.reuse, 0x1, P0 ;  /* 0x0000000027277211 */ /* 0x080fe200000f0eff */
[----:B------:R-:W2:Y:S01]  /*5b90*/  LDC R62, c[0x0][0x3d8] ;  /* 0x0000f600ff3e7b82 */ /* 0x000ea20000000800 */
[----:B------:R-:W-:Y:S01]  /*5ba0*/  LEA.HI.X.SX32 R73, R73, R0, 0x1, P2 ;  /* 0x0000000049497211 */ /* 0x000fe200010f0eff */
[----:B------:R-:W-:Y:S04]  /*5bb0*/  STL [R1+0x590], R77 ;  /* 0x0005904d01007387 */ /* 0x000fe80000100800 */
[----:B------:R5:W-:Y:S01]  /*5bc0*/  STL [R1+0x598], R75 ;  /* 0x0005984b01007387 */ /* 0x000be20000100800 */
[----:B0-----:R-:W-:Y:S01]  /*5bd0*/  IMAD R55, R84, 0x4, R21 ;  /* 0x0000000454377824 */ /* 0x001fe200078e0215 */
[----:B------:R-:W0:Y:S02]  /*5be0*/  LDC R60, c[0x0][0x3d8] ;  /* 0x0000f600ff3c7b82 */ /* 0x000e240000000800 */
[----:B------:R4:W-:Y:S01]  /*5bf0*/  STL [R1+0x584], R39 ;  /* 0x0005842701007387 */ /* 0x0009e20000100800 */
[----:B------:R-:W-:-:S03]  /*5c00*/  CS2R R84, SRZ ;  /* 0x0000000000547805 */ /* 0x000fc6000001ff00 */
[----:B------:R3:W-:Y:S01]  /*5c10*/  STL [R1+0x58c], R37 ;  /* 0x00058c2501007387 */ /* 0x0007e20000100800 */
[-C--:B-----5:R-:W-:Y:S01]  /*5c20*/  IADD3 R75, P2, PT, R53, R8.reuse, RZ ;  /* 0x00000008354b7210 */ /* 0x0a0fe20007f5e0ff */
[----:B------:R-:W5:Y:S02]  /*5c30*/  LDC R58, c[0x0][0x3d8] ;  /* 0x0000f600ff3a7b82 */ /* 0x000f640000000800 */
[----:B------:R3:W-:Y:S01]  /*5c40*/  STL [R1+0x594], R73 ;  /* 0x0005944901007387 */ /* 0x0007e20000100800 */
[----:B----4-:R-:W-:Y:S01]  /*5c50*/  IMAD R39, R82, 0x4, R55 ;  /* 0x0000000452277824 */ /* 0x010fe200078e0237 */
[----:B------:R-:W-:Y:S02]  /*5c60*/  CS2R R82, SRZ ;  /* 0x0000000000527805 */ /* 0x000fe4000001ff00 */
[-C--:B---3--:R-:W-:Y:S02]  /*5c70*/  IADD3 R37, P0, PT, R35, R8.reuse, RZ ;  /* 0x0000000823257210 */ /* 0x088fe40007f1e0ff */
[----:B------:R-:W3:Y:S01]  /*5c80*/  LDC R56, c[0x0][0x3d8] ;  /* 0x0000f600ff387b82 */ /* 0x000ee20000000800 */
[----:B------:R-:W-:-:S02]  /*5c90*/  IADD3 R73, P1, PT, R71, R8, RZ ;  /* 0x0000000847497210 */ /* 0x000fc40007f3e0ff */
[----:B------:R4:W-:Y:S04]  /*5ca0*/  STL [R1+0x5a0], R37 ;  /* 0x0005a02501007387 */ /* 0x0009e80000100800 */
[----:B------:R1:W-:Y:S01]  /*5cb0*/  STL [R1+0x5a8], R73 ;  /* 0x0005a84901007387 */ /* 0x0003e20000100800 */
[----:B------:R-:W0:Y:S03]  /*5cc0*/  LDC R54, c[0x0][0x3d8] ;  /* 0x0000f600ff367b82 */ /* 0x000e260000000800 */
[----:B------:R-:W-:Y:S01]  /*5cd0*/  STL [R1+0x5b0], R75 ;  /* 0x0005b04b01007387 */ /* 0x000fe20000100800 */
[----:B----4-:R-:W-:Y:S01]  /*5ce0*/  IMAD R37, R80, 0x4, R39 ;  /* 0x0000000450257824 */ /* 0x010fe200078e0227 */
[----:B------:R-:W-:-:S03]  /*5cf0*/  CS2R R80, SRZ ;  /* 0x0000000000507805 */ /* 0x000fc6000001ff00 */
[----:B------:R-:W4:Y:S01]  /*5d00*/  LDC R52, c[0x0][0x3d8] ;  /* 0x0000f600ff347b82 */ /* 0x000f220000000800 */
[-C--:B-1----:R-:W-:Y:S02]  /*5d10*/  LEA.HI.X.SX32 R73, R35, R0.reuse, 0x1, P0 ;  /* 0x0000000023497211 */ /* 0x082fe400000f0eff */
[-C--:B------:R-:W-:Y:S02]  /*5d20*/  LEA.HI.X.SX32 R35, R71, R0.reuse, 0x1, P1 ;  /* 0x0000000047237211 */ /* 0x080fe400008f0eff */
[----:B------:R-:W-:Y:S01]  /*5d30*/  LEA.HI.X.SX32 R71, R53, R0, 0x1, P2 ;  /* 0x0000000035477211 */ /* 0x000fe200010f0eff */
[----:B------:R1:W-:Y:S01]  /*5d40*/  STL [R1+0x59c], R73 ;  /* 0x00059c4901007387 */ /* 0x0003e20000100800 */
[----:B------:R-:W-:Y:S01]  /*5d50*/  IMAD R53, R78, 0x4, R37 ;  /* 0x000000044e357824 */ /* 0x000fe200078e0225 */
[----:B------:R-:W0:Y:S01]  /*5d60*/  LDC R50, c[0x0][0x3d8] ;  /* 0x0000f600ff327b82 */ /* 0x000e220000000800 */
[----:B------:R-:W-:Y:S01]  /*5d70*/  CS2R R78, SRZ ;  /* 0x00000000004e7805 */ /* 0x000fe2000001ff00 */
[----:B------:R2:W-:Y:S04]  /*5d80*/  STL [R1+0x5a4], R35 ;  /* 0x0005a42301007387 */ /* 0x0005e80000100800 */
[----:B------:R5:W-:Y:S01]  /*5d90*/  STL [R1+0x5ac], R71 ;  /* 0x0005ac4701007387 */ /* 0x000be20000100800 */
[-C--:B-1----:R-:W-:Y:S01]  /*5da0*/  IADD3 R73, P2, PT, R69, R8.reuse, RZ ;  /* 0x0000000845497210 */ /* 0x082fe20007f5e0ff */
[----:B------:R-:W1:Y:S01]  /*5db0*/  LDC R48, c[0x0][0x3d8] ;  /* 0x0000f600ff307b82 */ /* 0x000e620000000800 */
[----:B--2---:R-:W-:-:S02]  /*5dc0*/  IADD3 R35, P0, PT, R51, R8, RZ ;  /* 0x0000000833237210 */ /* 0x004fc40007f1e0ff */
[----:B------:R-:W-:Y:S02]  /*5dd0*/  LEA.HI.X.SX32 R69, R69, R0, 0x1, P2 ;  /* 0x0000000045457211 */ /* 0x000fe400010f0eff */
[----:B-----5:R-:W-:Y:S01]  /*5de0*/  IADD3 R71, P1, PT, R33, R8, RZ ;  /* 0x0000000821477210 */ /* 0x020fe20007f3e0ff */
[----:B------:R2:W-:Y:S02]  /*5df0*/  STL [R1+0x5b8], R35 ;  /* 0x0005b82301007387 */ /* 0x0005e40000100800 */
[----:B------:R-:W5:Y:S02]  /*5e00*/  LDC R46, c[0x0][0x3d8] ;  /* 0x0000f600ff2e7b82 */ /* 0x000f640000000800 */
[----:B------:R3:W-:Y:S04]  /*5e10*/  STL [R1+0x5c0], R71 ;  /* 0x0005c04701007387 */ /* 0x0007e80000100800 */
[----:B------:R-:W-:Y:S02]  /*5e20*/  STL [R1+0x5c8], R73 ;  /* 0x0005c84901007387 */ /* 0x000fe40000100800 */
[----:B------:R-:W0:Y:S01]  /*5e30*/  LDC R44, c[0x0][0x3d8] ;  /* 0x0000f600ff2c7b82 */ /* 0x000e220000000800 */
[----:B--2---:R-:W-:Y:S01]  /*5e40*/  IMAD R35, R76, 0x4, R53 ;  /* 0x000000044c237824 */ /* 0x004fe200078e0235 */
[----:B------:R-:W-:-:S02]  /*5e50*/  CS2R R76, SRZ ;  /* 0x00000000004c7805 */ /* 0x000fc4000001ff00 */
[-C--:B---3--:R-:W-:Y:S02]  /*5e60*/  LEA.HI.X.SX32 R71, R51, R0.reuse, 0x1, P0 ;  /* 0x0000000033477211 */ /* 0x088fe400000f0eff */
[----:B------:R-:W-:Y:S01]  /*5e70*/  LEA.HI.X.SX32 R51, R33, R0, 0x1, P1 ;  /* 0x0000000021337211 */ /* 0x000fe200008f0eff */
[----:B------:R-:W-:Y:S01]  /*5e80*/  IMAD R33, R74, 0x4, R35 ;  /* 0x000000044a217824 */ /* 0x000fe200078e0223 */
[----:B------:R-:W2:Y:S01]  /*5e90*/  LDC R42, c[0x0][0x3d8] ;  /* 0x0000f600ff2a7b82 */ /* 0x000ea20000000800 */
[----:B------:R3:W-:Y:S04]  /*5ea0*/  STL [R1+0x5b4], R71 ;  /* 0x0005b44701007387 */ /* 0x0007e80000100800 */
[----:B------:R4:W-:Y:S03]  /*5eb0*/  STL [R1+0x5bc], R51 ;  /* 0x0005bc3301007387 */ /* 0x0009e60000100800 */
[----:B------:R-:W0:Y:S01]  /*5ec0*/  LDC R40, c[0x0][0x3d8] ;  /* 0x0000f600ff287b82 */ /* 0x000e220000000800 */
[----:B------:R1:W-:Y:S01]  /*5ed0*/  STL [R1+0x5c4], R69 ;  /* 0x0005c44501007387 */ /* 0x0003e20000100800 */
[----:B---3--:R-:W-:-:S02]  /*5ee0*/  IADD3 R71, P2, PT, R31, R8, RZ ;  /* 0x000000081f477210 */ /* 0x008fc40007f5e0ff */
[----:B----4-:R-:W-:-:S04]  /*5ef0*/  IADD3 R51, P0, PT, R67, R8, RZ ;  /* 0x0000000843337210 */ /* 0x010fc80007f1e0ff */
[----:B------:R-:W3:Y:S01]  /*5f00*/  LDC R38, c[0x0][0x3d8] ;  /* 0x0000f600ff267b82 */ /* 0x000ee20000000800 */
[C---:B-1----:R-:W-:Y:S01]  /*5f10*/  IADD3 R69, P1, PT, R7.reuse, R8, RZ ;  /* 0x0000000807457210 */ /* 0x042fe20007f3e0ff */
[----:B------:R1:W-:Y:S03]  /*5f20*/  STL [R1+0x5d0], R51 ;  /* 0x0005d03301007387 */ /* 0x0003e60000100800 */
[----:B------:R-:W-:Y:S01]  /*5f30*/  LEA.HI.X.SX32 R7, R7, R0, 0x1, P1 ;  /* 0x0000000007077211 */ /* 0x000fe200008f0eff */
[----:B------:R4:W-:Y:S02]  /*5f40*/  STL [R1+0x5d8], R69 ;  /* 0x0005d84501007387 */ /* 0x0009e40000100800 */
[----:B------:R-:W0:Y:S02]  /*5f50*/  LDC R36, c[0x0][0x3d8] ;  /* 0x0000f600ff247b82 */ /* 0x000e240000000800 */
[----:B------:R-:W-:Y:S01]  /*5f60*/  STL [R1+0x5e0], R71 ;  /* 0x0005e04701007387 */ /* 0x000fe20000100800 */
[----:B-1----:R-:W-:-:S05]  /*5f70*/  IMAD R51, R72, 0x4, R33 ;  /* 0x0000000448337824 */ /* 0x002fca00078e0221 */
[----:B------:R-:W1:Y:S01]  /*5f80*/  LDC R34, c[0x0][0x3d8] ;  /* 0x0000f600ff227b82 */ /* 0x000e620000000800 */
[-C--:B----4-:R-:W-:Y:S02]  /*5f90*/  LEA.HI.X.SX32 R69, R67, R0.reuse, 0x1, P0 ;  /* 0x0000000043457211 */ /* 0x090fe400000f0eff */
[----:B------:R-:W-:Y:S01]  /*5fa0*/  LEA.HI.X.SX32 R67, R31, R0, 0x1, P2 ;  /* 0x000000001f437211 */ /* 0x000fe200010f0eff */
[----:B------:R-:W-:Y:S02]  /*5fb0*/  IMAD R31, R70, 0x4, R51 ;  /* 0x00000004461f7824 */ /* 0x000fe400078e0233 */
[----:B------:R4:W-:Y:S02]  /*5fc0*/  STL [R1+0x5cc], R69 ;  /* 0x0005cc4501007387 */ /* 0x0009e40000100800 */
[----:B------:R-:W0:Y:S02]  /*5fd0*/  LDC R32, c[0x0][0x3d8] ;  /* 0x0000f600ff207b82 */ /* 0x000e240000000800 */
[----:B------:R2:W-:Y:S04]  /*5fe0*/  STL [R1+0x5d4], R7 ;  /* 0x0005d40701007387 */ /* 0x0005e80000100800 */
[----:B------:R5:W-:Y:S01]  /*5ff0*/  STL [R1+0x5dc], R67 ;  /* 0x0005dc4301007387 */ /* 0x000be20000100800 */
[-C--:B----4-:R-:W-:Y:S01]  /*6000*/  IADD3 R69, P2, PT, R65, R8.reuse, RZ ;  /* 0x0000000841457210 */ /* 0x090fe20007f5e0ff */
[----:B------:R-:W4:Y:S01]  /*6010*/  LDC R30, c[0x0][0x3d8] ;  /* 0x0000f600ff1e7b82 */ /* 0x000f220000000800 */
        /* <DEDUP_REMOVED lines=9> */
[----:B---3--:R-:W-:-:S02]  /*60b0*/  LEA.HI.X.SX32 R67, R29, R0, 0x1, P0 ;  /* 0x000000001d437211 */ /* 0x008fc400000f0eff */
[----:B------:R-:W-:Y:S01]  /*60c0*/  LEA.HI.X.SX32 R29, R49, R0, 0x1, P1 ;  /* 0x00000000311d7211 */ /* 0x000fe200008f0eff */
[----:B------:R-:W-:Y:S01]  /*60d0*/  IMAD R49, R66, 0x4, R7 ;  /* 0x0000000442317824 */ /* 0x000fe200078e0207 */
[C---:B------:R-:W-:Y:S01]  /*60e0*/  IADD3 R66, P1, PT, R47.reuse, R8, RZ ;  /* 0x000000082f427210 */ /* 0x040fe20007f3e0ff */
[----:B------:R-:W-:Y:S01]  /*60f0*/  STL [R1+0x5e4], R67 ;  /* 0x0005e44301007387 */ /* 0x000fe20000100800 */
[----:B------:R-:W2:Y:S02]  /*6100*/  LDC R18, c[0x0][0x3d8] ;  /* 0x0000f600ff127b82 */ /* 0x000ea40000000800 */
[----:B------:R-:W-:Y:S01]  /*6110*/  LEA.HI.X.SX32 R47, R47, R0, 0x1, P1 ;  /* 0x000000002f2f7211 */ /* 0x000fe200008f0eff */
[----:B------:R3:W-:Y:S04]  /*6120*/  STL [R1+0x5ec], R29 ;  /* 0x0005ec1d01007387 */ /* 0x0007e80000100800 */
[----:B------:R1:W-:Y:S01]  /*6130*/  STL [R1+0x5f4], R65 ;  /* 0x0005f44101007387 */ /* 0x0003e20000100800 */
[----:B------:R-:W0:Y:S01]  /*6140*/  LDC R17, c[0x0][0x3d8] ;  /* 0x0000f600ff117b82 */ /* 0x000e220000000800 */
[----:B---3--:R-:W-:-:S07]  /*6150*/  IADD3 R29, P0, PT, R27, R8, RZ ;  /* 0x000000081b1d7210 */ /* 0x008fce0007f1e0ff */
[----:B------:R-:W3:Y:S01]  /*6160*/  LDC R16, c[0x0][0x3d8] ;  /* 0x0000f600ff107b82 */ /* 0x000ee20000000800 */
[----:B-1----:R-:W-:Y:S01]  /*6170*/  IADD3 R65, P2, PT, R63, R8, RZ ;  /* 0x000000083f417210 */ /* 0x002fe20007f5e0ff */
[----:B------:R1:W-:Y:S01]  /*6180*/  STL [R1+0x600], R29 ;  /* 0x0006001d01007387 */ /* 0x0003e20000100800 */
[-C--:B------:R-:W-:Y:S02]  /*6190*/  LEA.HI.X.SX32 R27, R27, R0.reuse, 0x1, P0 ;  /* 0x000000001b1b7211 */ /* 0x080fe400000f0eff */
[----:B------:R-:W-:Y:S01]  /*61a0*/  LEA.HI.X.SX32 R63, R63, R0, 0x1, P2 ;  /* 0x000000003f3f7211 */ /* 0x000fe200010f0eff */
[----:B------:R-:W-:Y:S02]  /*61b0*/  STL [R1+0x608], R66 ;  /* 0x0006084201007387 */ /* 0x000fe40000100800 */
[----:B------:R-:W2:Y:S02]  /*61c0*/  LDC R13, c[0x0][0x3d8] ;  /* 0x0000f600ff0d7b82 */ /* 0x000ea40000000800 */
[----:B------:R-:W-:Y:S01]  /*61d0*/  STL [R1+0x610], R65 ;  /* 0x0006104101007387 */ /* 0x000fe20000100800 */
[----:B-1----:R-:W-:-:S03]  /*61e0*/  IMAD R29, R64, 0x4, R49 ;  /* 0x00000004401d7824 */ /* 0x002fc600078e0231 */
[----:B------:R1:W-:Y:S02]  /*61f0*/  STL [R1+0x5fc], R27 ;  /* 0x0005fc1b01007387 */ /* 0x0003e40000100800 */
[----:B------:R-:W2:Y:S02]  /*6200*/  LDC R24, c[0x0][0x3d8] ;  /* 0x0000f600ff187b82 */ /* 0x000ea40000000800 */
[----:B------:R4:W-:Y:S04]  /*6210*/  STL [R1+0x604], R47 ;  /* 0x0006042f01007387 */ /* 0x0009e80000100800 */
[----:B------:R5:W-:Y:S01]  /*6220*/  STL [R1+0x60c], R63 ;  /* 0x00060c3f01007387 */ /* 0x000be20000100800 */
[----:B-1----:R-:W-:Y:S01]  /*6230*/  IMAD R27, R62, 0x4, R29 ;  /* 0x000000043e1b7824 */ /* 0x002fe200078e021d */
[-C--:B------:R-:W-:Y:S01]  /*6240*/  IADD3 R62, P1, PT, R25, R8.reuse, RZ ;  /* 0x00000008193e7210 */ /* 0x080fe20007f3e0ff */
[----:B------:R-:W1:Y:S01]  /*6250*/  LDC R2, c[0x0][0x3d8] ;  /* 0x0000f600ff027b82 */ /* 0x000e620000000800 */
[----:B----4-:R-:W-:-:S02]  /*6260*/  IADD3 R47, P0, PT, R61, R8, RZ ;  /* 0x000000083d2f7210 */ /* 0x010fc40007f1e0ff */
[----:B-----5:R-:W-:-:S03]  /*6270*/  IADD3 R63, P2, PT, R23, R8, RZ ;  /* 0x00000008173f7210 */ /* 0x020fc60007f5e0ff */
[----:B------:R0:W-:Y:S02]  /*6280*/  STL [R1+0x618], R47 ;  /* 0x0006182f01007387 */ /* 0x0001e40000100800 */
[----:B------:R-:W4:Y:S02]  /*6290*/  LDC R11, c[0x0][0x3d8] ;  /* 0x0000f600ff0b7b82 */ /* 0x000f240000000800 */
[----:B------:R5:W-:Y:S04]  /*62a0*/  STL [R1+0x620], R62 ;  /* 0x0006203e01007387 */ /* 0x000be80000100800 */
[----:B------:R-:W-:Y:S02]  /*62b0*/  STL [R1+0x628], R63 ;  /* 0x0006283f01007387 */ /* 0x000fe40000100800 */
[----:B------:R-:W1:Y:S01]  /*62c0*/  LDC R6, c[0x0][0x3d8] ;  /* 0x0000f600ff067b82 */ /* 0x000e620000000800 */
[----:B0-----:R-:W-:Y:S01]  /*62d0*/  IMAD R47, R60, 0x4, R27 ;  /* 0x000000043c2f7824 */ /* 0x001fe200078e021b */
[----:B------:R-:W-:-:S02]  /*62e0*/  LEA.HI.X.SX32 R60, R23, R0, 0x1, P2 ;  /* 0x00000000173c7211 */ /* 0x000fc400010f0eff */
[-C--:B-----5:R-:W-:Y:S02]  /*62f0*/  LEA.HI.X.SX32 R62, R61, R0.reuse, 0x1, P0 ;  /* 0x000000003d3e7211 */ /* 0x0a0fe400000f0eff */
[----:B------:R-:W-:Y:S01]  /*6300*/  LEA.HI.X.SX32 R61, R25, R0, 0x1, P1 ;  /* 0x00000000193d7211 */ /* 0x000fe200008f0eff */
[----:B------:R-:W-:Y:S01]  /*6310*/  IMAD R25, R58, 0x4, R47 ;  /* 0x000000043a197824 */ /* 0x000fe200078e022f */
[-C--:B------:R-:W-:Y:S01]  /*6320*/  IADD3 R23, P0, PT, R59, R8.reuse, RZ ;  /* 0x000000083b177210 */ /* 0x080fe20007f1e0ff */
[----:B------:R-:W-:Y:S01]  /*6330*/  STL [R1+0x614], R62 ;  /* 0x0006143e01007387 */ /* 0x000fe20000100800 */
[----:B------:R-:W-:Y:S01]  /*6340*/  IADD3 R58, P2, PT, R43, R8, RZ ;  /* 0x000000082b3a7210 */ /* 0x000fe20007f5e0ff */
[----:B------:R-:W0:Y:S01]  /*6350*/  LDC R5, c[0x0][0x3d8] ;  /* 0x0000f600ff057b82 */ /* 0x000e220000000800 */
[----:B------:R-:W-:Y:S01]  /*6360*/  LEA.HI.X.SX32 R59, R59, R0, 0x1, P0 ;  /* 0x000000003b3b7211 */ /* 0x000fe200000f0eff */
[----:B------:R-:W-:Y:S04]  /*6370*/  STL [R1+0x61c], R61 ;  /* 0x00061c3d01007387 */ /* 0x000fe80000100800 */
[----:B------:R5:W-:Y:S02]  /*6380*/  STL [R1+0x624], R60 ;  /* 0x0006243c01007387 */ /* 0x000be40000100800 */
[----:B------:R-:W0:Y:S02]  /*6390*/  LDC R10, c[0x0][0x3d8] ;  /* 0x0000f600ff0a7b82 */ /* 0x000e240000000800 */
[----:B------:R2:W-:Y:S01]  /*63a0*/  STL [R1+0x630], R23 ;  /* 0x0006301701007387 */ /* 0x0005e20000100800 */
[----:B-----5:R-:W-:-:S05]  /*63b0*/  IADD3 R60, P1, PT, R45, R8, RZ ;  /* 0x000000082d3c7210 */ /* 0x020fca0007f3e0ff */
[----:B------:R-:W5:Y:S01]  /*63c0*/  LDC R9, c[0x0][0x3d8] ;  /* 0x0000f600ff097b82 */ /* 0x000f620000000800 */
[----:B--2---:R-:W-:Y:S01]  /*63d0*/  IMAD R23, R56, 0x4, R25 ;  /* 0x0000000438177824 */ /* 0x004fe200078e0219 */
[----:B------:R-:W-:Y:S01]  /*63e0*/  STL [R1+0x638], R60 ;  /* 0x0006383c01007387 */ /* 0x000fe20000100800 */
[----:B------:R-:W-:Y:S02]  /*63f0*/  LEA.HI.X.SX32 R56, R43, R0, 0x1, P2 ;  /* 0x000000002b387211 */ /* 0x000fe400010f0eff */
[----:B------:R-:W-:Y:S01]  /*6400*/  IADD3 R43, P0, PT, R57, R8, RZ ;  /* 0x00000008392b7210 */ /* 0x000fe20007f1e0ff */
[----:B------:R2:W-:Y:S02]  /*6410*/  STL [R1+0x640], R58 ;  /* 0x0006403a01007387 */ /* 0x0005e40000100800 */
[----:B------:R-:W0:Y:S02]  /*6420*/  LDC R14, c[0x0][0x3d8] ;  /* 0x0000f600ff0e7b82 */ /* 0x000e240000000800 */
[----:B------:R-:W-:Y:S06]  /*6430*/  STL [R1+0x62c], R59 ;  /* 0x00062c3b01007387 */ /* 0x000fec0000100800 */
[----:B------:R-:W0:Y:S01]  /*6440*/  LDC R15, c[0x0][0x3d8] ;  /* 0x0000f600ff0f7b82 */ /* 0x000e220000000800 */
[----:B--2---:R-:W-:Y:S01]  /*6450*/  LEA.HI.X.SX32 R58, R45, R0, 0x1, P1 ;  /* 0x000000002d3a7211 */ /* 0x004fe200008f0eff */
[----:B------:R-:W-:Y:S01]  /*6460*/  IMAD R45, R54, 0x4, R23 ;  /* 0x00000004362d7824 */ /* 0x000fe200078e0217 */
[----:B------:R-:W-:-:S03]  /*6470*/  IADD3 R54, P1, PT, R41, R8, RZ ;  /* 0x0000000829367210 */ /* 0x000fc60007f3e0ff */
[----:B------:R-:W-:Y:S01]  /*6480*/  STL [R1+0x634], R58 ;  /* 0x0006343a01007387 */ /* 0x000fe20000100800 */
[----:B------:R-:W-:Y:S01]  /*6490*/  LEA.HI.X.SX32 R41, R41, R0, 0x1, P1 ;  /* 0x0000000029297211 */ /* 0x000fe200008f0eff */
[----:B------:R-:W2:Y:S02]  /*64a0*/  LDC R19, c[0x0][0x3d8] ;  /* 0x0000f600ff137b82 */ /* 0x000ea40000000800 */
[----:B------:R1:W-:Y:S04]  /*64b0*/  STL [R1+0x63c], R56 ;  /* 0x00063c3801007387 */ /* 0x0003e80000100800 */
[----:B------:R3:W-:Y:S02]  /*64c0*/  STL [R1+0x648], R43 ;  /* 0x0006482b01007387 */ /* 0x0007e40000100800 */
[----:B------:R-:W0:Y:S02]  /*64d0*/  LDC R20, c[0x0][0x3d8] ;  /* 0x0000f600ff147b82 */ /* 0x000e240000000800 */
[----:B------:R4:W-:Y:S01]  /*64e0*/  STL [R1+0x650], R54 ;  /* 0x0006503601007387 */ /* 0x0009e20000100800 */
[----:B-1----:R-:W-:Y:S01]  /*64f0*/  IADD3 R56, P2, PT, R21, R8, RZ ;  /* 0x0000000815387210 */ /* 0x002fe20007f5e0ff */
[----:B---3--:R-:W-:-:S03]  /*6500*/  IMAD R43, R52, 0x4, R45 ;  /* 0x00000004342b7824 */ /* 0x008fc600078e022d */
[-C--:B------:R-:W-:Y:S01]  /*6510*/  LEA.HI.X.SX32 R52, R21, R0.reuse, 0x1, P2 ;  /* 0x0000000015347211 */ /* 0x080fe200010f0eff */
[----:B------:R-:W-:Y:S01]  /*6520*/  STL [R1+0x658], R56 ;  /* 0x0006583801007387 */ /* 0x000fe20000100800 */
[----:B------:R-:W1:Y:S01]  /*6530*/  LDC R22, c[0x0][0x3d8] ;  /* 0x0000f600ff167b82 */ /* 0x000e620000000800 */
[----:B----4-:R-:W-:Y:S01]  /*6540*/  LEA.HI.X.SX32 R54, R57, R0, 0x1, P0 ;  /* 0x0000000039367211 */ /* 0x010fe200000f0eff */
[----:B------:R-:W-:Y:S01]  /*6550*/  IMAD R21, R50, 0x4, R43 ;  /* 0x0000000432157824 */ /* 0x000fe200078e022b */
[----:B------:R-:W-:-:S03]  /*6560*/  IADD3 R50, P2, PT, R37, R8, RZ ;  /* 0x0000000825327210 */ /* 0x000fc60007f5e0ff */
[----:B------:R-:W-:Y:S02]  /*6570*/  STL [R1+0x644], R54 ;  /* 0x0006443601007387 */ /* 0x000fe40000100800 */
[----:B------:R-:W3:Y:S02]  /*6580*/  LDC R12, c[0x0][0x3c8] ;  /* 0x0000f200ff0c7b82 */ /* 0x000ee40000000800 */
[----:B------:R4:W-:Y:S04]  /*6590*/  STL [R1+0x64c], R41 ;  /* 0x00064c2901007387 */ /* 0x0009e80000100800 */
[----:B------:R5:W-:Y:S01]  /*65a0*/  STL [R1+0x654], R52 ;  /* 0x0006543401007387 */ /* 0x000be20000100800 */
[-C--:B----4-:R-:W-:Y:S02]  /*65b0*/  IADD3 R41, P0, PT, R55, R8.reuse, RZ ;  /* 0x0000000837297210 */ /* 0x090fe40007f1e0ff */
[----:B-----5:R-:W-:-:S03]  /*65c0*/  IADD3 R52, P1, PT, R39, R8, RZ ;  /* 0x0000000827347210 */ /* 0x020fc60007f3e0ff */
[----:B------:R4:W-:Y:S04]  /*65d0*/  STL [R1+0x660], R41 ;  /* 0x0006602901007387 */ /* 0x0009e80000100800 */
[----:B------:R5:W-:Y:S01]  /*65e0*/  STL [R1+0x668], R52 ;  /* 0x0006683401007387 */ /* 0x000be20000100800 */
[----:B---3--:R-:W-:-:S03]  /*65f0*/  IMAD R4, R3, R12, RZ ;  /* 0x0000000c03047224 */ /* 0x008fc600078e02ff */
[----:B------:R3:W-:Y:S01]  /*6600*/  STL [R1+0x670], R50 ;  /* 0x0006703201007387 */ /* 0x0007e20000100800 */
[----:B----4-:R-:W-:Y:S01]  /*6610*/  IMAD R41, R48, 0x4, R21 ;  /* 0x0000000430297824 */ /* 0x010fe200078e0215 */
[-C--:B------:R-:W-:Y:S01]  /*6620*/  LEA.HI.X.SX32 R48, R37, R0.reuse, 0x1, P2 ;  /* 0x0000000025307211 */ /* 0x080fe200010f0eff */
[----:B------:R-:W-:Y:S01]  /*6630*/  IMAD R3, R12, 0x80, R4 ;  /* 0x000000800c037824 */ /* 0x000fe200078e0204 */
[----:B-----5:R-:W-:Y:S02]  /*6640*/  LEA.HI.X.SX32 R52, R55, R0, 0x1, P0 ;  /* 0x0000000037347211 */ /* 0x020fe400000f0eff */
[----:B------:R-:W-:Y:S02]  /*6650*/  IADD3 R37, P0, PT, R53, R8, RZ ;  /* 0x0000000835257210 */ /* 0x000fe40007f1e0ff */
[----:B---3--:R-:W-:Y:S01]  /*6660*/  LEA.HI.X.SX32 R50, R39, R0, 0x1, P1 ;  /* 0x0000000027327211 */ /* 0x008fe200008f0eff */
[----:B------:R-:W-:Y:S01]  /*6670*/  STL [R1+0x65c], R52 ;  /* 0x00065c3401007387 */ /* 0x000fe20000100800 */
[----:B------:R-:W-:Y:S01]  /*6680*/  IMAD R39, R46, 0x4, R41 ;  /* 0x000000042e277824 */ /* 0x000fe200078e0229 */
[----:B------:R-:W-:-:S02]  /*6690*/  IADD3 R46, P2, PT, R33, R8, RZ ;  /* 0x00000008212e7210 */ /* 0x000fc40007f5e0ff */
[----:B------:R-:W-:Y:S04]  /*66a0*/  STL [R1+0x664], R50 ;  /* 0x0006643201007387 */ /* 0x000fe80000100800 */
[----:B------:R3:W-:Y:S04]  /*66b0*/  STL [R1+0x66c], R48 ;  /* 0x00066c3001007387 */ /* 0x0007e80000100800 */
[----:B------:R4:W-:Y:S01]  /*66c0*/  STL [R1+0x678], R37 ;  /* 0x0006782501007387 */ /* 0x0009e20000100800 */
[----:B---3--:R-:W-:Y:S01]  /*66d0*/  IADD3 R48, P1, PT, R35, R8, RZ ;  /* 0x0000000823307210 */ /* 0x008fe20007f3e0ff */
[----:B----4-:R-:W-:-:S04]  /*66e0*/  IMAD R37, R44, 0x4, R39 ;  /* 0x000000042c257824 */ /* 0x010fc800078e0227 */
[----:B------:R3:W-:Y:S01]  /*66f0*/  STL [R1+0x680], R48 ;  /* 0x0006803001007387 */ /* 0x0007e20000100800 */
[----:B------:R-:W-:-:S03]  /*6700*/  LEA.HI.X.SX32 R44, R33, R0, 0x1, P2 ;  /* 0x00000000212c7211 */ /* 0x000fc600010f0eff */
[----:B------:R4:W-:Y:S01]  /*6710*/  STL [R1+0x688], R46 ;  /* 0x0006882e01007387 */ /* 0x0009e20000100800 */
[----:B---3--:R-:W-:Y:S02]  /*6720*/  LEA.HI.X.SX32 R48, R53, R0, 0x1, P0 ;  /* 0x0000000035307211 */ /* 0x008fe400000f0eff */
[----:B------:R-:W-:Y:S02]  /*6730*/  IADD3 R33, P0, PT, R51, R8, RZ ;  /* 0x0000000833217210 */ /* 0x000fe40007f1e0ff */
[----:B----4-:R-:W-:Y:S01]  /*6740*/  LEA.HI.X.SX32 R46, R35, R0, 0x1, P1 ;  /* 0x00000000232e7211 */ /* 0x010fe200008f0eff */
[----:B------:R-:W-:Y:S01]  /*6750*/  IMAD R35, R42, 0x4, R37 ;  /* 0x000000042a237824 */ /* 0x000fe200078e0225 */
[C---:B------:R-:W-:Y:S01]  /*6760*/  IADD3 R42, P1, PT, R31.reuse, R8, RZ ;  /* 0x000000081f2a7210 */ /* 0x040fe20007f3e0ff */
[----:B------:R-:W-:Y:S03]  /*6770*/  STL [R1+0x674], R48 ;  /* 0x0006743001007387 */ /* 0x000fe60000100800 */
[----:B------:R-:W-:Y:S01]  /*6780*/  LEA.HI.X.SX32 R31, R31, R0, 0x1, P1 ;  /* 0x000000001f1f7211 */ /* 0x000fe200008f0eff */
[----:B------:R-:W-:Y:S04]  /*6790*/  STL [R1+0x67c], R46 ;  /* 0x00067c2e01007387 */ /* 0x000fe80000100800 */
[----:B------:R3:W-:Y:S04]  /*67a0*/  STL [R1+0x684], R44 ;  /* 0x0006842c01007387 */ /* 0x0007e80000100800 */
[----:B------:R4:W-:Y:S04]  /*67b0*/  STL [R1+0x690], R33 ;  /* 0x0006902101007387 */ /* 0x0009e80000100800 */
[----:B------:R5:W-:Y:S01]  /*67c0*/  STL [R1+0x698], R42 ;  /* 0x0006982a01007387 */ /* 0x000be20000100800 */
[----:B---3--:R-:W-:Y:S01]  /*67d0*/  IADD3 R44, P2, PT, R7, R8, RZ ;  /* 0x00000008072c7210 */ /* 0x008fe20007f5e0ff */
[----:B----4-:R-:W-:-:S03]  /*67e0*/  IMAD R33, R40, 0x4, R35 ;  /* 0x0000000428217824 */ /* 0x010fc600078e0223 */
[-C--:B------:R-:W-:Y:S01]  /*67f0*/  LEA.HI.X.SX32 R40, R7, R0.reuse, 0x1, P2 ;  /* 0x0000000007287211 */ /* 0x080fe200010f0eff */
[----:B------:R-:W-:Y:S01]  /*6800*/  STL [R1+0x6a0], R44 ;  /* 0x0006a02c01007387 */ /* 0x000fe20000100800 */
[----:B-----5:R-:W-:Y:S01]  /*6810*/  LEA.HI.X.SX32 R42, R51, R0, 0x1, P0 ;  /* 0x00000000332a7211 */ /* 0x020fe200000f0eff */
[----:B------:R-:W-:Y:S01]  /*6820*/  IMAD R7, R38, 0x4, R33 ;  /* 0x0000000426077824 */ /* 0x000fe200078e0221 */
[----:B------:R-:W-:-:S03]  /*6830*/  IADD3 R38, P2, PT, R27, R8, RZ ;  /* 0x000000081b267210 */ /* 0x000fc60007f5e0ff */
[----:B------:R-:W-:Y:S04]  /*6840*/  STL [R1+0x68c], R42 ;  /* 0x00068c2a01007387 */ /* 0x000fe80000100800 */
[----:B------:R3:W-:Y:S04]  /*6850*/  STL [R1+0x694], R31 ;  /* 0x0006941f01007387 */ /* 0x0007e80000100800 */
[----:B------:R4:W-:Y:S01]  /*6860*/  STL [R1+0x69c], R40 ;  /* 0x00069c2801007387 */ /* 0x0009e20000100800 */
[-C--:B---3--:R-:W-:Y:S02]  /*6870*/  IADD3 R31, P0, PT, R49, R8.reuse, RZ ;  /* 0x00000008311f7210 */ /* 0x088fe40007f1e0ff */
[----:B----4-:R-:W-:-:S03]  /*6880*/  IADD3 R40, P1, PT, R29, R8, RZ ;  /* 0x000000081d287210 */ /* 0x010fc60007f3e0ff */
[----:B------:R3:W-:Y:S04]  /*6890*/  STL [R1+0x6a8], R31 ;  /* 0x0006a81f01007387 */ /* 0x0007e80000100800 */
[----:B------:R4:W-:Y:S04]  /*68a0*/  STL [R1+0x6b0], R40 ;  /* 0x0006b02801007387 */ /* 0x0009e80000100800 */
[----:B------:R5:W-:Y:S01]  /*68b0*/  STL [R1+0x6b8], R38 ;  /* 0x0006b82601007387 */ /* 0x000be20000100800 */
[----:B---3--:R-:W-:Y:S01]  /*68c0*/  IMAD R31, R36, 0x4, R7 ;  /* 0x00000004241f7824 */ /* 0x008fe200078e0207 */
[----:B------:R-:W-:-:S02]  /*68d0*/  LEA.HI.X.SX32 R36, R27, R0, 0x1, P2 ;  /* 0x000000001b247211 */ /* 0x000fc400010f0eff */
[----:B----4-:R-:W-:Y:S02]  /*68e0*/  LEA.HI.X.SX32 R40, R49, R0, 0x1, P0 ;  /* 0x0000000031287211 */ /* 0x010fe400000f0eff */
[----:B------:R-:W-:Y:S02]  /*68f0*/  IADD3 R27, P0, PT, R47, R8, RZ ;  /* 0x000000082f1b7210 */ /* 0x000fe40007f1e0ff */
[----:B-----5:R-:W-:Y:S01]  /*6900*/  LEA.HI.X.SX32 R38, R29, R0, 0x1, P1 ;  /* 0x000000001d267211 */ /* 0x020fe200008f0eff */
[----:B------:R-:W-:Y:S01]  /*6910*/  STL [R1+0x6a4], R40 ;  /* 0x0006a42801007387 */ /* 0x000fe20000100800 */
[----:B------:R-:W-:Y:S01]  /*6920*/  IMAD R29, R34, 0x4, R31 ;  /* 0x00000004221d7824 */ /* 0x000fe200078e021f */
[-C--:B------:R-:W-:Y:S02]  /*6930*/  IADD3 R34, P2, PT, R23, R8.reuse, RZ ;  /* 0x0000000817227210 */ /* 0x080fe40007f5e0ff */
        /* <DEDUP_REMOVED lines=9> */
[----:B------:R-:W-:Y:S02]  /*69d0*/  CS2R R46, SRZ ;  /* 0x00000000002e7805 */ /* 0x000fe4000001ff00 */
[----:B------:R-:W-:Y:S02]  /*69e0*/  IADD3 R23, P0, PT, R45, R8, RZ ;  /* 0x000000082d177210 */ /* 0x000fe40007f1e0ff */
[----:B----4-:R-:W-:Y:S01]  /*69f0*/  LEA.HI.X.SX32 R34, R25, R0, 0x1, P1 ;  /* 0x0000000019227211 */ /* 0x010fe200008f0eff */
        /* <DEDUP_REMOVED lines=9> */
[----:B------:R-:W-:Y:S01]  /*6a90*/  LEA.HI.X.SX32 R28, R21, R0, 0x1, P2 ;  /* 0x00000000151c7211 */ /* 0x000fe200010f0eff */
[----:B------:R-:W-:Y:S02]  /*6aa0*/  IMAD R21, R26, 0x4, R23 ;  /* 0x000000041a157824 */ /* 0x000fe400078e0217 */
[----:B------:R4:W-:Y:S01]  /*6ab0*/  STL [R1+0x6e8], R30 ;  /* 0x0006e81e01007387 */ /* 0x0009e20000100800 */
[----:B------:R-:W-:Y:S01]  /*6ac0*/  IADD3 R26, P2, PT, R37, R8, RZ ;  /* 0x00000008251a7210 */ /* 0x000fe20007f5e0ff */
[----:B------:R-:W-:Y:S01]  /*6ad0*/  IMAD R18, R18, 0x4, R21 ;  /* 0x0000000412127824 */ /* 0x000fe200078e0215 */
[----:B---3--:R-:W-:-:S03]  /*6ae0*/  LEA.HI.X.SX32 R32, R45, R0, 0x1, P0 ;  /* 0x000000002d207211 */ /* 0x008fc600000f0eff */
[----:B------:R-:W-:Y:S01]  /*6af0*/  IMAD R17, R17, 0x4, R18 ;  /* 0x0000000411117824 */ /* 0x000fe200078e0212 */
[----:B------:R-:W-:Y:S02]  /*6b00*/  CS2R R44, SRZ ;  /* 0x00000000002c7805 */ /* 0x000fe4000001ff00 */
[----:B----4-:R-:W-:Y:S01]  /*6b10*/  LEA.HI.X.SX32 R30, R43, R0, 0x1, P1 ;  /* 0x000000002b1e7211 */ /* 0x010fe200008f0eff */
[----:B------:R-:W-:Y:S01]  /*6b20*/  STL [R1+0x6d4], R32 ;  /* 0x0006d42001007387 */ /* 0x000fe20000100800 */
[----:B------:R-:W-:Y:S01]  /*6b30*/  IMAD R16, R16, 0x4, R17 ;  /* 0x0000000410107824 */ /* 0x000fe200078e0211 */
[----:B------:R-:W-:Y:S02]  /*6b40*/  CS2R R42, SRZ ;  /* 0x00000000002a7805 */ /* 0x000fe4000001ff00 */
[----:B------:R3:W-:Y:S01]  /*6b50*/  STL [R1+0x6dc], R30 ;  /* 0x0006dc1e01007387 */ /* 0x0007e20000100800 */
[----:B------:R-:W-:-:S03]  /*6b60*/  IMAD R13, R13, 0x4, R16 ;  /* 0x000000040d0d7824 */ /* 0x000fc600078e0210 */
[----:B------:R4:W-:Y:S01]  /*6b70*/  STL [R1+0x6e4], R28 ;  /* 0x0006e41c01007387 */ /* 0x0009e20000100800 */
[-C--:B---3--:R-:W-:Y:S02]  /*6b80*/  IADD3 R30, P0, PT, R41, R8.reuse, RZ ;  /* 0x00000008291e7210 */ /* 0x088fe40007f1e0ff */
[----:B----4-:R-:W-:-:S03]  /*6b90*/  IADD3 R28, P1, PT, R39, R8, RZ ;  /* 0x00000008271c7210 */ /* 0x010fc60007f3e0ff */
[----:B------:R3:W-:Y:S04]  /*6ba0*/  STL [R1+0x6f0], R30 ;  /* 0x0006f01e01007387 */ /* 0x0007e80000100800 */
[----:B------:R4:W-:Y:S04]  /*6bb0*/  STL [R1+0x6f8], R28 ;  /* 0x0006f81c01007387 */ /* 0x0009e80000100800 */
[----:B------:R5:W-:Y:S01]  /*6bc0*/  STL [R1+0x700], R26 ;  /* 0x0007001a01007387 */ /* 0x000be20000100800 */
[----:B---3--:R-:W-:Y:S02]  /*6bd0*/  LEA.HI.X.SX32 R30, R41, R0, 0x1, P0 ;  /* 0x00000000291e7211 */ /* 0x008fe400000f0eff */
[----:B------:R-:W-:-:S02]  /*6be0*/  CS2R R40, SRZ ;  /* 0x0000000000287805 */ /* 0x000fc4000001ff00 */
[-C--:B----4-:R-:W-:Y:S01]  /*6bf0*/  LEA.HI.X.SX32 R28, R39, R0.reuse, 0x1, P1 ;  /* 0x00000000271c7211 */ /* 0x090fe200008f0eff */
[----:B------:R3:W-:Y:S01]  /*6c00*/  STL [R1+0x6ec], R30 ;  /* 0x0006ec1e01007387 */ /* 0x0007e20000100800 */
[----:B------:R-:W-:Y:S02]  /*6c10*/  CS2R R38, SRZ ;  /* 0x0000000000267805 */ /* 0x000fe4000001ff00 */
[----:B-----5:R-:W-:Y:S01]  /*6c20*/  LEA.HI.X.SX32 R26, R37, R0, 0x1, P2 ;  /* 0x00000000251a7211 */ /* 0x020fe200010f0eff */
[----:B------:R4:W-:Y:S01]  /*6c30*/  STL [R1+0x6f4], R28 ;  /* 0x0006f41c01007387 */ /* 0x0009e20000100800 */
[----:B------:R-:W-:-:S03]  /*6c40*/  CS2R R36, SRZ ;  /* 0x0000000000247805 */ /* 0x000fc6000001ff00 */
[----:B------:R5:W-:Y:S01]  /*6c50*/  STL [R1+0x6fc], R26 ;  /* 0x0006fc1a01007387 */ /* 0x000be20000100800 */
[-C--:B---3--:R-:W-:Y:S02]  /*6c60*/  IADD3 R30, P0, PT, R35, R8.reuse, RZ ;  /* 0x00000008231e7210 */ /* 0x088fe40007f1e0ff */
[----:B----4-:R-:W-:-:S03]  /*6c70*/  IADD3 R28, P1, PT, R33, R8, RZ ;  /* 0x00000008211c7210 */ /* 0x010fc60007f3e0ff */
[----:B------:R3:W-:Y:S01]  /*6c80*/  STL [R1+0x708], R30 ;  /* 0x0007081e01007387 */ /* 0x0007e20000100800 */
[----:B-----5:R-:W-:-:S03]  /*6c90*/  IADD3 R26, P2, PT, R7, R8, RZ ;  /* 0x00000008071a7210 */ /* 0x020fc60007f5e0ff */
[----:B------:R4:W-:Y:S04]  /*6ca0*/  STL [R1+0x710], R28 ;  /* 0x0007101c01007387 */ /* 0x0009e80000100800 */
[----:B------:R5:W-:Y:S01]  /*6cb0*/  STL [R1+0x718], R26 ;  /* 0x0007181a01007387 */ /* 0x000be20000100800 */
[-C--:B---3--:R-:W-:Y:S02]  /*6cc0*/  LEA.HI.X.SX32 R30, R35, R0.reuse, 0x1, P0 ;  /* 0x00000000231e7211 */ /* 0x088fe400000f0eff */
[----:B------:R-:W-:Y:S02]  /*6cd0*/  CS2R R34, SRZ ;  /* 0x0000000000227805 */ /* 0x000fe4000001ff00 */
[----:B----4-:R-:W-:Y:S01]  /*6ce0*/  LEA.HI.X.SX32 R28, R33, R0, 0x1, P1 ;  /* 0x00000000211c7211 */ /* 0x010fe200008f0eff */
[----:B------:R-:W-:Y:S01]  /*6cf0*/  STL [R1+0x704], R30 ;  /* 0x0007041e01007387 */ /* 0x000fe20000100800 */
[----:B------:R-:W-:-:S02]  /*6d00*/  CS2R R32, SRZ ;  /* 0x0000000000207805 */ /* 0x000fc4000001ff00 */
[----:B-----5:R-:W-:Y:S01]  /*6d10*/  LEA.HI.X.SX32 R26, R7, R0, 0x1, P2 ;  /* 0x00000000071a7211 */ /* 0x020fe200010f0eff */
[----:B------:R3:W-:Y:S01]  /*6d20*/  STL [R1+0x70c], R28 ;  /* 0x00070c1c01007387 */ /* 0x0007e20000100800 */
[----:B------:R-:W-:-:S03]  /*6d30*/  IADD3 R7, P0, PT, R31, R8, RZ ;  /* 0x000000081f077210 */ /* 0x000fc60007f1e0ff */
[----:B------:R4:W-:Y:S04]  /*6d40*/  STL [R1+0x714], R26 ;  /* 0x0007141a01007387 */ /* 0x0009e80000100800 */
[----:B------:R5:W-:Y:S01]  /*6d50*/  STL [R1+0x720], R7 ;  /* 0x0007200701007387 */ /* 0x000be20000100800 */
[-C--:B---3--:R-:W-:Y:S02]  /*6d60*/  IADD3 R28, P1, PT, R29, R8.reuse, RZ ;  /* 0x000000081d1c7210 */ /* 0x088fe40007f3e0ff */
[----:B----4-:R-:W-:-:S03]  /*6d70*/  IADD3 R26, P2, PT, R27, R8, RZ ;  /* 0x000000081b1a7210 */ /* 0x010fc60007f5e0ff */
[----:B------:R3:W-:Y:S01]  /*6d80*/  STL [R1+0x728], R28 ;  /* 0x0007281c01007387 */ /* 0x0007e20000100800 */
[----:B-----5:R-:W-:-:S03]  /*6d90*/  IMAD R7, R24, 0x4, R13 ;  /* 0x0000000418077824 */ /* 0x020fc600078e020d */
[----:B------:R4:W-:Y:S01]  /*6da0*/  STL [R1+0x730], R26 ;  /* 0x0007301a01007387 */ /* 0x0009e20000100800 */
[-C--:B------:R-:W-:Y:S01]  /*6db0*/  LEA.HI.X.SX32 R24, R27, R0.reuse, 0x1, P2 ;  /* 0x000000001b187211 */ /* 0x080fe200010f0eff */
[----:B------:R-:W-:Y:S01]  /*6dc0*/  IMAD R2, R2, 0x4, R7 ;  /* 0x0000000402027824 */ /* 0x000fe200078e0207 */
[----:B---3--:R-:W-:-:S03]  /*6dd0*/  LEA.HI.X.SX32 R28, R31, R0, 0x1, P0 ;  /* 0x000000001f1c7211 */ /* 0x008fc600000f0eff */
[----:B------:R-:W-:Y:S01]  /*6de0*/  IMAD R11, R11, 0x4, R2 ;  /* 0x000000040b0b7824 */ /* 0x000fe200078e0202 */
[----:B------:R-:W-:Y:S02]  /*6df0*/  IADD3 R27, P0, PT, R25, R8, RZ ;  /* 0x00000008191b7210 */ /* 0x000fe40007f1e0ff */
[----:B------:R-:W-:Y:S02]  /*6e00*/  CS2R R30, SRZ ;  /* 0x00000000001e7805 */ /* 0x000fe4000001ff00 */
[----:B----4-:R-:W-:Y:S01]  /*6e10*/  LEA.HI.X.SX32 R26, R29, R0, 0x1, P1 ;  /* 0x000000001d1a7211 */ /* 0x010fe200008f0eff */
[----:B------:R3:W-:Y:S01]  /*6e20*/  STL [R1+0x71c], R28 ;  /* 0x00071c1c01007387 */ /* 0x0007e20000100800 */
[----:B------:R-:W-:-:S03]  /*6e30*/  IMAD R6, R6, 0x4, R11 ;  /* 0x0000000406067824 */ /* 0x000fc600078e020b */
[----:B------:R4:W-:Y:S01]  /*6e40*/  STL [R1+0x724], R26 ;  /* 0x0007241a01007387 */ /* 0x0009e20000100800 */
[----:B0-----:R-:W-:-:S03]  /*6e50*/  IMAD R5, R5, 0x4, R6 ;  /* 0x0000000405057824 */ /* 0x001fc600078e0206 */
[----:B------:R0:W-:Y:S01]  /*6e60*/  STL [R1+0x72c], R24 ;  /* 0x00072c1801007387 */ /* 0x0001e20000100800 */
[----:B------:R-:W-:Y:S01]  /*6e70*/  IMAD R10, R10, 0x4, R5 ;  /* 0x000000040a0a7824 */ /* 0x000fe200078e0205 */
[----:B---3--:R-:W-:Y:S02]  /*6e80*/  CS2R R28, SRZ ;  /* 0x00000000001c7805 */ /* 0x008fe4000001ff00 */
[----:B------:R-:W-:Y:S01]  /*6e90*/  STL [R1+0x738], R27 ;  /* 0x0007381b01007387 */ /* 0x000fe20000100800 */
[----:B------:R-:W-:Y:S01]  /*6ea0*/  IMAD R9, R9, 0x4, R10 ;  /* 0x0000000409097824 */ /* 0x000fe200078e020a */
[-C--:B----4-:R-:W-:Y:S02]  /*6eb0*/  IADD3 R26, P2, PT, R21, R8.reuse, RZ ;  /* 0x00000008151a7210 */ /* 0x090fe40007f5e0ff */
[----:B0-----:R-:W-:Y:S02]  /*6ec0*/  IADD3 R24, P1, PT, R23, R8, RZ ;  /* 0x0000000817187210 */ /* 0x001fe40007f3e0ff */
[----:B------:R-:W-:-:S02]  /*6ed0*/  LEA.HI.X.SX32 R21, R21, R0, 0x1, P2 ;  /* 0x0000000015157211 */ /* 0x000fc400010f0eff */
[-C--:B------:R-:W-:Y:S01]  /*6ee0*/  LEA.HI.X.SX32 R23, R23, R0.reuse, 0x1, P1 ;  /* 0x0000000017177211 */ /* 0x080fe200008f0eff */
[----:B------:R0:W-:Y:S04]  /*6ef0*/  STL [R1+0x740], R24 ;  /* 0x0007401801007387 */ /* 0x0001e80000100800 */
[----:B------:R-:W-:Y:S01]  /*6f00*/  STL [R1+0x748], R26 ;  /* 0x0007481a01007387 */ /* 0x000fe20000100800 */
[----:B0-----:R-:W-:-:S05]  /*6f10*/  LEA.HI.X.SX32 R24, R25, R0, 0x1, P0 ;  /* 0x0000000019187211 */ /* 0x001fca00000f0eff */
[----:B------:R0:W-:Y:S04]  /*6f20*/  STL [R1+0x734], R24 ;  /* 0x0007341801007387 */ /* 0x0001e80000100800 */
[----:B------:R3:W-:Y:S04]  /*6f30*/  STL [R1+0x73c], R23 ;  /* 0x00073c1701007387 */ /* 0x0007e80000100800 */
[----:B------:R4:W-:Y:S01]  /*6f40*/  STL [R1+0x744], R21 ;  /* 0x0007441501007387 */ /* 0x0009e20000100800 */
[-C--:B0-----:R-:W-:Y:S02]  /*6f50*/  IADD3 R24, P0, PT, R18, R8.reuse, RZ ;  /* 0x0000000812187210 */ /* 0x081fe40007f1e0ff */
[----:B---3--:R-:W-:-:S03]  /*6f60*/  IADD3 R23, P1, PT, R17, R8, RZ ;  /* 0x0000000811177210 */ /* 0x008fc60007f3e0ff */
[----:B------:R-:W-:Y:S01]  /*6f70*/  STL [R1+0x750], R24 ;  /* 0x0007501801007387 */ /* 0x000fe20000100800 */
[----:B------:R-:W-:Y:S02]  /*6f80*/  LEA.HI.X.SX32 R18, R18, R0, 0x1, P0 ;  /* 0x0000000012127211 */ /* 0x000fe400000f0eff */
[C---:B----4-:R-:W-:Y:S01]  /*6f90*/  IADD3 R21, P2, PT, R16.reuse, R8, RZ ;  /* 0x0000000810157210 */ /* 0x050fe20007f5e0ff */
[----:B------:R-:W-:Y:S01]  /*6fa0*/  STL [R1+0x758], R23 ;  /* 0x0007581701007387 */ /* 0x000fe20000100800 */
[-C--:B------:R-:W-:Y:S02]  /*6fb0*/  LEA.HI.X.SX32 R17, R17, R0.reuse, 0x1, P1 ;  /* 0x0000000011117211 */ /* 0x080fe400008f0eff */
[----:B------:R-:W-:Y:S01]  /*6fc0*/  LEA.HI.X.SX32 R16, R16, R0, 0x1, P2 ;  /* 0x0000000010107211 */ /* 0x000fe200010f0eff */
[----:B------:R-:W-:Y:S04]  /*6fd0*/  STL [R1+0x760], R21 ;  /* 0x0007601501007387 */ /* 0x000fe80000100800 */
[----:B------:R0:W-:Y:S04]  /*6fe0*/  STL [R1+0x74c], R18 ;  /* 0x00074c1201007387 */ /* 0x0001e80000100800 */
[----:B------:R3:W-:Y:S04]  /*6ff0*/  STL [R1+0x754], R17 ;  /* 0x0007541101007387 */ /* 0x0007e80000100800 */
[----:B------:R4:W-:Y:S01]  /*7000*/  STL [R1+0x75c], R16 ;  /* 0x00075c1001007387 */ /* 0x0009e20000100800 */
[----:B0-----:R-:W-:-:S02]  /*7010*/  IADD3 R18, P0, PT, R13, R8, RZ ;  /* 0x000000080d127210 */ /* 0x001fc40007f1e0ff */
[----:B---3--:R-:W-:-:S03]  /*7020*/  IADD3 R17, P2, PT, R2, R8, RZ ;  /* 0x0000000802117210 */ /* 0x008fc60007f5e0ff */
[----:B------:R-:W-:Y:S01]  /*7030*/  STL [R1+0x768], R18 ;  /* 0x0007681201007387 */ /* 0x000fe20000100800 */
[----:B----4-:R-:W-:-:S04]  /*7040*/  IADD3 R16, P1, PT, R7, R8, RZ ;  /* 0x0000000807107210 */ /* 0x010fc80007f3e0ff */
[-C--:B------:R-:W-:Y:S01]  /*7050*/  LEA.HI.X.SX32 R7, R7, R0.reuse, 0x1, P1 ;  /* 0x0000000007077211 */ /* 0x080fe200008f0eff */
[----:B------:R0:W-:Y:S04]  /*7060*/  STL [R1+0x770], R16 ;  /* 0x0007701001007387 */ /* 0x0001e80000100800 */
[----:B------:R-:W-:Y:S01]  /*7070*/  STL [R1+0x778], R17 ;  /* 0x0007781101007387 */ /* 0x000fe20000100800 */
[-C--:B0-----:R-:W-:Y:S02]  /*7080*/  LEA.HI.X.SX32 R16, R13, R0.reuse, 0x1, P0 ;  /* 0x000000000d107211 */ /* 0x081fe400000f0eff */
[----:B------:R-:W-:Y:S01]  /*7090*/  LEA.HI.X.SX32 R13, R2, R0, 0x1, P2 ;  /* 0x00000000020d7211 */ /* 0x000fe200010f0eff */
[----:B------:R-:W-:Y:S01]  /*70a0*/  IMAD R2, R14, 0x4, R9 ;  /* 0x000000040e027824 */ /* 0x000fe200078e0209 */
[-C--:B------:R-:W-:Y:S01]  /*70b0*/  IADD3 R14, P1, PT, R6, R8.reuse, RZ ;  /* 0x00000008060e7210 */ /* 0x080fe20007f3e0ff */
[----:B------:R-:W-:Y:S04]  /*70c0*/  STL [R1+0x764], R16 ;  /* 0x0007641001007387 */ /* 0x000fe80000100800 */
[----:B------:R0:W-:Y:S04]  /*70d0*/  STL [R1+0x76c], R7 ;  /* 0x00076c0701007387 */ /* 0x0001e80000100800 */
[----:B------:R3:W-:Y:S01]  /*70e0*/  STL [R1+0x774], R13 ;  /* 0x0007740d01007387 */ /* 0x0007e20000100800 */
[----:B0-----:R-:W-:-:S02]  /*70f0*/  IADD3 R7, P0, PT, R11, R8, RZ ;  /* 0x000000080b077210 */ /* 0x001fc40007f1e0ff */
[----:B---3--:R-:W-:-:S03]  /*7100*/  IADD3 R13, P2, PT, R5, R8, RZ ;  /* 0x00000008050d7210 */ /* 0x008fc60007f5e0ff */
[----:B------:R0:W-:Y:S04]  /*7110*/  STL [R1+0x780], R7 ;  /* 0x0007800701007387 */ /* 0x0001e80000100800 */
[----:B------:R3:W-:Y:S04]  /*7120*/  STL [R1+0x7c4], R14 ;  /* 0x0007c40e01007387 */ /* 0x0007e80000100800 */
[----:B------:R4:W-:Y:S01]  /*7130*/  STL [R1+0x7c8], R13 ;  /* 0x0007c80d01007387 */ /* 0x0009e20000100800 */
[----:B0-----:R-:W-:Y:S01]  /*7140*/  IMAD R7, R15, 0x4, R2 ;  /* 0x000000040f077824 */ /* 0x001fe200078e0202 */
[----:B---3--:R-:W-:-:S02]  /*7150*/  LEA.HI.X.SX32 R14, R11, R0, 0x1, P0 ;  /* 0x000000000b0e7211 */ /* 0x008fc400000f0eff */
[-C--:B------:R-:W-:Y:S02]  /*7160*/  LEA.HI.X.SX32 R11, R5, R0.reuse, 0x1, P2 ;  /* 0x00000000050b7211 */ /* 0x080fe400010f0eff */
[----:B----4-:R-:W-:Y:S01]  /*7170*/  LEA.HI.X.SX32 R13, R6, R0, 0x1, P1 ;  /* 0x00000000060d7211 */ /* 0x010fe200008f0eff */
[----:B------:R-:W-:Y:S01]  /*7180*/  STL [R1+0x77c], R14 ;  /* 0x00077c0e01007387 */ /* 0x000fe20000100800 */
[-C--:B------:R-:W-:Y:S01]  /*7190*/  IADD3 R5, P0, PT, R10, R8.reuse, RZ ;  /* 0x000000080a057210 */ /* 0x080fe20007f1e0ff */
[----:B--2---:R-:W-:Y:S02]  /*71a0*/  IMAD R6, R19, 0x4, R7 ;  /* 0x0000000413067824 */ /* 0x004fe400078e0207 */
[----:B------:R0:W-:Y:S04]  /*71b0*/  STL [R1+0x7b0], R13 ;  /* 0x0007b00d01007387 */ /* 0x0001e80000100800 */
[----:B------:R2:W-:Y:S04]  /*71c0*/  STL [R1+0x7b4], R11 ;  /* 0x0007b40b01007387 */ /* 0x0005e80000100800 */
[----:B------:R3:W-:Y:S01]  /*71d0*/  STL [R1+0x7b8], R5 ;  /* 0x0007b80501007387 */ /* 0x0007e20000100800 */
[----:B0-----:R-:W-:-:S02]  /*71e0*/  IADD3 R13, P2, PT, R2, R8, RZ ;  /* 0x00000008020d7210 */ /* 0x001fc40007f5e0ff */
[----:B--2---:R-:W-:Y:S01]  /*71f0*/  IADD3 R11, P1, PT, R9, R8, RZ ;  /* 0x00000008090b7210 */ /* 0x004fe20007f3e0ff */
[----:B---3--:R-:W-:-:S04]  /*7200*/  IMAD R5, R20, 0x4, R6 ;  /* 0x0000000414057824 */ /* 0x008fc800078e0206 */
[----:B------:R0:W-:Y:S04]  /*7210*/  STL [R1+0x7bc], R11 ;  /* 0x0007bc0b01007387 */ /* 0x0001e80000100800 */
[----:B------:R-:W-:Y:S01]  /*7220*/  STL [R1+0x7c0], R13 ;  /* 0x0007c00d01007387 */ /* 0x000fe20000100800 */
[-C--:B0-----:R-:W-:Y:S02]  /*7230*/  LEA.HI.X.SX32 R11, R10, R0.reuse, 0x1, P0 ;  /* 0x000000000a0b7211 */ /* 0x081fe400000f0eff */
[-C--:B------:R-:W-:Y:S02]  /*7240*/  LEA.HI.X.SX32 R10, R9, R0.reuse, 0x1, P1 ;  /* 0x00000000090a7211 */ /* 0x080fe400008f0eff */
[----:B------:R-:W-:Y:S01]  /*7250*/  LEA.HI.X.SX32 R9, R2, R0, 0x1, P2 ;  /* 0x0000000002097211 */ /* 0x000fe200010f0eff */
[----:B-1----:R-:W-:Y:S01]  /*7260*/  IMAD R2, R22, 0x4, R5 ;  /* 0x0000000416027824 */ /* 0x002fe200078e0205 */
[----:B------:R0:W-:Y:S04]  /*7270*/  STL [R1+0x784], R11 ;  /* 0x0007840b01007387 */ /* 0x0001e80000100800 */
[----:B------:R1:W-:Y:S04]  /*7280*/  STL [R1+0x788], R10 ;  /* 0x0007880a01007387 */ /* 0x0003e80000100800 */
[----:B------:R2:W-:Y:S01]  /*7290*/  STL [R1+0x7a0], R9 ;  /* 0x0007a00901007387 */ /* 0x0005e20000100800 */
[----:B0-----:R-:W-:-:S02]  /*72a0*/  IADD3 R11, P0, PT, R7, R8, RZ ;  /* 0x00000008070b7210 */ /* 0x001fc40007f1e0ff */
[----:B-1----:R-:W-:-:S03]  /*72b0*/  IADD3 R10, P1, PT, R6, R8, RZ ;  /* 0x00000008060a7210 */ /* 0x002fc60007f3e0ff */
[----:B------:R-:W-:Y:S01]  /*72c0*/  STL [R1+0x7a4], R11 ;  /* 0x0007a40b01007387 */ /* 0x000fe20000100800 */
[----:B------:R-:W-:Y:S02]  /*72d0*/  LEA.HI.X.SX32 R7, R7, R0, 0x1, P0 ;  /* 0x0000000007077211 */ /* 0x000fe400000f0eff */
[CC--:B--2---:R-:W-:Y:S01]  /*72e0*/  IADD3 R9, P2, PT, R5.reuse, R8.reuse, RZ ;  /* 0x0000000805097210 */ /* 0x0c4fe20007f5e0ff */
[----:B------:R-:W-:Y:S01]  /*72f0*/  STL [R1+0x7a8], R10 ;  /* 0x0007a80a01007387 */ /* 0x000fe20000100800 */
[----:B------:R-:W-:Y:S02]  /*7300*/  IADD3 R8, P3, PT, R2, R8, RZ ;  /* 0x0000000802087210 */ /* 0x000fe40007f7e0ff */
[-C--:B------:R-:W-:Y:S01]  /*7310*/  LEA.HI.X.SX32 R6, R6, R0.reuse, 0x1, P1 ;  /* 0x0000000006067211 */ /* 0x080fe200008f0eff */
[----:B------:R-:W-:Y:S01]  /*7320*/  STL [R1+0x7ac], R9 ;  /* 0x0007ac0901007387 */ /* 0x000fe20000100800 */
[-C--:B------:R-:W-:Y:S02]  /*7330*/  LEA.HI.X.SX32 R5, R5, R0.reuse, 0x1, P2 ;  /* 0x0000000005057211 */ /* 0x080fe400010f0eff */
[----:B------:R-:W-:Y:S01]  /*7340*/  LEA.HI.X.SX32 R0, R2, R0, 0x1, P3 ;  /* 0x0000000002007211 */ /* 0x000fe200018f0eff */
[----:B------:R-:W-:Y:S01]  /*7350*/  STL [R1+0x79c], R8 ;  /* 0x00079c0801007387 */ /* 0x000fe20000100800 */
[----:B------:R-:W-:Y:S01]  /*7360*/  IMAD R2, R12, 0x80, R3 ;  /* 0x000000800c027824 */ /* 0x000fe200078e0203 */
[----:B------:R-:W-:-:S02]  /*7370*/  IADD3 R222, P1, PT, R3, UR13, RZ ;  /* 0x0000000d03de7c10 */ /* 0x000fc4000ff3e0ff */
[----:B------:R0:W-:Y:S02]  /*7380*/  STL [R1+0x78c], R7 ;  /* 0x00078c0701007387 */ /* 0x0001e40000100800 */
[----:B------:R-:W-:Y:S02]  /*7390*/  IADD3 R223, P2, PT, R2, UR13, RZ ;  /* 0x0000000d02df7c10 */ /* 0x000fe4000ff5e0ff */
[----:B------:R1:W-:Y:S01]  /*73a0*/  STL [R1+0x790], R6 ;  /* 0x0007900601007387 */ /* 0x0003e20000100800 */
[----:B------:R-:W-:-:S03]  /*73b0*/  IADD3 RZ, P3, PT, R222, UR9, RZ ;  /* 0x00000009deff7c10 */ /* 0x000fc6000ff7e0ff */
[----:B------:R2:W-:Y:S01]  /*73c0*/  STL [R1+0x794], R5 ;  /* 0x0007940501007387 */ /* 0x0005e20000100800 */
[----:B0-----:R-:W-:Y:S01]  /*73d0*/  LEA.HI.X.SX32 R7, R3, UR8, 0x1, P1 ;  /* 0x0000000803077c11 */ /* 0x001fe200088f0eff */
[----:B------:R-:W-:Y:S02]  /*73e0*/  IMAD.MOV.U32 R3, RZ, RZ, -0x800000 ;  /* 0xff800000ff037424 */ /* 0x000fe400078e00ff */
[----:B------:R0:W-:Y:S01]  /*73f0*/  STL [R1+0x798], R0 ;  /* 0x0007980001007387 */ /* 0x0001e20000100800 */
[----:B------:R-:W-:Y:S02]  /*7400*/  IADD3 RZ, P1, PT, R223, UR9, RZ ;  /* 0x00000009dfff7c10 */ /* 0x000fe4000ff3e0ff */
[----:B-1----:R-:W-:Y:S01]  /*7410*/  LEA.HI.X.SX32 R6, R2, UR8, 0x1, P2 ;  /* 0x0000000802067c11 */ /* 0x002fe200090f0eff */
[----:B--2---:R-:W-:Y:S02]  /*7420*/  IMAD R5, R12, 0x80, R2 ;  /* 0x000000800c057824 */ /* 0x004fe400078e0202 */
[----:B------:R-:W-:Y:S01]  /*7430*/  IMAD.MOV.U32 R2, RZ, RZ, -0x800000 ;  /* 0xff800000ff027424 */ /* 0x000fe200078e00ff */
[----:B0-----:R-:W-:-:S02]  /*7440*/  IADD3 R0, P0, PT, R4, UR13, RZ ;  /* 0x0000000d04007c10 */ /* 0x001fc4000ff1e0ff */
[----:B------:R-:W-:Y:S01]  /*7450*/  IADD3 R224, P5, PT, R5, UR13, RZ ;  /* 0x0000000d05e07c10 */ /* 0x000fe2000ffbe0ff */
[----:B------:R-:W-:Y:S01]  /*7460*/  USHF.R.S32.HI UR13, URZ, 0x1f, UR15 ;  /* 0x0000001fff0d7899 */ /* 0x000fe2000801140f */
[----:B------:R-:W-:Y:S01]  /*7470*/  LEA.HI.X.SX32 R8, R4, UR8, 0x1, P0 ;  /* 0x0000000804087c11 */ /* 0x000fe200080f0eff */
[----:B------:R-:W-:Y:S01]  /*7480*/  IMAD.MOV.U32 R4, RZ, RZ, -0x800000 ;  /* 0xff800000ff047424 */ /* 0x000fe200078e00ff */
[C---:B------:R-:W-:Y:S02]  /*7490*/  IADD3 RZ, P4, PT, R0.reuse, UR9, RZ ;  /* 0x0000000900ff7c10 */ /* 0x040fe4000ff9e0ff */
[----:B------:R-:W-:Y:S01]  /*74a0*/  IADD3 RZ, P2, PT, R0, UR15, RZ ;  /* 0x0000000f00ff7c10 */ /* 0x000fe2000ff5e0ff */
[----:B------:R-:W-:Y:S01]  /*74b0*/  STL [R1+0x8], R8 ;  /* 0x0000080801007387 */ /* 0x000fe20000100800 */
[----:B------:R-:W-:Y:S01]  /*74c0*/  IADD3 RZ, P0, PT, R224, UR9, RZ ;  /* 0x00000009e0ff7c10 */ /* 0x000fe2000ff1e0ff */
[----:B------:R-:W0:Y:S01]  /*74d0*/  LDCU UR9, c[0x0][0x3c4] ;  /* 0x00007880ff0977ac */ /* 0x000e220008000800 */
[----:B------:R-:W-:Y:S01]  /*74e0*/  IADD3.X R9, PT, PT, R8, UR13, RZ, P2, !PT ;  /* 0x0000000d08097c10 */ /* 0x000fe200097fe4ff */
[----:B------:R-:W-:Y:S01]  /*74f0*/  STL [R1+0x18], R7 ;  /* 0x0000180701007387 */ /* 0x000fe20000100800 */
[----:B------:R-:W-:-:S03]  /*7500*/  IADD3 RZ, P2, PT, R222, UR48, RZ ;  /* 0x00000030deff7c10 */ /* 0x000fc6000ff5e0ff */
[----:B------:R-:W-:Y:S04]  /*7510*/  STL [R1+0x1c], R6 ;  /* 0x00001c0601007387 */ /* 0x000fe80000100800 */
[----:B------:R-:W-:Y:S04]  /*7520*/  STL [R1+0x4], R3 ;  /* 0x0000040301007387 */ /* 0x000fe80000100800 */
[----:B------:R1:W-:Y:S02]  /*7530*/  STL [R1], R2 ;  /* 0x0000000201007387 */ /* 0x0003e40000100800 */
[----:B-1----:R-:W-:Y:S01]  /*7540*/  LEA.HI.X.SX32 R2, R5, UR8, 0x1, P5 ;  /* 0x0000000805027c11 */ /* 0x002fe2000a8f0eff */
[----:B------:R-:W-:Y:S01]  /*7550*/  USHF.R.S32.HI UR8, URZ, 0x1f, UR19 ;  /* 0x0000001fff087899 */ /* 0x000fe20008011413 */
[----:B------:R-:W-:-:S02]  /*7560*/  IADD3.X R5, PT, PT, R8, UR45, RZ, P4, !PT ;  /* 0x0000002d08057c10 */ /* 0x000fc4000a7fe4ff */
[----:B------:R-:W-:Y:S01]  /*7570*/  IADD3 RZ, P4, PT, R222, UR15, RZ ;  /* 0x0000000fdeff7c10 */ /* 0x000fe2000ff9e0ff */
[----:B------:R-:W-:Y:S04]  /*7580*/  STL [R1+0x20], R2 ;  /* 0x0000200201007387 */ /* 0x000fe80000100800 */
[----:B------:R1:W-:Y:S02]  /*7590*/  STL [R1+0x34], R5 ;  /* 0x0000340501007387 */ /* 0x0003e40000100800 */
[----:B-1----:R-:W-:Y:S02]  /*75a0*/  IADD3.X R5, PT, PT, R7, UR45, RZ, P3, !PT ;  /* 0x0000002d07057c10 */ /* 0x002fe40009ffe4ff */
[----:B------:R-:W-:-:S03]  /*75b0*/  IADD3 RZ, P3, PT, R0, UR48, RZ ;  /* 0x0000003000ff7c10 */ /* 0x000fc6000ff7e0ff */
[----:B------:R1:W-:Y:S04]  /*75c0*/  STL [R1+0x38], R5 ;  /* 0x0000380501007387 */ /* 0x0003e80000100800 */
[----:B------:R2:W-:Y:S01]  /*75d0*/  STL [R1+0x44], R9 ;  /* 0x0000440901007387 */ /* 0x0005e20000100800 */
[----:B-1----:R-:W-:Y:S02]  /*75e0*/  IADD3.X R5, PT, PT, R7, UR13, RZ, P4, !PT ;  /* 0x0000000d07057c10 */ /* 0x002fe4000a7fe4ff */
[----:B------:R-:W-:Y:S02]  /*75f0*/  IADD3 RZ, P4, PT, R0, UR47, RZ ;  /* 0x0000002f00ff7c10 */ /* 0x000fe4000ff9e0ff */
[----:B--2---:R-:W-:Y:S01]  /*7600*/  IADD3.X R9, PT, PT, R8, UR49, RZ, P3, !PT ;  /* 0x0000003108097c10 */ /* 0x004fe20009ffe4ff */
[----:B------:R1:W-:Y:S01]  /*7610*/  STL [R1+0x48], R5 ;  /* 0x0000480501007387 */ /* 0x0003e20000100800 */
[----:B------:R-:W-:-:S03]  /*7620*/  IADD3 RZ, P3, PT, R222, UR47, RZ ;  /* 0x0000002fdeff7c10 */ /* 0x000fc6000ff7e0ff */
[----:B------:R2:W-:Y:S01]  /*7630*/  STL [R1+0x54], R9 ;  /* 0x0000540901007387 */ /* 0x0005e20000100800 */
[----:B-1----:R-:W-:Y:S02]  /*7640*/  IADD3.X R5, PT, PT, R7, UR49, RZ, P2, !PT ;  /* 0x0000003107057c10 */ /* 0x002fe400097fe4ff */
[----:B------:R-:W-:Y:S02]  /*7650*/  IADD3 R10, P2, PT, R0, UR46, RZ ;  /* 0x0000002e000a7c10 */ /* 0x000fe4000ff5e0ff */
[----:B--2---:R-:W-:Y:S01]  /*7660*/  IADD3.X R9, PT, PT, R8, UR50, RZ, P4, !PT ;  /* 0x0000003208097c10 */ /* 0x004fe2000a7fe4ff */
[----:B------:R1:W-:Y:S04]  /*7670*/  STL [R1+0x58], R5 ;  /* 0x0000580501007387 */ /* 0x0003e80000100800 */
[----:B------:R2:W-:Y:S04]  /*7680*/  STL [R1+0x78], R10 ;  /* 0x0000780a01007387 */ /* 0x0005e80000100800 */
[----:B------:R3:W-:Y:S01]  /*7690*/  STL [R1+0x64], R9 ;  /* 0x0000640901007387 */ /* 0x0007e20000100800 */
[----:B-1----:R-:W-:-:S02]  /*76a0*/  IADD3 R5, P4, PT, R222, UR46, RZ ;  /* 0x0000002ede057c10 */ /* 0x002fc4000ff9e0ff */
[----:B--2---:R-:W-:-:S03]  /*76b0*/  IADD3.X R10, PT, PT, R7, UR50, RZ, P3, !PT ;  /* 0x00000032070a7c10 */ /* 0x004fc60009ffe4ff */
[----:B------:R1:W-:Y:S01]  /*76c0*/  STL [R1+0x80], R5 ;  /* 0x0000800501007387 */ /* 0x0003e20000100800 */
[----:B---3--:R-:W-:-:S03]  /*76d0*/  IADD3 R9, P3, PT, R0, UR44, RZ ;  /* 0x0000002c00097c10 */ /* 0x008fc6000ff7e0ff */
[----:B------:R2:W-:Y:S04]  /*76e0*/  STL [R1+0x68], R10 ;  /* 0x0000680a01007387 */ /* 0x0005e80000100800 */
[----:B------:R3:W-:Y:S01]  /*76f0*/  STL [R1+0x98], R9 ;  /* 0x0000980901007387 */ /* 0x0007e20000100800 */
[----:B-1----:R-:W-:Y:S02]  /*7700*/  IADD3.X R5, PT, PT, R8, UR51, RZ, P2, !PT ;  /* 0x0000003308057c10 */ /* 0x002fe400097fe4ff */
[----:B--2---:R-:W-:-:S03]  /*7710*/  IADD3 R10, P2, PT, R222, UR44, RZ ;  /* 0x0000002cde0a7c10 */ /* 0x004fc6000ff5e0ff */
[----:B------:R1:W-:Y:S01]  /*7720*/  STL [R1+0x74], R5 ;  /* 0x0000740501007387 */ /* 0x0003e20000100800 */
[----:B---3--:R-:W-:-:S03]  /*7730*/  IADD3.X R9, PT, PT, R7, UR51, RZ, P4, !PT ;  /* 0x0000003307097c10 */ /* 0x008fc6000a7fe4ff */
[----:B------:R2:W-:Y:S04]  /*7740*/  STL [R1+0xa0], R10 ;  /* 0x0000a00a01007387 */ /* 0x0005e80000100800 */
[----:B------:R3:W-:Y:S01]  /*7750*/  STL [R1+0x7c], R9 ;  /* 0x00007c0901007387 */ /* 0x0007e20000100800 */
[----:B-1----:R-:W-:Y:S02]  /*7760*/  IADD3 R5, P4, PT, R0, UR43, RZ ;  /* 0x0000002b00057c10 */ /* 0x002fe4000ff9e0ff */
        /* <DEDUP_REMOVED lines=194> */
[----:B------:R-:W-:Y:S02]  /*8390*/  IADD3.X R8, PT, PT, R8, UR8, RZ, P4, !PT ;  /* 0x0000000808087c10 */ /* 0x000fe4000a7fe4ff */
[----:B---3--:R-:W-:Y:S01]  /*83a0*/  IADD3 R9, P3, PT, R222, UR19, RZ ;  /* 0x00000013de097c10 */ /* 0x008fe2000ff7e0ff */
[----:B------:R-:W-:Y:S01]  /*83b0*/  STL [R1+0x39c], R10 ;  /* 0x00039c0a01007387 */ /* 0x000fe20000100800 */
[----:B------:R-:W-:-:S03]  /*83c0*/  IADD3 RZ, P4, PT, R223, UR48, RZ ;  /* 0x00000030dfff7c10 */ /* 0x000fc6000ff9e0ff */
[----:B------:R-:W-:Y:S01]  /*83d0*/  STL [R1+0x3c8], R9 ;  /* 0x0003c80901007387 */ /* 0x000fe20000100800 */
[----:B-1----:R-:W-:Y:S02]  /*83e0*/  IADD3.X R5, PT, PT, R7, UR76, RZ, P2, !PT ;  /* 0x0000004c07057c10 */ /* 0x002fe400097fe4ff */
[----:B------:R-:W-:-:S03]  /*83f0*/  IADD3 RZ, P2, PT, R223, UR15, RZ ;  /* 0x0000000fdfff7c10 */ /* 0x000fc6000ff5e0ff */
[----:B------:R1:W-:Y:S04]  /*8400*/  STL [R1+0x3a4], R5 ;  /* 0x0003a40501007387 */ /* 0x0003e80000100800 */
[----:B------:R2:W-:Y:S01]  /*8410*/  STL [R1+0x3bc], R8 ;  /* 0x0003bc0801007387 */ /* 0x0005e20000100800 */
[----:B-1----:R-:W-:Y:S02]  /*8420*/  IADD3.X R5, PT, PT, R7, UR8, RZ, P3, !PT ;  /* 0x0000000807057c10 */ /* 0x002fe40009ffe4ff */
[----:B------:R-:W-:Y:S02]  /*8430*/  IADD3.X R7, PT, PT, R6, UR45, RZ, P1, !PT ;  /* 0x0000002d06077c10 */ /* 0x000fe40008ffe4ff */
[C---:B--2---:R-:W-:Y:S01]  /*8440*/  IADD3 R8, P1, PT, R223.reuse, UR46, RZ ;  /* 0x0000002edf087c10 */ /* 0x044fe2000ff3e0ff */
[----:B------:R1:W-:Y:S01]  /*8450*/  STL [R1+0x3c4], R5 ;  /* 0x0003c40501007387 */ /* 0x0003e20000100800 */
[----:B------:R-:W-:-:S03]  /*8460*/  IADD3 RZ, P3, PT, R223, UR47, RZ ;  /* 0x0000002fdfff7c10 */ /* 0x000fc6000ff7e0ff */
        /* <DEDUP_REMOVED lines=103> */
[----:B------:R-:W-:Y:S01]  /*8ae0*/  STL [R1+0x344], R8 ;  /* 0x0003440801007387 */ /* 0x000fe20000100800 */
[----:B-1----:R-:W-:Y:S02]  /*8af0*/  IADD3 R5, P4, PT, R223, UR19, RZ ;  /* 0x00000013df057c10 */ /* 0x002fe4000ff9e0ff */
[----:B--2---:R-:W-:-:S03]  /*8b00*/  IADD3.X R7, PT, PT, R6, UR74, RZ, P3, !PT ;  /* 0x0000004a06077c10 */ /* 0x004fc60009ffe4ff */
[----:B------:R1:W-:Y:S01]  /*8b10*/  STL [R1+0x3d0], R5 ;  /* 0x0003d00501007387 */ /* 0x0003e20000100800 */
[----:B------:R-:W-:-:S03]  /*8b20*/  IADD3 RZ, P3, PT, R224, UR15, RZ ;  /* 0x0000000fe0ff7c10 */ /* 0x000fc6000ff7e0ff */
        /* <DEDUP_REMOVED lines=8> */
[----:B------:R-:W-:Y:S02]  /*8bb0*/  IADD3.X R6, PT, PT, R2, UR45, RZ, P0, !PT ;  /* 0x0000002d02067c10 */ /* 0x000fe400087fe4ff */
[C---:B--2---:R-:W-:Y:S01]  /*8bc0*/  IADD3 R7, P4, PT, R224.reuse, UR46, RZ ;  /* 0x0000002ee0077c10 */ /* 0x044fe2000ff9e0ff */
        /* <DEDUP_REMOVED lines=105> */
[C---:B-1----:R-:W-:Y:S02]  /*9260*/  IADD3.X R5, PT, PT, R2.reuse, UR73, RZ, P3, !PT ;  /* 0x0000004902057c10 */ /* 0x042fe40009ffe4ff */
[----:B--2---:R-:W-:-:S03]  /*9270*/  IADD3.X R7, PT, PT, R2, UR74, RZ, P1, !PT ;  /* 0x0000004a02077c10 */ /* 0x004fc60008ffe4ff */
[----:B------:R1:W-:Y:S01]  /*9280*/  STL [R1+0x34c], R5 ;  /* 0x00034c0501007387 */ /* 0x0003e20000100800 */
[----:B---3--:R-:W-:-:S03]  /*9290*/  IADD3.X R6, PT, PT, R2, UR75, RZ, P2, !PT ;  /* 0x0000004b02067c10 */ /* 0x008fc600097fe4ff */
[----:B------:R2:W-:Y:S04]  /*92a0*/  STL [R1+0x36c], R7 ;  /* 0x00036c0701007387 */ /* 0x0005e80000100800 */
[----:B------:R3:W-:Y:S01]  /*92b0*/  STL [R1+0x394], R6 ;  /* 0x0003940601007387 */ /* 0x0007e20000100800 */
[C---:B-1----:R-:W-:Y:S02]  /*92c0*/  IADD3.X R5, PT, PT, R2.reuse, UR76, RZ, P4, !PT ;  /* 0x0000004c02057c10 */ /* 0x042fe4000a7fe4ff */
[----:B------:R-:W-:Y:S01]  /*92d0*/  IADD3.X R2, PT, PT, R2, UR8, RZ, P0, !PT ;  /* 0x0000000802027c10 */ /* 0x000fe200087fe4ff */
[----:B--2---:R-:W-:Y:S02]  /*92e0*/  IMAD.MOV.U32 R7, RZ, RZ, 0x3f800000 ;  /* 0x3f800000ff077424 */ /* 0x004fe400078e00ff */
[----:B------:R1:W-:Y:S01]  /*92f0*/  STL [R1+0x3b4], R5 ;  /* 0x0003b40501007387 */ /* 0x0003e20000100800 */
[----:B---3--:R-:W-:-:S03]  /*9300*/  IMAD.MOV.U32 R6, RZ, RZ, 0x3f800000 ;  /* 0x3f800000ff067424 */ /* 0x008fc600078e00ff */
[----:B------:R1:W-:Y:S04]  /*9310*/  STL [R1+0x3d4], R2 ;  /* 0x0003d40201007387 */ /* 0x0003e80000100800 */
[----:B0-----:R1:W-:Y:S02]  /*9320*/  STL.64 [R1+0x10], R6 ;  /* 0x0000100601007387 */ /* 0x0013e40000100a00 */
.L_x_1:
[----:B-1----:R-:W2:Y:S04]  /*9330*/  LDL R2, [R1+0x18] ;  /* 0x0000180001027983 */ /* 0x002ea80000100800 */
[----:B------:R-:W3:Y:S04]  /*9340*/  LDL R11, [R1+0x8] ;  /* 0x00000800010b7983 */ /* 0x000ee80000100800 */
[----:B------:R-:W4:Y:S04]  /*9350*/  LDL R5, [R1+0x1c] ;  /* 0x00001c0001057983 */ /* 0x000f280000100800 */
[----:B------:R-:W5:Y:S04]  /*9360*/  LDL R10, [R1+0x78] ;  /* 0x00007800010a7983 */ /* 0x000f680000100800 */
[----:B------:R-:W4:Y:S04]  /*9370*/  LDL R22, [R1+0x20] ;  /* 0x0000200001167983 */ /* 0x000f280000100800 */
[----:B------:R-:W4:Y:S04]  /*9380*/  LDL R21, [R1+0x80] ;  /* 0x0000800001157983 */ /* 0x000f280000100800 */
[----:B------:R-:W4:Y:S04]  /*9390*/  LDL R20, [R1+0x74] ;  /* 0x0000740001147983 */ /* 0x000f280000100800 */
[----:B------:R-:W5:Y:S04]  /*93a0*/  LDL R19, [R1+0x88] ;  /* 0x0000880001137983 */ /* 0x000f680000100800 */
[----:B------:R-:W5:Y:S04]  /*93b0*/  LDL R18, [R1+0x7c] ;  /* 0x00007c0001127983 */ /* 0x000f680000100800 */
[----:B------:R-:W-:Y:S04]  /*93c0*/  STL [R1+0x858], R95 ;  /* 0x0008585f01007387 */ /* 0x000fe80000100800 */
        /* <DEDUP_REMOVED lines=22> */
[----:B------:R-:W-:Y:S01]  /*9530*/  STL [R1+0x7fc], R110 ;  /* 0x0007fc6e01007387 */ /* 0x000fe20000100800 */
[----:B------:R-:W-:-:S03]  /*9540*/  USHF.R.S32.HI UR8, URZ, 0x1f, UR6 ;  /* 0x0000001fff087899 */ /* 0x000fc60008011406 */
[----:B------:R-:W-:Y:S04]  /*9550*/  STL [R1+0x7f8], R111 ;  /* 0x0007f86f01007387 */ /* 0x000fe80000100800 */
[----:B------:R0:W-:Y:S01]  /*9560*/  STL [R1+0x7f4], R96 ;  /* 0x0007f46001007387 */ /* 0x0001e20000100800 */
[----:B------:R-:W-:-:S03]  /*9570*/  IADD3 RZ, P1, PT, R222, UR6, RZ ;  /* 0x00000006deff7c10 */ /* 0x000fc6000ff3e0ff */
[----:B------:R-:W-:Y:S04]  /*9580*/  STL [R1+0x7f0], R97 ;  /* 0x0007f06101007387 */ /* 0x000fe80000100800 */
[----:B------:R-:W-:Y:S04]  /*9590*/  STL [R1+0x7ec], R98 ;  /* 0x0007ec6201007387 */ /* 0x000fe80000100800 */
[----:B------:R1:W-:Y:S04]  /*95a0*/  STL [R1+0x7e8], R99 ;  /* 0x0007e86301007387 */ /* 0x0003e80000100800 */
[----:B------:R-:W-:Y:S04]  /*95b0*/  STL [R1+0x7e4], R136 ;  /* 0x0007e48801007387 */ /* 0x000fe80000100800 */
[----:B------:R0:W-:Y:S04]  /*95c0*/  STL [R1+0x7e0], R137 ;  /* 0x0007e08901007387 */ /* 0x0001e80000100800 */
[----:B------:R-:W-:Y:S04]  /*95d0*/  STL [R1+0x7dc], R138 ;  /* 0x0007dc8a01007387 */ /* 0x000fe80000100800 */
[----:B------:R-:W-:Y:S04]  /*95e0*/  STL [R1+0x7d8], R139 ;  /* 0x0007d88b01007387 */ /* 0x000fe80000100800 */
[----:B------:R-:W5:Y:S04]  /*95f0*/  LDL R17, [R1+0x90] ;  /* 0x0000900001117983 */ /* 0x000f680000100800 */
[----:B------:R-:W5:Y:S04]  /*9600*/  LDL R16, [R1+0x98] ;  /* 0x0000980001107983 */ /* 0x000f680000100800 */
[----:B------:R-:W5:Y:S01]  /*9610*/  LDL R12, [R1+0x8c] ;  /* 0x00008c00010c7983 */ /* 0x000f620000100800 */
[C---:B------:R-:W-:Y:S01]  /*9620*/  IADD3 RZ, P0, PT, R0.reuse, UR6, RZ ;  /* 0x0000000600ff7c10 */ /* 0x040fe2000ff1e0ff */
[----:B------:R-:W-:-:S02]  /*9630*/  VIADD R8, R0, UR6 ;  /* 0x0000000600087c36 */ /* 0x000fc40008000000 */
[----:B------:R-:W5:Y:S04]  /*9640*/  LDL R15, [R1+0xa0] ;  /* 0x0000a000010f7983 */ /* 0x000f680000100800 */
[----:B------:R-:W5:Y:S01]  /*9650*/  LDL R14, [R1+0x94] ;  /* 0x00009400010e7983 */ /* 0x000f620000100800 */
[----:B------:R-:W-:Y:S01]  /*9660*/  VIADD R6, R222, UR6 ;  /* 0x00000006de067c36 */ /* 0x000fe20008000000 */
[----:B------:R-:W-:Y:S02]  /*9670*/  USHF.R.S32.HI UR15, URZ, 0x1f, UR6 ;  /* 0x0000001fff0f7899 */ /* 0x000fe40008011406 */
[----:B------:R-:W5:Y:S04]  /*9680*/  LDL R13, [R1+0x9c] ;  /* 0x00009c00010d7983 */ /* 0x000f680000100800 */
        /* <DEDUP_REMOVED lines=17> */
[----:B0-----:R-:W5:Y:S04]  /*97a0*/  LDL R96, [R1+0x2ec] ;  /* 0x0002ec0001607983 */ /* 0x001f680000100800 */
[----:B------:R-:W5:Y:S04]  /*97b0*/  LDL R108, [R1+0x308] ;  /* 0x00030800016c7983 */ /* 0x000f680000100800 */
[----:B------:R-:W5:Y:S04]  /*97c0*/  LDL R111, [R1+0x300] ;  /* 0x00030000016f7983 */ /* 0x000f680000100800 */
[----:B-1----:R-:W5:Y:S04]  /*97d0*/  LDL R99, [R1+0x318] ;  /* 0x0003180001637983 */ /* 0x002f680000100800 */
[----:B------:R-:W5:Y:S04]  /*97e0*/  LDL R110, [R1+0x310] ;  /* 0x00031000016e7983 */ /* 0x000f680000100800 */
[----:B------:R-:W5:Y:S04]  /*97f0*/  LDL R98, [R1+0x30c] ;  /* 0x00030c0001627983 */ /* 0x000f680000100800 */
[----:B------:R-:W5:Y:S04]  /*9800*/  LDL R97, [R1+0x31c] ;  /* 0x00031c0001617983 */ /* 0x000f680000100800 */
[----:B------:R-:W5:Y:S04]  /*9810*/  LDL R72, [R1+0x324] ;  /* 0x0003240001487983 */ /* 0x000f680000100800 */
[----:B------:R-:W5:Y:S04]  /*9820*/  LDL R121, [R1+0x330] ;  /* 0x0003300001797983 */ /* 0x000f680000100800 */
[----:B------:R-:W5:Y:S01]  /*9830*/  LDL R109, [R1+0x338] ;  /* 0x00033800016d7983 */ /* 0x000f620000100800 */
[----:B--2---:R-:W-:-:S03]  /*9840*/  IADD3.X R7, PT, PT, R2, UR8, RZ, P1, !PT ;  /* 0x0000000802077c10 */ /* 0x004fc60008ffe4ff */
[----:B------:R-:W2:Y:S04]  /*9850*/  LDL R120, [R1+0x334] ;  /* 0x0003340001787983 */ /* 0x000ea80000100800 */
[----:B------:R-:W2:Y:S01]  /*9860*/  LDL R2, [R1+0x84] ;  /* 0x0000840001027983 */ /* 0x000ea20000100800 */
[----:B---3--:R-:W-:Y:S02]  /*9870*/  IADD3.X R9, PT, PT, R11, UR8, RZ, P0, !PT ;  /* 0x000000080b097c10 */ /* 0x008fe400087fe4ff */
[----:B------:R-:W-:Y:S01]  /*9880*/  IADD3 RZ, P0, PT, R223, UR6, RZ ;  /* 0x00000006dfff7c10 */ /* 0x000fe2000ff1e0ff */
[----:B------:R-:W3:Y:S04]  /*9890*/  LDG.E.U8 R91, desc[UR16][R6.64] ;  /* 0x00000010065b7981 */ /* 0x000ee8000c1e1100 */
[----:B------:R4:W3:Y:S04]  /*98a0*/  LDG.E.U8 R95, desc[UR16][R8.64] ;  /* 0x00000010085f7981 */ /* 0x0008e8000c1e1100 */
[----:B------:R-:W3:Y:S04]  /*98b0*/  LDL R137, [R1+0x360] ;  /* 0x0003600001897983 */ /* 0x000ee80000100800 */
[----:B------:R-:W3:Y:S01]  /*98c0*/  LDL R136, [R1+0x35c] ;  /* 0x00035c0001887983 */ /* 0x000ee20000100800 */
[----:B----4-:R-:W-:-:S03]  /*98d0*/  IADD3.X R9, PT, PT, R5, UR8, RZ, P0, !PT ;  /* 0x0000000805097c10 */ /* 0x010fc600087fe4ff */
[----:B------:R-:W4:Y:S01]  /*98e0*/  LDL R5, [R1+0xa8] ;  /* 0x0000a80001057983 */ /* 0x000f220000100800 */
[----:B------:R-:W-:Y:S01]  /*98f0*/  IADD3 RZ, P1, PT, R224, UR6, RZ ;  /* 0x00000006e0ff7c10 */ /* 0x000fe2000ff3e0ff */
[----:B------:R-:W-:Y:S01]  /*9900*/  VIADD R8, R223, UR6 ;  /* 0x00000006df087c36 */ /* 0x000fe20008000000 */
[----:B-----5:R-:W-:Y:S01]  /*9910*/  IADD3 R10, P0, PT, R10, UR6, RZ ;  /* 0x000000060a0a7c10 */ /* 0x020fe2000ff1e0ff */
[----:B------:R-:W-:Y:S01]  /*9920*/  VIADD R6, R224, UR6 ;  /* 0x00000006e0067c36 */ /* 0x000fe20008000000 */
[----:B------:R-:W-:Y:S01]  /*9930*/  IADD3.X R7, PT, PT, R22, UR8, RZ, P1, !PT ;  /* 0x0000000816077c10 */ /* 0x000fe20008ffe4ff */
[----:B------:R-:W5:Y:S04]  /*9940*/  LDL R135, [R1+0x368] ;  /* 0x0003680001877983 */ /* 0x000f680000100800 */
[----:B------:R-:W3:Y:S01]  /*9950*/  LDL R22, [R1+0xb0] ;  /* 0x0000b00001167983 */ /* 0x000ee20000100800 */
[----:B------:R-:W-:-:S03]  /*9960*/  IADD3.X R11, PT, PT, R20, UR15, RZ, P0, !PT ;  /* 0x0000000f140b7c10 */ /* 0x000fc600087fe4ff */
[----:B------:R0:W5:Y:S04]  /*9970*/  LDG.E.U8 R90, desc[UR16][R8.64] ;  /* 0x00000010085a7981 */ /* 0x000168000c1e1100 */
[----:B------:R1:W5:Y:S04]  /*9980*/  LDG.E.U8 R89, desc[UR16][R6.64] ;  /* 0x0000001006597981 */ /* 0x000368000c1e1100 */
[----:B------:R-:W5:Y:S01]  /*9990*/  LDL R20, [R1+0xb8] ;  /* 0x0000b80001147983 */ /* 0x000f620000100800 */
[----:B0-----:R-:W-:-:S03]  /*99a0*/  IADD3 R8, P1, PT, R21, UR6, RZ ;  /* 0x0000000615087c10 */ /* 0x001fc6000ff3e0ff */
[----:B------:R-:W5:Y:S01]  /*99b0*/  LDL R21, [R1+0xa4] ;  /* 0x0000a40001157983 */ /* 0x000f620000100800 */
[----:B-1----:R-:W-:-:S03]  /*99c0*/  IADD3 R6, P0, PT, R19, UR6, RZ ;  /* 0x0000000613067c10 */ /* 0x002fc6000ff1e0ff */
[----:B------:R-:W5:Y:S01]  /*99d0*/  LDL R19, [R1+0xac] ;  /* 0x0000ac0001137983 */ /* 0x000f620000100800 */
[----:B------:R-:W-:-:S03]  /*99e0*/  IADD3.X R9, PT, PT, R18, UR15, RZ, P1, !PT ;  /* 0x0000000f12097c10 */ /* 0x000fc60008ffe4ff */
[----:B------:R0:W5:Y:S04]  /*99f0*/  LDG.E.U8 R88, desc[UR16][R10.64] ;  /* 0x000000100a587981 */ /* 0x000168000c1e1100 */
[----:B------:R-:W5:Y:S04]  /*9a00*/  LDL R18, [R1+0xc0] ;  /* 0x0000c00001127983 */ /* 0x000f680000100800 */
[----:B------:R1:W5:Y:S04]  /*9a10*/  LDG.E.U8 R87, desc[UR16][R8.64] ;  /* 0x0000001008577981 */ /* 0x000368000c1e1100 */
[----:B------:R-:W5:Y:S04]  /*9a20*/  LDL R134, [R1+0x370] ;  /* 0x0003700001867983 */ /* 0x000f680000100800 */
[----:B------:R-:W5:Y:S04]  /*9a30*/  LDL R133, [R1+0x36c] ;  /* 0x00036c0001857983 */ /* 0x000f680000100800 */
[----:B------:R-:W5:Y:S04]  /*9a40*/  LDL R132, [R1+0x374] ;  /* 0x0003740001847983 */ /* 0x000f680000100800 */
[----:B------:R-:W5:Y:S04]  /*9a50*/  LDL R123, [R1+0x388] ;  /* 0x00038800017b7983 */ /* 0x000f680000100800 */
[----:B------:R-:W5:Y:S01]  /*9a60*/  LDL R122, [R1+0x384] ;  /* 0x00038400017a7983 */ /* 0x000f620000100800 */
[----:B0-----:R-:W-:-:S03]  /*9a70*/  IADD3 R10, P1, PT, R17, UR6, RZ ;  /* 0x00000006110a7c10 */ /* 0x001fc6000ff3e0ff */
[----:B------:R-:W5:Y:S01]  /*9a80*/  LDL R17, [R1+0xb4] ;  /* 0x0000b40001117983 */ /* 0x000f620000100800 */
[----:B------:R-:W-:-:S03]  /*9a90*/  IADD3.X R11, PT, PT, R12, UR15, RZ, P1, !PT ;  /* 0x0000000f0c0b7c10 */ /* 0x000fc60008ffe4ff */
[----:B------:R-:W5:Y:S04]  /*9aa0*/  LDL R12, [R1+0xd0] ;  /* 0x0000d000010c7983 */ /* 0x000f680000100800 */
[----:B------:R-:W5:Y:S01]  /*9ab0*/  LDG.E.U8 R85, desc[UR16][R10.64] ;  /* 0x000000100a557981 */ /* 0x000f62000c1e1100 */
[----:B--2---:R-:W-:-:S03]  /*9ac0*/  IADD3.X R7, PT, PT, R2, UR15, RZ, P0, !PT ;  /* 0x0000000f02077c10 */ /* 0x004fc600087fe4ff */
[----:B------:R-:W2:Y:S01]  /*9ad0*/  LDL R2, [R1+0xc8] ;  /* 0x0000c80001027983 */ /* 0x000ea20000100800 */
[----:B-1----:R-:W-:-:S03]  /*9ae0*/  IADD3 R8, P0, PT, R16, UR6, RZ ;  /* 0x0000000610087c10 */ /* 0x002fc6000ff1e0ff */
[----:B------:R-:W2:Y:S01]  /*9af0*/  LDL R16, [R1+0xbc] ;  /* 0x0000bc0001107983 */ /* 0x000ea20000100800 */
[----:B------:R-:W-:-:S03]  /*9b00*/  IADD3.X R9, PT, PT, R14, UR15, RZ, P0, !PT ;  /* 0x0000000f0e097c10 */ /* 0x000fc600087fe4ff */
[----:B------:R0:W2:Y:S04]  /*9b10*/  LDG.E.U8 R86, desc[UR16][R6.64] ;  /* 0x0000001006567981 */ /* 0x0000a8000c1e1100 */
[----:B------:R-:W2:Y:S04]  /*9b20*/  LDL R14, [R1+0xd8] ;  /* 0x0000d800010e7983 */ /* 0x000ea80000100800 */
[----:B------:R3:W2:Y:S01]  /*9b30*/  LDG.E.U8 R84, desc[UR16][R8.64] ;  /* 0x0000001008547981 */ /* 0x0006a2000c1e1100 */
[----:B0-----:R-:W-:-:S03]  /*9b40*/  IADD3 R6, P1, PT, R15, UR6, RZ ;  /* 0x000000060f067c10 */ /* 0x001fc6000ff3e0ff */
[----:B------:R-:W2:Y:S01]  /*9b50*/  LDL R15, [R1+0xc4] ;  /* 0x0000c400010f7983 */ /* 0x000ea20000100800 */
[----:B----4-:R-:W-:-:S03]  /*9b60*/  IADD3 R10, P0, PT, R5, UR6, RZ ;  /* 0x00000006050a7c10 */ /* 0x010fc6000ff1e0ff */
[----:B------:R-:W4:Y:S01]  /*9b70*/  LDL R5, [R1+0xcc] ;  /* 0x0000cc0001057983 */ /* 0x000f220000100800 */
[----:B------:R-:W-:Y:S02]  /*9b80*/  IADD3.X R7, PT, PT, R13, UR15, RZ, P1, !PT ;  /* 0x0000000f0d077c10 */ /* 0x000fe40008ffe4ff */
[----:B---3--:R-:W-:Y:S01]  /*9b90*/  IADD3 R8, P1, PT, R22, UR6, RZ ;  /* 0x0000000616087c10 */ /* 0x008fe2000ff3e0ff */
[----:B------:R-:W3:Y:S04]  /*9ba0*/  LDL R13, [R1+0xe0] ;  /* 0x0000e000010d7983 */ /* 0x000ee80000100800 */
[----:B------:R-:W3:Y:S04]  /*9bb0*/  LDL R22, [R1+0xd4] ;  /* 0x0000d40001167983 */ /* 0x000ee80000100800 */
[----:B------:R0:W3:Y:S01]  /*9bc0*/  LDG.E.U8 R83, desc[UR16][R6.64] ;  /* 0x0000001006537981 */ /* 0x0000e2000c1e1100 */
[----:B-----5:R-:W-:-:S03]  /*9bd0*/  IADD3.X R11, PT, PT, R21, UR15, RZ, P0, !PT ;  /* 0x0000000f150b7c10 */ /* 0x020fc600087fe4ff */
[----:B------:R-:W5:Y:S01]  /*9be0*/  LDL R21, [R1+0xe8] ;  /* 0x0000e80001157983 */ /* 0x000f620000100800 */
[----:B0-----:R-:W-:Y:S02]  /*9bf0*/  IADD3 R6, P0, PT, R20, UR6, RZ ;  /* 0x0000000614067c10 */ /* 0x001fe4000ff1e0ff */
[----:B------:R-:W-:Y:S01]  /*9c00*/  IADD3.X R9, PT, PT, R19, UR15, RZ, P1, !PT ;  /* 0x0000000f13097c10 */ /* 0x000fe20008ffe4ff */
[----:B------:R-:W5:Y:S04]  /*9c10*/  LDL R20, [R1+0xdc] ;  /* 0x0000dc0001147983 */ /* 0x000f680000100800 */
[----:B------:R-:W5:Y:S04]  /*9c20*/  LDL R19, [R1+0xf0] ;  /* 0x0000f00001137983 */ /* 0x000f680000100800 */
[----:B------:R0:W5:Y:S04]  /*9c30*/  LDG.E.U8 R82, desc[UR16][R10.64] ;  /* 0x000000100a527981 */ /* 0x000168000c1e1100 */
[----:B------:R2:W5:Y:S01]  /*9c40*/  LDG.E.U8 R81, desc[UR16][R8.64] ;  /* 0x0000001008517981 */ /* 0x000562000c1e1100 */
[----:B0-----:R-:W-:-:S03]  /*9c50*/  IADD3 R10, P1, PT, R18, UR6, RZ ;  /* 0x00000006120a7c10 */ /* 0x001fc6000ff3e0ff */
[----:B------:R-:W5:Y:S01]  /*9c60*/  LDL R18, [R1+0xe4] ;  /* 0x0000e40001127983 */ /* 0x000f620000100800 */
[----:B------:R-:W-:-:S03]  /*9c70*/  IADD3.X R7, PT, PT, R17, UR15, RZ, P0, !PT ;  /* 0x0000000f11077c10 */ /* 0x000fc600087fe4ff */
[----:B------:R-:W5:Y:S04]  /*9c80*/  LDL R17, [R1+0xf8] ;  /* 0x0000f80001117983 */ /* 0x000f680000100800 */
[----:B------:R0:W5:Y:S01]  /*9c90*/  LDG.E.U8 R80, desc[UR16][R6.64] ;  /* 0x0000001006507981 */ /* 0x000162000c1e1100 */
[----:B--2---:R-:W-:-:S03]  /*9ca0*/  IADD3 R8, P0, PT, R2, UR6, RZ ;  /* 0x0000000602087c10 */ /* 0x004fc6000ff1e0ff */
[----:B------:R-:W2:Y:S01]  /*9cb0*/  LDL R2, [R1+0xec] ;  /* 0x0000ec0001027983 */ /* 0x000ea20000100800 */
[----:B------:R-:W-:-:S03]  /*9cc0*/  IADD3.X R11, PT, PT, R16, UR15, RZ, P1, !PT ;  /* 0x0000000f100b7c10 */ /* 0x000fc60008ffe4ff */
[----:B------:R-:W2:Y:S01]  /*9cd0*/  LDL R16, [R1+0x100] ;  /* 0x0001000001107983 */ /* 0x000ea20000100800 */
[----:B0-----:R-:W-:-:S03]  /*9ce0*/  IADD3 R6, P1, PT, R12, UR6, RZ ;  /* 0x000000060c067c10 */ /* 0x001fc6000ff3e0ff */
[----:B------:R-:W2:Y:S04]  /*9cf0*/  LDL R12, [R1+0xf4] ;  /* 0x0000f400010c7983 */ /* 0x000ea80000100800 */
[----:B------:R0:W2:Y:S01]  /*9d00*/  LDG.E.U8 R251, desc[UR16][R10.64] ;  /* 0x000000100afb7981 */ /* 0x0000a2000c1e1100 */
[----:B------:R-:W-:-:S03]  /*9d10*/  IADD3.X R9, PT, PT, R15, UR15, RZ, P0, !PT ;  /* 0x0000000f0f097c10 */ /* 0x000fc600087fe4ff */
[----:B------:R-:W2:Y:S01]  /*9d20*/  LDL R15, [R1+0x108] ;  /* 0x00010800010f7983 */ /* 0x000ea20000100800 */
[----:B0-----:R-:W-:-:S03]  /*9d30*/  IADD3 R10, P0, PT, R14, UR6, RZ ;  /* 0x000000060e0a7c10 */ /* 0x001fc6000ff1e0ff */
[----:B------:R-:W2:Y:S01]  /*9d40*/  LDL R14, [R1+0xfc] ;  /* 0x0000fc00010e7983 */ /* 0x000ea20000100800 */
[----:B----4-:R-:W-:-:S03]  /*9d50*/  IADD3.X R7, PT, PT, R5, UR15, RZ, P1, !PT ;  /* 0x0000000f05077c10 */ /* 0x010fc60008ffe4ff */
[----:B------:R-:W4:Y:S01]  /*9d60*/  LDL R5, [R1+0x110] ;  /* 0x0001100001057983 */ /* 0x000f220000100800 */
[----:B---3--:R-:W-:-:S03]  /*9d70*/  IADD3.X R11, PT, PT, R22, UR15, RZ, P0, !PT ;  /* 0x0000000f160b7c10 */ /* 0x008fc600087fe4ff */
[----:B------:R0:W3:Y:S04]  /*9d80*/  LDG.E.U8 R249, desc[UR16][R8.64] ;  /* 0x0000001008f97981 */ /* 0x0000e8000c1e1100 */
[----:B------:R-:W3:Y:S04]  /*9d90*/  LDL R22, [R1+0x118] ;  /* 0x0001180001167983 */ /* 0x000ee80000100800 */
[----:B------:R1:W3:Y:S01]  /*9da0*/  LDG.E.U8 R247, desc[UR16][R6.64] ;  /* 0x0000001006f77981 */ /* 0x0002e2000c1e1100 */
[----:B0-----:R-:W-:-:S03]  /*9db0*/  IADD3 R8, P1, PT, R13, UR6, RZ ;  /* 0x000000060d087c10 */ /* 0x001fc6000ff3e0ff */
[----:B------:R-:W3:Y:S01]  /*9dc0*/  LDL R13, [R1+0x104] ;  /* 0x00010400010d7983 */ /* 0x000ee20000100800 */
[----:B-----5:R-:W-:-:S03]  /*9dd0*/  IADD3.X R9, PT, PT, R20, UR15, RZ, P1, !PT ;  /* 0x0000000f14097c10 */ /* 0x020fc60008ffe4ff */
[----:B------:R0:W5:Y:S01]  /*9de0*/  LDG.E.U8 R245, desc[UR16][R10.64] ;  /* 0x000000100af57981 */ /* 0x000162000c1e1100 */
[----:B-1----:R-:W-:-:S03]  /*9df0*/  IADD3 R6, P0, PT, R21, UR6, RZ ;  /* 0x0000000615067c10 */ /* 0x002fc6000ff1e0ff */
[----:B------:R-:W5:Y:S04]  /*9e00*/  LDL R21, [R1+0x10c] ;  /* 0x00010c0001157983 */ /* 0x000f680000100800 */
[----:B------:R-:W5:Y:S01]  /*9e10*/  LDL R20, [R1+0x120] ;  /* 0x0001200001147983 */ /* 0x000f620000100800 */
[----:B0-----:R-:W-:-:S03]  /*9e20*/  IADD3 R10, P1, PT, R19, UR6, RZ ;  /* 0x00000006130a7c10 */ /* 0x001fc6000ff3e0ff */
[----:B------:R-:W5:Y:S04]  /*9e30*/  LDL R19, [R1+0x114] ;  /* 0x0001140001137983 */ /* 0x000f680000100800 */
[----:B------:R0:W5:Y:S01]  /*9e40*/  LDG.E.U8 R244, desc[UR16][R8.64] ;  /* 0x0000001008f47981 */ /* 0x000162000c1e1100 */
[----:B------:R-:W-:-:S03]  /*9e50*/  IADD3.X R7, PT, PT, R18, UR15, RZ, P0, !PT ;  /* 0x0000000f12077c10 */ /* 0x000fc600087fe4ff */
[----:B------:R-:W5:Y:S04]  /*9e60*/  LDL R18, [R1+0x128] ;  /* 0x0001280001127983 */ /* 0x000f680000100800 */
[----:B------:R1:W5:Y:S01]  /*9e70*/  LDG.E.U8 R243, desc[UR16][R6.64] ;  /* 0x0000001006f37981 */ /* 0x000362000c1e1100 */
[----:B0-----:R-:W-:-:S03]  /*9e80*/  IADD3 R8, P0, PT, R17, UR6, RZ ;  /* 0x0000000611087c10 */ /* 0x001fc6000ff1e0ff */
[----:B------:R-:W5:Y:S01]  /*9e90*/  LDL R17, [R1+0x11c] ;  /* 0x00011c0001117983 */ /* 0x000f620000100800 */
[----:B--2---:R-:W-:-:S03]  /*9ea0*/  IADD3.X R11, PT, PT, R2, UR15, RZ, P1, !PT ;  /* 0x0000000f020b7c10 */ /* 0x004fc60008ffe4ff */
[----:B------:R-:W2:Y:S01]  /*9eb0*/  LDL R2, [R1+0x130] ;  /* 0x0001300001027983 */ /* 0x000ea20000100800 */
[----:B-1----:R-:W-:-:S03]  /*9ec0*/  IADD3 R6, P1, PT, R16, UR6, RZ ;  /* 0x0000000610067c10 */ /* 0x002fc6000ff3e0ff */
[----:B------:R-:W2:Y:S01]  /*9ed0*/  LDL R16, [R1+0x124] ;  /* 0x0001240001107983 */ /* 0x000ea20000100800 */
[----:B------:R-:W-:-:S03]  /*9ee0*/  IADD3.X R9, PT, PT, R12, UR15, RZ, P0, !PT ;  /* 0x0000000f0c097c10 */ /* 0x000fc600087fe4ff */
[----:B------:R-:W2:Y:S04]  /*9ef0*/  LDL R12, [R1+0x138] ;  /* 0x00013800010c7983 */ /* 0x000ea80000100800 */
[----:B------:R0:W2:Y:S04]  /*9f00*/  LDG.E.U8 R241, desc[UR16][R10.64] ;  /* 0x000000100af17981 */ /* 0x0000a8000c1e1100 */
[----:B------:R4:W2:Y:S01]  /*9f10*/  LDG.E.U8 R239, desc[UR16][R8.64] ;  /* 0x0000001008ef7981 */ /* 0x0008a2000c1e1100 */
[----:B0-----:R-:W-:-:S03]  /*9f20*/  IADD3 R10, P0, PT, R15, UR6, RZ ;  /* 0x000000060f0a7c10 */ /* 0x001fc6000ff1e0ff */
[----:B------:R-:W2:Y:S01]  /*9f30*/  LDL R15, [R1+0x12c] ;  /* 0x00012c00010f7983 */ /* 0x000ea20000100800 */
[----:B------:R-:W-:Y:S02]  /*9f40*/  IADD3.X R7, PT, PT, R14, UR15, RZ, P1, !PT ;  /* 0x0000000f0e077c10 */ /* 0x000fe40008ffe4ff */
[----:B----4-:R-:W-:Y:S01]  /*9f50*/  IADD3 R8, P1, PT, R5, UR6, RZ ;  /* 0x0000000605087c10 */ /* 0x010fe2000ff3e0ff */
[----:B------:R-:W4:Y:S04]  /*9f60*/  LDL R14, [R1+0x140] ;  /* 0x00014000010e7983 */ /* 0x000f280000100800 */
[----:B------:R-:W4:Y:S04]  /*9f70*/  LDL R5, [R1+0x134] ;  /* 0x0001340001057983 */ /* 0x000f280000100800 */
[----:B------:R0:W4:Y:S01]  /*9f80*/  LDG.E.U8 R237, desc[UR16][R6.64] ;  /* 0x0000001006ed7981 */ /* 0x000122000c1e1100 */
[----:B---3--:R-:W-:-:S03]  /*9f90*/  IADD3.X R11, PT, PT, R13, UR15, RZ, P0, !PT ;  /* 0x0000000f0d0b7c10 */ /* 0x008fc600087fe4ff */
[----:B------:R-:W3:Y:S01]  /*9fa0*/  LDL R13, [R1+0x148] ;  /* 0x00014800010d7983 */ /* 0x000ee20000100800 */
[----:B0-----:R-:W-:-:S03]  /*9fb0*/  IADD3 R6, P0, PT, R22, UR6, RZ ;  /* 0x0000000616067c10 */ /* 0x001fc6000ff1e0ff */
[----:B------:R0:W3:Y:S01]  /*9fc0*/  LDG.E.U8 R235, desc[UR16][R10.64] ;  /* 0x000000100aeb7981 */ /* 0x0000e2000c1e1100 */
[----:B-----5:R-:W-:-:S03]  /*9fd0*/  IADD3.X R9, PT, PT, R21, UR15, RZ, P1, !PT ;  /* 0x0000000f15097c10 */ /* 0x020fc60008ffe4ff */
[----:B------:R-:W5:Y:S04]  /*9fe0*/  LDL R22, [R1+0x13c] ;  /* 0x00013c0001167983 */ /* 0x000f680000100800 */
[----:B------:R-:W5:Y:S01]  /*9ff0*/  LDL R21, [R1+0x150] ;  /* 0x0001500001157983 */ /* 0x000f620000100800 */
[----:B0-----:R-:W-:Y:S02]  /*a000*/  IADD3 R10, P1, PT, R20, UR6, RZ ;  /* 0x00000006140a7c10 */ /* 0x001fe4000ff3e0ff */
[----:B------:R-:W-:Y:S01]  /*a010*/  IADD3.X R7, PT, PT, R19, UR15, RZ, P0, !PT ;  /* 0x0000000f13077c10 */ /* 0x000fe200087fe4ff */
[----:B------:R-:W5:Y:S04]  /*a020*/  LDL R20, [R1+0x144] ;  /* 0x0001440001147983 */ /* 0x000f680000100800 */
[----:B------:R-:W5:Y:S04]  /*a030*/  LDL R19, [R1+0x158] ;  /* 0x0001580001137983 */ /* 0x000f680000100800 */
[----:B------:R-:W5:Y:S04]  /*a040*/  LDG.E.U8 R231, desc[UR16][R6.64] ;  /* 0x0000001006e77981 */ /* 0x000f68000c1e1100 */
[----:B------:R0:W5:Y:S02]  /*a050*/  LDG.E.U8 R233, desc[UR16][R8.64] ;  /* 0x0000001008e97981 */ /* 0x000164000c1e1100 */
[----:B0-----:R-:W-:-:S02]  /*a060*/  IADD3 R8, P0, PT, R18, UR6, RZ ;  /* 0x0000000612087c10 */ /* 0x001fc4000ff1e0ff */
[----:B------:R-:W5:Y:S01]  /*a070*/  LDL R18, [R1+0x14c] ;  /* 0x00014c0001127983 */ /* 0x000f620000100800 */
[----:B------:R-:W-:-:S03]  /*a080*/  IADD3.X R11, PT, PT, R17, UR15, RZ, P1, !PT ;  /* 0x0000000f110b7c10 */ /* 0x000fc60008ffe4ff */
[----:B------:R-:W5:Y:S04]  /*a090*/  LDL R17, [R1+0x160] ;  /* 0x0001600001117983 */ /* 0x000f680000100800 */
[----:B------:R-:W5:Y:S04]  /*a0a0*/  LDG.E.U8 R229, desc[UR16][R10.64] ;  /* 0x000000100ae57981 */ /* 0x000f68000c1e1100 */
[----:B------:R-:W5:Y:S04]  /*a0b0*/  LDL R10, [R1+0x184] ;  /* 0x00018400010a7983 */ /* 0x000f680000100800 */
[----:B------:R-:W5:Y:S01]  /*a0c0*/  LDL R11, [R1+0x190] ;  /* 0x00019000010b7983 */ /* 0x000f620000100800 */
[----:B--2---:R-:W-:-:S03]  /*a0d0*/  IADD3 R6, P1, PT, R2, UR6, RZ ;  /* 0x0000000602067c10 */ /* 0x004fc6000ff3e0ff */
[----:B------:R-:W2:Y:S01]  /*a0e0*/  LDL R2, [R1+0x154] ;  /* 0x0001540001027983 */ /* 0x000ea20000100800 */
[----:B------:R-:W-:-:S03]  /*a0f0*/  IADD3.X R9, PT, PT, R16, UR15, RZ, P0, !PT ;  /* 0x0000000f10097c10 */ /* 0x000fc600087fe4ff */
[----:B------:R-:W2:Y:S01]  /*a100*/  LDL R16, [R1+0x168] ;  /* 0x0001680001107983 */ /* 0x000ea20000100800 */
[----:B------:R-:W-:-:S03]  /*a110*/  IADD3 R220, P0, PT, R12, UR6, RZ ;  /* 0x000000060cdc7c10 */ /* 0x000fc6000ff1e0ff */
[----:B------:R-:W2:Y:S04]  /*a120*/  LDL R12, [R1+0x15c] ;  /* 0x00015c00010c7983 */ /* 0x000ea80000100800 */
[----:B------:R0:W2:Y:S01]  /*a130*/  LDG.E.U8 R227, desc[UR16][R8.64] ;  /* 0x0000001008e37981 */ /* 0x0000a2000c1e1100 */
[----:B------:R-:W-:-:S03]  /*a140*/  IADD3.X R7, PT, PT, R15, UR15, RZ, P1, !PT ;  /* 0x0000000f0f077c10 */ /* 0x000fc60008ffe4ff */
[----:B------:R-:W2:Y:S01]  /*a150*/  LDL R9, [R1+0x188] ;  /* 0x0001880001097983 */ /* 0x000ea20000100800 */
[----:B----4-:R-:W-:-:S03]  /*a160*/  IADD3 R218, P1, PT, R14, UR6, RZ ;  /* 0x000000060eda7c10 */ /* 0x010fc6000ff3e0ff */
[----:B------:R-:W4:Y:S01]  /*a170*/  LDL R15, [R1+0x170] ;  /* 0x00017000010f7983 */ /* 0x000f220000100800 */
[----:B------:R-:W-:-:S03]  /*a180*/  IADD3.X R221, PT, PT, R5, UR15, RZ, P0, !PT ;  /* 0x0000000f05dd7c10 */ /* 0x000fc600087fe4ff */
[----:B------:R-:W4:Y:S04]  /*a190*/  LDL R14, [R1+0x164] ;  /* 0x00016400010e7983 */ /* 0x000f280000100800 */
[----:B------:R-:W4:Y:S04]  /*a1a0*/  LDL R5, [R1+0x178] ;  /* 0x0001780001057983 */ /* 0x000f280000100800 */
[----:B------:R1:W4:Y:S01]  /*a1b0*/  LDG.E.U8 R225, desc[UR16][R6.64] ;  /* 0x0000001006e17981 */ /* 0x000322000c1e1100 */
[----:B---3--:R-:W-:-:S03]  /*a1c0*/  IADD3 R216, P0, PT, R13, UR6, RZ ;  /* 0x000000060dd87c10 */ /* 0x008fc6000ff1e0ff */
[----:B------:R-:W3:Y:S04]  /*a1d0*/  LDL R8, [R1+0x17c] ;  /* 0x00017c0001087983 */ /* 0x000ee80000100800 */
[----:B------:R-:W3:Y:S04]  /*a1e0*/  LDL R13, [R1+0x16c] ;  /* 0x00016c00010d7983 */ /* 0x000ee80000100800 */
[----:B------:R-:W3:Y:S04]  /*a1f0*/  LDL R7, [R1+0x180] ;  /* 0x0001800001077983 */ /* 0x000ee80000100800 */
[----:B------:R-:W3:Y:S01]  /*a200*/  LDL R6, [R1+0x174] ;  /* 0x0001740001067983 */ /* 0x000ee20000100800 */
[----:B-----5:R-:W-:-:S03]  /*a210*/  IADD3.X R217, PT, PT, R20, UR15, RZ, P0, !PT ;  /* 0x0000000f14d97c10 */ /* 0x020fc600087fe4ff */
[----:B------:R-:W5:Y:S01]  /*a220*/  LDG.E.U8 R220, desc[UR16][R220.64] ;  /* 0x00000010dcdc7981 */ /* 0x000f62000c1e1100 */
[----:B------:R-:W-:-:S03]  /*a230*/  IADD3 R212, P0, PT, R19, UR6, RZ ;  /* 0x0000000613d47c10 */ /* 0x000fc6000ff1e0ff */
[----:B------:R-:W5:Y:S01]  /*a240*/  LDG.E.U8 R216, desc[UR16][R216.64] ;  /* 0x00000010d8d87981 */ /* 0x000f62000c1e1100 */
[----:B------:R-:W-:Y:S02]  /*a250*/  IADD3.X R219, PT, PT, R22, UR15, RZ, P1, !PT ;  /* 0x0000000f16db7c10 */ /* 0x000fe40008ffe4ff */
[----:B------:R-:W-:Y:S01]  /*a260*/  IADD3 R214, P1, PT, R21, UR6, RZ ;  /* 0x0000000615d67c10 */ /* 0x000fe2000ff3e0ff */
[----:B------:R-:W5:Y:S04]  /*a270*/  LDL R19, [R1+0x1d8] ;  /* 0x0001d80001137983 */ /* 0x000f680000100800 */
[----:B------:R-:W5:Y:S04]  /*a280*/  LDL R22, [R1+0x1cc] ;  /* 0x0001cc0001167983 */ /* 0x000f680000100800 */
[----:B------:R-:W5:Y:S01]  /*a290*/  LDG.E.U8 R218, desc[UR16][R218.64] ;  /* 0x00000010dada7981 */ /* 0x000f62000c1e1100 */
[----:B------:R-:W-:-:S03]  /*a2a0*/  IADD3.X R215, PT, PT, R18, UR15, RZ, P1, !PT ;  /* 0x0000000f12d77c10 */ /* 0x000fc60008ffe4ff */
[----:B------:R-:W5:Y:S04]  /*a2b0*/  LDL R18, [R1+0x1d4] ;  /* 0x0001d40001127983 */ /* 0x000f680000100800 */
[----:B------:R-:W5:Y:S01]  /*a2c0*/  LDG.E.U8 R214, desc[UR16][R214.64] ;  /* 0x00000010d6d67981 */ /* 0x000f62000c1e1100 */
[----:B------:R-:W-:-:S03]  /*a2d0*/  IADD3 R210, P1, PT, R17, UR6, RZ ;  /* 0x0000000611d27c10 */ /* 0x000fc6000ff3e0ff */
[----:B------:R-:W5:Y:S01]  /*a2e0*/  LDL R17, [R1+0x1f0] ;  /* 0x0001f00001117983 */ /* 0x000f620000100800 */
[----:B--2---:R-:W-:-:S03]  /*a2f0*/  IADD3.X R213, PT, PT, R2, UR15, RZ, P0, !PT ;  /* 0x0000000f02d57c10 */ /* 0x004fc600087fe4ff */
[----:B------:R-:W2:Y:S01]  /*a300*/  LDL R2, [R1+0x198] ;  /* 0x0001980001027983 */ /* 0x000ea20000100800 */
[----:B------:R-:W-:-:S03]  /*a310*/  IADD3 R208, P0, PT, R16, UR6, RZ ;  /* 0x0000000610d07c10 */ /* 0x000fc6000ff1e0ff */
[----:B------:R-:W5:Y:S01]  /*a320*/  LDL R16, [R1+0x18c] ;  /* 0x00018c0001107983 */ /* 0x000f620000100800 */
[----:B------:R-:W-:-:S03]  /*a330*/  IADD3.X R211, PT, PT, R12, UR15, RZ, P1, !PT ;  /* 0x0000000f0cd37c10 */ /* 0x000fc60008ffe4ff */
[----:B------:R-:W5:Y:S04]  /*a340*/  LDL R12, [R1+0x1a0] ;  /* 0x0001a000010c7983 */ /* 0x000f680000100800 */
[----:B------:R-:W5:Y:S04]  /*a350*/  LDG.E.U8 R210, desc[UR16][R210.64] ;  /* 0x00000010d2d27981 */ /* 0x000f68000c1e1100 */
[----:B------:R-:W5:Y:S01]  /*a360*/  LDG.E.U8 R212, desc[UR16][R212.64] ;  /* 0x00000010d4d47981 */ /* 0x000f62000c1e1100 */
[----:B----4-:R-:W-:Y:S02]  /*a370*/  IADD3.X R209, PT, PT, R14, UR15, RZ, P0, !PT ;  /* 0x0000000f0ed17c10 */ /* 0x010fe400087fe4ff */
[----:B------:R-:W-:Y:S01]  /*a380*/  IADD3 R206, P1, PT, R15, UR6, RZ ;  /* 0x000000060fce7c10 */ /* 0x000fe2000ff3e0ff */
[----:B------:R-:W4:Y:S01]  /*a390*/  LDL R14, [R1+0x1a8] ;  /* 0x0001a800010e7983 */ /* 0x000f220000100800 */
[----:B------:R-:W-:-:S03]  /*a3a0*/  IADD3 R204, P0, PT, R5, UR6, RZ ;  /* 0x0000000605cc7c10 */ /* 0x000fc6000ff1e0ff */
[----:B------:R-:W4:Y:S04]  /*a3b0*/  LDL R5, [R1+0x19c] ;  /* 0x00019c0001057983 */ /* 0x000f280000100800 */
[----:B------:R-:W4:Y:S04]  /*a3c0*/  LDL R15, [R1+0x194] ;  /* 0x00019400010f7983 */ /* 0x000f280000100800 */
[----:B------:R-:W4:Y:S01]  /*a3d0*/  LDG.E.U8 R208, desc[UR16][R208.64] ;  /* 0x00000010d0d07981 */ /* 0x000f22000c1e1100 */
[----:B---3--:R-:W-:-:S03]  /*a3e0*/  IADD3.X R207, PT, PT, R13, UR15, RZ, P1, !PT ;  /* 0x0000000f0dcf7c10 */ /* 0x008fc60008ffe4ff */
[----:B------:R-:W3:Y:S01]  /*a3f0*/  LDL R13, [R1+0x1b0] ;  /* 0x0001b000010d7983 */ /* 0x000ee20000100800 */
[----:B------:R-:W-:-:S03]  /*a400*/  IADD3 R202, P1, PT, R7, UR6, RZ ;  /* 0x0000000607ca7c10 */ /* 0x000fc6000ff3e0ff */
[----:B------:R-:W3:Y:S01]  /*a410*/  LDL R7, [R1+0x1a4] ;  /* 0x0001a40001077983 */ /* 0x000ee20000100800 */
[----:B------:R-:W-:Y:S02]  /*a420*/  IADD3.X R205, PT, PT, R6, UR15, RZ, P0, !PT ;  /* 0x0000000f06cd7c10 */ /* 0x000fe400087fe4ff */
[----:B------:R-:W-:Y:S01]  /*a430*/  IADD3 R200, P0, PT, R9, UR6, RZ ;  /* 0x0000000609c87c10 */ /* 0x000fe2000ff1e0ff */
[----:B------:R-:W1:Y:S01]  /*a440*/  LDL R6, [R1+0x1b8] ;  /* 0x0001b80001067983 */ /* 0x000e620000100800 */
[----:B------:R-:W-:-:S03]  /*a450*/  IADD3.X R203, PT, PT, R8, UR15, RZ, P1, !PT ;  /* 0x0000000f08cb7c10 */ /* 0x000fc60008ffe4ff */
[----:B------:R-:W3:Y:S01]  /*a460*/  LDL R9, [R1+0x1ac] ;  /* 0x0001ac0001097983 */ /* 0x000ee20000100800 */
[----:B------:R-:W-:-:S03]  /*a470*/  IADD3.X R201, PT, PT, R10, UR15, RZ, P0, !PT ;  /* 0x0000000f0ac97c10 */ /* 0x000fc600087fe4ff */
[----:B------:R-:W0:Y:S01]  /*a480*/  LDL R8, [R1+0x1c0] ;  /* 0x0001c00001087983 */ /* 0x000e220000100800 */
[----:B------:R-:W-:-:S03]  /*a490*/  IADD3 R198, P1, PT, R11, UR6, RZ ;  /* 0x000000060bc67c10 */ /* 0x000fc6000ff3e0ff */
[----:B------:R-:W3:Y:S04]  /*a4a0*/  LDL R11, [R1+0x1b4] ;  /* 0x0001b400010b7983 */ /* 0x000ee80000100800 */
[----:B------:R-:W3:Y:S04]  /*a4b0*/  LDL R10, [R1+0x1c8] ;  /* 0x0001c800010a7983 */ /* 0x000ee80000100800 */
[----:B------:R-:W3:Y:S04]  /*a4c0*/  LDG.E.U8 R200, desc[UR16][R200.64] ;  /* 0x00000010c8c87981 */ /* 0x000ee8000c1e1100 */
[----:B------:R-:W3:Y:S04]  /*a4d0*/  LDG.E.U8 R202, desc[UR16][R202.64] ;  /* 0x00000010caca7981 */ /* 0x000ee8000c1e1100 */
[----:B------:R-:W3:Y:S04]  /*a4e0*/  LDG.E.U8 R204, desc[UR16][R204.64] ;  /* 0x00000010cccc7981 */ /* 0x000ee8000c1e1100 */
[----:B------:R-:W3:Y:S01]  /*a4f0*/  LDG.E.U8 R206, desc[UR16][R206.64] ;  /* 0x00000010cece7981 */ /* 0x000ee2000c1e1100 */
[----:B--2---:R-:W-:-:S03]  /*a500*/  IADD3 R196, P0, PT, R2, UR6, RZ ;  /* 0x0000000602c47c10 */ /* 0x004fc6000ff1e0ff */
[----:B------:R-:W2:Y:S01]  /*a510*/  LDL R2, [R1+0x1bc] ;  /* 0x0001bc0001027983 */ /* 0x000ea20000100800 */
[----:B-----5:R-:W-:-:S03]  /*a520*/  IADD3.X R199, PT, PT, R16, UR15, RZ, P1, !PT ;  /* 0x0000000f10c77c10 */ /* 0x020fc60008ffe4ff */
[----:B------:R-:W5:Y:S01]  /*a530*/  LDL R16, [R1+0x1ec] ;  /* 0x0001ec0001107983 */ /* 0x000f620000100800 */
[----:B------:R-:W-:-:S03]  /*a540*/  IADD3 R194, P1, PT, R12, UR6, RZ ;  /* 0x000000060cc27c10 */ /* 0x000fc6000ff3e0ff */
[----:B------:R-:W5:Y:S04]  /*a550*/  LDL R12, [R1+0x1c4] ;  /* 0x0001c400010c7983 */ /* 0x000f680000100800 */
[----:B------:R-:W5:Y:S01]  /*a560*/  LDG.E.U8 R198, desc[UR16][R198.64] ;  /* 0x00000010c6c67981 */ /* 0x000f62000c1e1100 */
[----:B----4-:R-:W-:-:S03]  /*a570*/  IADD3.X R195, PT, PT, R5, UR15, RZ, P1, !PT ;  /* 0x0000000f05c37c10 */ /* 0x010fc60008ffe4ff */
[----:B------:R-:W4:Y:S01]  /*a580*/  LDL R5, [R1+0x1e0] ;  /* 0x0001e00001057983 */ /* 0x000f220000100800 */
[----:B------:R-:W-:Y:S02]  /*a590*/  IADD3.X R197, PT, PT, R15, UR15, RZ, P0, !PT ;  /* 0x0000000f0fc57c10 */ /* 0x000fe400087fe4ff */
[----:B---3--:R-:W-:Y:S01]  /*a5a0*/  IADD3 R20, P1, PT, R13, UR6, RZ ;  /* 0x000000060d147c10 */ /* 0x008fe2000ff3e0ff */
[----:B------:R-:W3:Y:S01]  /*a5b0*/  LDL R15, [R1+0x1e4] ;  /* 0x0001e400010f7983 */ /* 0x000ee20000100800 */
[----:B------:R-:W-:-:S03]  /*a5c0*/  IADD3 R192, P0, PT, R14, UR6, RZ ;  /* 0x000000060ec07c10 */ /* 0x000fc6000ff1e0ff */
[----:B------:R-:W3:Y:S04]  /*a5d0*/  LDL R14, [R1+0x1f8] ;  /* 0x0001f800010e7983 */ /* 0x000ee80000100800 */
[----:B------:R-:W3:Y:S01]  /*a5e0*/  LDG.E.U8 R194, desc[UR16][R194.64] ;  /* 0x00000010c2c27981 */ /* 0x000ee2000c1e1100 */
[----:B------:R-:W-:-:S03]  /*a5f0*/  IADD3.X R21, PT, PT, R9, UR15, RZ, P1, !PT ;  /* 0x0000000f09157c10 */ /* 0x000fc60008ffe4ff */
[----:B------:R-:W3:Y:S01]  /*a600*/  LDG.E.U8 R196, desc[UR16][R196.64] ;  /* 0x00000010c4c47981 */ /* 0x000ee2000c1e1100 */
[----:B0-----:R-:W-:-:S03]  /*a610*/  IADD3 R8, P1, PT, R8, UR6, RZ ;  /* 0x0000000608087c10 */ /* 0x001fc6000ff3e0ff */
[----:B------:R-:W3:Y:S01]  /*a620*/  LDG.E.U8 R20, desc[UR16][R20.64] ;  /* 0x0000001014147981 */ /* 0x000ee2000c1e1100 */
[----:B------:R-:W-:Y:S02]  /*a630*/  IADD3.X R193, PT, PT, R7, UR15, RZ, P0, !PT ;  /* 0x0000000f07c17c10 */ /* 0x000fe400087fe4ff */
[----:B-1----:R-:W-:-:S03]  /*a640*/  IADD3 R6, P0, PT, R6, UR6, RZ ;  /* 0x0000000606067c10 */ /* 0x002fc6000ff1e0ff */
[----:B------:R-:W3:Y:S01]  /*a650*/  LDG.E.U8 R192, desc[UR16][R192.64] ;  /* 0x00000010c0c07981 */ /* 0x000ee2000c1e1100 */
[----:B------:R-:W-:Y:S02]  /*a660*/  IADD3.X R7, PT, PT, R11, UR15, RZ, P0, !PT ;  /* 0x0000000f0b077c10 */ /* 0x000fe400087fe4ff */
[----:B------:R-:W-:Y:S01]  /*a670*/  IADD3 R10, P0, PT, R10, UR6, RZ ;  /* 0x000000060a0a7c10 */ /* 0x000fe2000ff1e0ff */
[----:B------:R-:W3:Y:S04]  /*a680*/  LDL R21, [R1+0x20c] ;  /* 0x00020c0001157983 */ /* 0x000ee80000100800 */
[----:B------:R0:W3:Y:S01]  /*a690*/  LDG.E.U8 R13, desc[UR16][R6.64] ;  /* 0x00000010060d7981 */ /* 0x0000e2000c1e1100 */
[----:B--2---:R-:W-:-:S03]  /*a6a0*/  IADD3.X R9, PT, PT, R2, UR15, RZ, P1, !PT ;  /* 0x0000000f02097c10 */ /* 0x004fc60008ffe4ff */
[----:B------:R-:W2:Y:S01]  /*a6b0*/  LDL R2, [R1+0x200] ;  /* 0x0002000001027983 */ /* 0x000ea20000100800 */
[----:B-----5:R-:W-:-:S03]  /*a6c0*/  IADD3.X R11, PT, PT, R12, UR15, RZ, P0, !PT ;  /* 0x0000000f0c0b7c10 */ /* 0x020fc600087fe4ff */
[----:B------:R1:W5:Y:S01]  /*a6d0*/  LDG.E.U8 R12, desc[UR16][R8.64] ;  /* 0x00000010080c7981 */ /* 0x000362000c1e1100 */
[----:B0-----:R-:W-:-:S03]  /*a6e0*/  IADD3 R6, P1, PT, R23, UR6, RZ ;  /* 0x0000000617067c10 */ /* 0x001fc6000ff3e0ff */
[----:B------:R-:W5:Y:S04]  /*a6f0*/  LDL R23, [R1+0x208] ;  /* 0x0002080001177983 */ /* 0x000f680000100800 */
[----:B------:R-:W5:Y:S01]  /*a700*/  LDG.E.U8 R11, desc[UR16][R10.64] ;  /* 0x000000100a0b7981 */ /* 0x000f62000c1e1100 */
[----:B-1----:R-:W-:-:S03]  /*a710*/  IADD3 R8, P0, PT, R19, UR6, RZ ;  /* 0x0000000613087c10 */ /* 0x002fc6000ff1e0ff */
[----:B------:R-:W5:Y:S01]  /*a720*/  LDL R19, [R1+0x1fc] ;  /* 0x0001fc0001137983 */ /* 0x000f620000100800 */
[----:B------:R-:W-:Y:S02]  /*a730*/  IADD3.X R7, PT, PT, R22, UR15, RZ, P1, !PT ;  /* 0x0000000f16077c10 */ /* 0x000fe40008ffe4ff */
[----:B------:R-:W-:Y:S01]  /*a740*/  IADD3.X R9, PT, PT, R18, UR15, RZ, P0, !PT ;  /* 0x0000000f12097c10 */ /* 0x000fe200087fe4ff */
[----:B------:R-:W5:Y:S04]  /*a750*/  LDL R22, [R1+0x210] ;  /* 0x0002100001167983 */ /* 0x000f680000100800 */
[----:B------:R-:W5:Y:S04]  /*a760*/  LDL R18, [R1+0x218] ;  /* 0x0002180001127983 */ /* 0x000f680000100800 */
[----:B------:R0:W5:Y:S01]  /*a770*/  LDG.E.U8 R10, desc[UR16][R6.64] ;  /* 0x00000010060a7981 */ /* 0x000162000c1e1100 */
[----:B----4-:R-:W-:-:S03]  /*a780*/  IADD3 R56, P1, PT, R5, UR6, RZ ;  /* 0x0000000605387c10 */ /* 0x010fc6000ff3e0ff */
[----:B------:R-:W4:Y:S01]  /*a790*/  LDL R5, [R1+0x204] ;  /* 0x0002040001057983 */ /* 0x000f220000100800 */
[----:B------:R-:W-:Y:S02]  /*a7a0*/  IADD3.X R57, PT, PT, R25, UR15, RZ, P1, !PT ;  /* 0x0000000f19397c10 */ /* 0x000fe40008ffe4ff */
[----:B------:R-:W-:Y:S01]  /*a7b0*/  IADD3 R66, P1, PT, R17, UR6, RZ ;  /* 0x0000000611427c10 */ /* 0x000fe2000ff3e0ff */
[----:B------:R-:W4:Y:S01]  /*a7c0*/  LDL R25, [R1+0x228] ;  /* 0x0002280001197983 */ /* 0x000f220000100800 */
[----:B0-----:R-:W-:-:S03]  /*a7d0*/  IADD3 R6, P0, PT, R26, UR6, RZ ;  /* 0x000000061a067c10 */ /* 0x001fc6000ff1e0ff */
[----:B------:R-:W4:Y:S01]  /*a7e0*/  LDL R26, [R1+0x214] ;  /* 0x00021400011a7983 */ /* 0x000f220000100800 */
[----:B------:R-:W-:-:S03]  /*a7f0*/  IADD3.X R67, PT, PT, R16, UR15, RZ, P1, !PT ;  /* 0x0000000f10437c10 */ /* 0x000fc60008ffe4ff */
[----:B------:R2:W4:Y:S01]  /*a800*/  LDG.E.U8 R55, desc[UR16][R8.64] ;  /* 0x0000001008377981 */ /* 0x000522000c1e1100 */
[----:B---3--:R-:W-:Y:S02]  /*a810*/  IADD3.X R7, PT, PT, R15, UR15, RZ, P0, !PT ;  /* 0x0000000f0f077c10 */ /* 0x008fe400087fe4ff */
[----:B------:R-:W-:Y:S01]  /*a820*/  IADD3 R14, P0, PT, R14, UR6, RZ ;  /* 0x000000060e0e7c10 */ /* 0x000fe2000ff1e0ff */
[----:B------:R-:W3:Y:S03]  /*a830*/  LDL R17, [R1+0x21c] ;  /* 0x00021c0001117983 */ /* 0x000ee60000100800 */
[----:B------:R-:W-:Y:S01]  /*a840*/  IADD3.X R15, PT, PT, R24, UR15, RZ, P0, !PT ;  /* 0x0000000f180f7c10 */ /* 0x000fe200087fe4ff */
[----:B------:R-:W3:Y:S04]  /*a850*/  LDL R16, [R1+0x230] ;  /* 0x0002300001107983 */ /* 0x000ee80000100800 */
[----:B------:R-:W3:Y:S04]  /*a860*/  LDL R24, [R1+0x238] ;  /* 0x0002380001187983 */ /* 0x000ee80000100800 */
[----:B------:R-:W3:Y:S04]  /*a870*/  LDG.E.U8 R15, desc[UR16][R14.64] ;  /* 0x000000100e0f7981 */ /* 0x000ee8000c1e1100 */
[----:B------:R-:W3:Y:S04]  /*a880*/  LDG.E.U8 R56, desc[UR16][R56.64] ;  /* 0x0000001038387981 */ /* 0x000ee8000c1e1100 */
[----:B------:R-:W3:Y:S04]  /*a890*/  LDG.E.U8 R66, desc[UR16][R66.64] ;  /* 0x0000001042427981 */ /* 0x000ee8000c1e1100 */
[----:B------:R-:W3:Y:S04]  /*a8a0*/  LDL R14, [R1+0x234] ;  /* 0x00023400010e7983 */ /* 0x000ee80000100800 */
[----:B------:R0:W3:Y:S04]  /*a8b0*/  LDG.E.U8 R57, desc[UR16][R6.64] ;  /* 0x0000001006397981 */ /* 0x0000e8000c1e1100 */
[----:B------:R-:W3:Y:S01]  /*a8c0*/  LDL R67, [R1+0x2b0] ;  /* 0x0002b00001437983 */ /* 0x000ee20000100800 */
[----:B--2---:R-:W-:-:S03]  /*a8d0*/  IADD3 R8, P1, PT, R2, UR6, RZ ;  /* 0x0000000602087c10 */ /* 0x004fc6000ff3e0ff */
[----:B------:R-:W2:Y:S01]  /*a8e0*/  LDL R2, [R1+0x224] ;  /* 0x0002240001027983 */ /* 0x000ea20000100800 */
[----:B-----5:R-:W-:-:S03]  /*a8f0*/  IADD3.X R9, PT, PT, R19, UR15, RZ, P1, !PT ;  /* 0x0000000f13097c10 */ /* 0x020fc60008ffe4ff */
[----:B------:R-:W5:Y:S01]  /*a900*/  LDL R19, [R1+0x240] ;  /* 0x0002400001137983 */ /* 0x000f620000100800 */
[----:B0-----:R-:W-:-:S04]  /*a910*/  IADD3 R6, P0, PT, R23, UR6, RZ ;  /* 0x0000000617067c10 */ /* 0x001fc8000ff1e0ff */
[----:B----4-:R-:W-:Y:S02]  /*a920*/  IADD3.X R7, PT, PT, R5, UR15, RZ, P0, !PT ;  /* 0x0000000f05077c10 */ /* 0x010fe400087fe4ff */
[----:B------:R-:W-:Y:S01]  /*a930*/  IADD3 R190, P0, PT, R18, UR6, RZ ;  /* 0x0000000612be7c10 */ /* 0x000fe2000ff1e0ff */
[----:B------:R0:W4:Y:S04]  /*a940*/  LDG.E.U8 R5, desc[UR16][R8.64] ;  /* 0x0000001008057981 */ /* 0x000128000c1e1100 */
[----:B------:R-:W4:Y:S01]  /*a950*/  LDL R18, [R1+0x23c] ;  /* 0x00023c0001127983 */ /* 0x000f220000100800 */
[----:B------:R-:W-:-:S04]  /*a960*/  IADD3 R22, P1, PT, R22, UR6, RZ ;  /* 0x0000000616167c10 */ /* 0x000fc8000ff3e0ff */
[----:B------:R-:W-:Y:S02]  /*a970*/  IADD3.X R23, PT, PT, R21, UR15, RZ, P1, !PT ;  /* 0x0000000f15177c10 */ /* 0x000fe40008ffe4ff */
[----:B------:R1:W4:Y:S01]  /*a980*/  LDG.E.U8 R21, desc[UR16][R6.64] ;  /* 0x0000001006157981 */ /* 0x000322000c1e1100 */
[----:B------:R-:W-:Y:S02]  /*a990*/  IADD3.X R191, PT, PT, R26, UR15, RZ, P0, !PT ;  /* 0x0000000f1abf7c10 */ /* 0x000fe400087fe4ff */
[----:B0-----:R-:W-:Y:S01]  /*a9a0*/  IADD3 R8, P0, PT, R25, UR6, RZ ;  /* 0x0000000619087c10 */ /* 0x001fe2000ff1e0ff */
[----:B------:R-:W4:Y:S04]  /*a9b0*/  LDL R26, [R1+0x260] ;  /* 0x00026000011a7983 */ /* 0x000f280000100800 */
[----:B------:R-:W4:Y:S01]  /*a9c0*/  LDL R25, [R1+0x254] ;  /* 0x0002540001197983 */ /* 0x000f220000100800 */
[----:B-1----:R-:W-:-:S03]  /*a9d0*/  IADD3 R6, P1, PT, R27, UR6, RZ ;  /* 0x000000061b067c10 */ /* 0x002fc6000ff3e0ff */
[----:B------:R-:W4:Y:S01]  /*a9e0*/  LDL R27, [R1+0x258] ;  /* 0x00025800011b7983 */ /* 0x000f220000100800 */
[----:B---3--:R-:W-:Y:S02]  /*a9f0*/  IADD3.X R7, PT, PT, R17, UR15, RZ, P1, !PT ;  /* 0x0000000f11077c10 */ /* 0x008fe40008ffe4ff */
[----:B------:R-:W-:Y:S01]  /*aa00*/  IADD3 R16, P1, PT, R16, UR6, RZ ;  /* 0x0000000610107c10 */ /* 0x000fe2000ff3e0ff */
[----:B------:R-:W3:Y:S04]  /*aa10*/  LDG.E.U8 R22, desc[UR16][R22.64] ;  /* 0x0000001016167981 */ /* 0x000ee8000c1e1100 */
[----:B------:R0:W3:Y:S01]  /*aa20*/  LDG.E.U8 R75, desc[UR16][R6.64] ;  /* 0x00000010064b7981 */ /* 0x0000e2000c1e1100 */
[----:B------:R-:W-:-:S03]  /*aa30*/  IADD3.X R17, PT, PT, R52, UR15, RZ, P1, !PT ;  /* 0x0000000f34117c10 */ /* 0x000fc60008ffe4ff */
[----:B------:R-:W3:Y:S04]  /*aa40*/  LDG.E.U8 R190, desc[UR16][R190.64] ;  /* 0x00000010bebe7981 */ /* 0x000ee8000c1e1100 */
[----:B------:R-:W3:Y:S04]  /*aa50*/  LDL R23, [R1+0x270] ;  /* 0x0002700001177983 */ /* 0x000ee80000100800 */
[----:B------:R1:W3:Y:S01]  /*aa60*/  LDG.E.U8 R73, desc[UR16][R16.64] ;  /* 0x0000001010497981 */ /* 0x0002e2000c1e1100 */
[----:B--2---:R-:W-:-:S03]  /*aa70*/  IADD3.X R9, PT, PT, R2, UR15, RZ, P0, !PT ;  /* 0x0000000f02097c10 */ /* 0x004fc600087fe4ff */
[----:B------:R-:W2:Y:S01]  /*aa80*/  LDL R2, [R1+0x268] ;  /* 0x0002680001027983 */ /* 0x000ea20000100800 */
[----:B0-----:R-:W-:-:S03]  /*aa90*/  IADD3 R6, P0, PT, R24, UR6, RZ ;  /* 0x0000000618067c10 */ /* 0x001fc6000ff1e0ff */
[----:B------:R-:W3:Y:S01]  /*aaa0*/  LDL R24, [R1+0x25c] ;  /* 0x00025c0001187983 */ /* 0x000ee20000100800 */
[----:B------:R-:W-:-:S03]  /*aab0*/  IADD3.X R7, PT, PT, R14, UR15, RZ, P0, !PT ;  /* 0x0000000f0e077c10 */ /* 0x000fc600087fe4ff */
[----:B------:R5:W3:Y:S04]  /*aac0*/  LDG.E.U8 R74, desc[UR16][R8.64] ;  /* 0x00000010084a7981 */ /* 0x000ae8000c1e1100 */
[----:B------:R-:W3:Y:S01]  /*aad0*/  LDL R14, [R1+0x278] ;  /* 0x00027800010e7983 */ /* 0x000ee20000100800 */
[----:B-1----:R-:W-:-:S03]  /*aae0*/  IADD3 R16, P0, PT, R50, UR6, RZ ;  /* 0x0000000632107c10 */ /* 0x002fc6000ff1e0ff */
[----:B------:R-:W3:Y:S01]  /*aaf0*/  LDL R50, [R1+0x26c] ;  /* 0x00026c0001327983 */ /* 0x000ee20000100800 */
[----:B-----5:R-:W-:-:S03]  /*ab00*/  IADD3 R8, P1, PT, R19, UR6, RZ ;  /* 0x0000000613087c10 */ /* 0x020fc6000ff3e0ff */
[----:B------:R-:W5:Y:S04]  /*ab10*/  LDL R19, [R1+0x264] ;  /* 0x0002640001137983 */ /* 0x000f680000100800 */
[----:B------:R0:W5:Y:S01]  /*ab20*/  LDG.E.U8 R65, desc[UR16][R6.64] ;  /* 0x0000001006417981 */ /* 0x000162000c1e1100 */
[----:B----4-:R-:W-:-:S03]  /*ab30*/  IADD3.X R9, PT, PT, R18, UR15, RZ, P1, !PT ;  /* 0x0000000f12097c10 */ /* 0x010fc60008ffe4ff */
[----:B------:R-:W4:Y:S01]  /*ab40*/  LDL R18, [R1+0x280] ;  /* 0x0002800001127983 */ /* 0x000f220000100800 */
[----:B0-----:R-:W-:-:S03]  /*ab50*/  IADD3 R6, P1, PT, R49, UR6, RZ ;  /* 0x0000000631067c10 */ /* 0x001fc6000ff3e0ff */
[----:B------:R-:W4:Y:S01]  /*ab60*/  LDL R49, [R1+0x274] ;  /* 0x0002740001317983 */ /* 0x000f220000100800 */
[----:B------:R-:W-:Y:S02]  /*ab70*/  IADD3.X R17, PT, PT, R48, UR15, RZ, P0, !PT ;  /* 0x0000000f30117c10 */ /* 0x000fe400087fe4ff */
[----:B------:R-:W-:Y:S01]  /*ab80*/  IADD3.X R7, PT, PT, R51, UR15, RZ, P1, !PT ;  /* 0x0000000f33077c10 */ /* 0x000fe20008ffe4ff */
[----:B------:R0:W4:Y:S04]  /*ab90*/  LDG.E.U8 R64, desc[UR16][R8.64] ;  /* 0x0000001008407981 */ /* 0x000128000c1e1100 */
[----:B------:R-:W4:Y:S04]  /*aba0*/  LDG.E.U8 R62, desc[UR16][R6.64] ;  /* 0x00000010063e7981 */ /* 0x000f28000c1e1100 */
[----:B------:R-:W4:Y:S01]  /*abb0*/  LDL R48, [R1+0x288] ;  /* 0x0002880001307983 */ /* 0x000f220000100800 */
[----:B0-----:R-:W-:-:S03]  /*abc0*/  IADD3 R8, P0, PT, R27, UR6, RZ ;  /* 0x000000061b087c10 */ /* 0x001fc6000ff1e0ff */
[----:B------:R-:W4:Y:S01]  /*abd0*/  LDL R27, [R1+0x27c] ;  /* 0x00027c00011b7983 */ /* 0x000f220000100800 */
[----:B------:R-:W-:-:S03]  /*abe0*/  IADD3.X R9, PT, PT, R25, UR15, RZ, P0, !PT ;  /* 0x0000000f19097c10 */ /* 0x000fc600087fe4ff */
[----:B------:R0:W4:Y:S04]  /*abf0*/  LDG.E.U8 R63, desc[UR16][R16.64] ;  /* 0x00000010103f7981 */ /* 0x000128000c1e1100 */
[----:B------:R-:W4:Y:S04]  /*ac00*/  LDL R25, [R1+0x298] ;  /* 0x0002980001197983 */ /* 0x000f280000100800 */
[----:B------:R1:W4:Y:S01]  /*ac10*/  LDG.E.U8 R54, desc[UR16][R8.64] ;  /* 0x0000001008367981 */ /* 0x000322000c1e1100 */
[----:B0-----:R-:W-:-:S03]  /*ac20*/  IADD3 R16, P1, PT, R26, UR6, RZ ;  /* 0x000000061a107c10 */ /* 0x001fc6000ff3e0ff */
[----:B------:R-:W4:Y:S01]  /*ac30*/  LDL R26, [R1+0x284] ;  /* 0x00028400011a7983 */ /* 0x000f220000100800 */
[----:B--2---:R-:W-:-:S03]  /*ac40*/  IADD3 R6, P0, PT, R2, UR6, RZ ;  /* 0x0000000602067c10 */ /* 0x004fc6000ff1e0ff */
[----:B------:R-:W2:Y:S01]  /*ac50*/  LDL R2, [R1+0x28c] ;  /* 0x00028c0001027983 */ /* 0x000ea20000100800 */
[----:B---3--:R-:W-:Y:S02]  /*ac60*/  IADD3.X R17, PT, PT, R24, UR15, RZ, P1, !PT ;  /* 0x0000000f18117c10 */ /* 0x008fe40008ffe4ff */
[----:B-1----:R-:W-:Y:S01]  /*ac70*/  IADD3 R8, P1, PT, R23, UR6, RZ ;  /* 0x0000000617087c10 */ /* 0x002fe2000ff3e0ff */
[----:B------:R-:W3:Y:S04]  /*ac80*/  LDL R24, [R1+0x2a0] ;  /* 0x0002a00001187983 */ /* 0x000ee80000100800 */
[----:B------:R-:W3:Y:S04]  /*ac90*/  LDL R23, [R1+0x294] ;  /* 0x0002940001177983 */ /* 0x000ee80000100800 */
[----:B------:R0:W3:Y:S01]  /*aca0*/  LDG.E.U8 R53, desc[UR16][R16.64] ;  /* 0x0000001010357981 */ /* 0x0000e2000c1e1100 */
[----:B-----5:R-:W-:-:S03]  /*acb0*/  IADD3.X R7, PT, PT, R19, UR15, RZ, P0, !PT ;  /* 0x0000000f13077c10 */ /* 0x020fc600087fe4ff */
[----:B------:R-:W5:Y:S01]  /*acc0*/  LDL R19, [R1+0x2a8] ;  /* 0x0002a80001137983 */ /* 0x000f620000100800 */
[----:B0-----:R-:W-:-:S03]  /*acd0*/  IADD3 R16, P0, PT, R14, UR6, RZ ;  /* 0x000000060e107c10 */ /* 0x001fc6000ff1e0ff */
[----:B------:R4:W5:Y:S04]  /*ace0*/  LDG.E.U8 R52, desc[UR16][R6.64] ;  /* 0x0000001006347981 */ /* 0x000968000c1e1100 */
[----:B------:R-:W5:Y:S01]  /*acf0*/  LDL R14, [R1+0x29c] ;  /* 0x00029c00010e7983 */ /* 0x000f620000100800 */
[----:B------:R-:W-:-:S03]  /*ad00*/  IADD3.X R9, PT, PT, R50, UR15, RZ, P1, !PT ;  /* 0x0000000f32097c10 */ /* 0x000fc60008ffe4ff */
[----:B------:R-:W5:Y:S04]  /*ad10*/  LDL R50, [R1+0x2b8] ;  /* 0x0002b80001327983 */ /* 0x000f680000100800 */
[----:B------:R0:W5:Y:S01]  /*ad20*/  LDG.E.U8 R51, desc[UR16][R8.64] ;  /* 0x0000001008337981 */ /* 0x000162000c1e1100 */
[----:B----4-:R-:W-:-:S03]  /*ad30*/  IADD3 R6, P1, PT, R18, UR6, RZ ;  /* 0x0000000612067c10 */ /* 0x010fc6000ff3e0ff */
[----:B------:R-:W4:Y:S01]  /*ad40*/  LDL R18, [R1+0x2a4] ;  /* 0x0002a40001127983 */ /* 0x000f220000100800 */
[----:B------:R-:W-:-:S03]  /*ad50*/  IADD3.X R17, PT, PT, R49, UR15, RZ, P0, !PT ;  /* 0x0000000f31117c10 */ /* 0x000fc600087fe4ff */
[----:B------:R-:W4:Y:S01]  /*ad60*/  LDL R49, [R1+0x2ac] ;  /* 0x0002ac0001317983 */ /* 0x000f220000100800 */
[----:B------:R-:W-:-:S03]  /*ad70*/  IADD3.X R7, PT, PT, R27, UR15, RZ, P1, !PT ;  /* 0x0000000f1b077c10 */ /* 0x000fc60008ffe4ff */
[----:B------:R1:W4:Y:S01]  /*ad80*/  LDG.E.U8 R27, desc[UR16][R16.64] ;  /* 0x00000010101b7981 */ /* 0x000322000c1e1100 */
[----:B0-----:R-:W-:-:S03]  /*ad90*/  IADD3 R8, P0, PT, R48, UR6, RZ ;  /* 0x0000000630087c10 */ /* 0x001fc6000ff1e0ff */
[----:B------:R-:W4:Y:S01]  /*ada0*/  LDL R48, [R1+0x2c0] ;  /* 0x0002c00001307983 */ /* 0x000f220000100800 */
[----:B-1----:R-:W-:-:S03]  /*adb0*/  IADD3 R16, P1, PT, R58, UR6, RZ ;  /* 0x000000063a107c10 */ /* 0x002fc6000ff3e0ff */
[----:B------:R-:W4:Y:S01]  /*adc0*/  LDL R58, [R1+0x2d0] ;  /* 0x0002d000013a7983 */ /* 0x000f220000100800 */
[----:B------:R-:W-:-:S03]  /*add0*/  IADD3.X R9, PT, PT, R26, UR15, RZ, P0, !PT ;  /* 0x0000000f1a097c10 */ /* 0x000fc600087fe4ff */
[----:B------:R0:W4:Y:S02]  /*ade0*/  LDG.E.U8 R26, desc[UR16][R6.64] ;  /* 0x00000010061a7981 */ /* 0x000124000c1e1100 */
[----:B0-----:R-:W-:Y:S02]  /*adf0*/  IADD3 R6, P0, PT, R25, UR6, RZ ;  /* 0x0000000619067c10 */ /* 0x001fe4000ff1e0ff */
[----:B------:R3:W4:Y:S01]  /*ae00*/  LDG.E.U8 R25, desc[UR16][R8.64] ;  /* 0x0000001008197981 */ /* 0x000722000c1e1100 */
[----:B--2---:R-:W-:-:S03]  /*ae10*/  IADD3.X R17, PT, PT, R2, UR15, RZ, P1, !PT ;  /* 0x0000000f02117c10 */ /* 0x004fc60008ffe4ff */
[----:B------:R-:W2:Y:S01]  /*ae20*/  LDL R2, [R1+0x2c4] ;  /* 0x0002c40001027983 */ /* 0x000ea20000100800 */
[----:B---3--:R-:W-:-:S03]  /*ae30*/  IADD3 R8, P1, PT, R24, UR6, RZ ;  /* 0x0000000618087c10 */ /* 0x008fc6000ff3e0ff */
[----:B------:R0:W3:Y:S01]  /*ae40*/  LDG.E.U8 R24, desc[UR16][R16.64] ;  /* 0x0000001010187981 */ /* 0x0000e2000c1e1100 */
[----:B------:R-:W-:-:S03]  /*ae50*/  IADD3.X R7, PT, PT, R23, UR15, RZ, P0, !PT ;  /* 0x0000000f17077c10 */ /* 0x000fc600087fe4ff */
[----:B------:R-:W3:Y:S01]  /*ae60*/  LDL R23, [R1+0x2cc] ;  /* 0x0002cc0001177983 */ /* 0x000ee20000100800 */
[----:B-----5:R-:W-:-:S03]  /*ae70*/  IADD3.X R9, PT, PT, R14, UR15, RZ, P1, !PT ;  /* 0x0000000f0e097c10 */ /* 0x020fc60008ffe4ff */
[----:B------:R-:W5:Y:S01]  /*ae80*/  LDL R14, [R1+0x2e0] ;  /* 0x0002e000010e7983 */ /* 0x000f620000100800 */
[----:B0-----:R-:W-:-:S03]  /*ae90*/  IADD3 R16, P0, PT, R19, UR6, RZ ;  /* 0x0000000613107c10 */ /* 0x001fc6000ff1e0ff */
[----:B------:R0:W5:Y:S01]  /*aea0*/  LDG.E.U8 R19, desc[UR16][R6.64] ;  /* 0x0000001006137981 */ /* 0x000162000c1e1100 */
[----:B----4-:R-:W-:-:S03]  /*aeb0*/  IADD3.X R17, PT, PT, R18, UR15, RZ, P0, !PT ;  /* 0x0000000f12117c10 */ /* 0x010fc600087fe4ff */
[----:B------:R1:W4:Y:S01]  /*aec0*/  LDG.E.U8 R18, desc[UR16][R8.64] ;  /* 0x0000001008127981 */ /* 0x000322000c1e1100 */
[----:B0-----:R-:W-:-:S03]  /*aed0*/  IADD3 R6, P1, PT, R67, UR6, RZ ;  /* 0x0000000643067c10 */ /* 0x001fc6000ff3e0ff */
[----:B------:R-:W4:Y:S04]  /*aee0*/  LDL R67, [R1+0x2e8] ;  /* 0x0002e80001437983 */ /* 0x000f280000100800 */
[----:B------:R-:W4:Y:S01]  /*aef0*/  LDG.E.U8 R17, desc[UR16][R16.64] ;  /* 0x0000001010117981 */ /* 0x000f22000c1e1100 */
[----:B-1----:R-:W-:-:S03]  /*af00*/  IADD3 R8, P0, PT, R50, UR6, RZ ;  /* 0x0000000632087c10 */ /* 0x002fc6000ff1e0ff */
[----:B------:R-:W4:Y:S01]  /*af10*/  LDL R50, [R1+0x2dc] ;  /* 0x0002dc0001327983 */ /* 0x000f220000100800 */
[----:B------:R-:W-:Y:S02]  /*af20*/  IADD3.X R7, PT, PT, R49, UR15, RZ, P1, !PT ;  /* 0x0000000f31077c10 */ /* 0x000fe40008ffe4ff */
[----:B------:R-:W-:Y:S02]  /*af30*/  IADD3.X R9, PT, PT, R61, UR15, RZ, P0, !PT ;  /* 0x0000000f3d097c10 */ /* 0x000fe400087fe4ff */
[----:B------:R-:W4:Y:S04]  /*af40*/  LDL R61, [R1+0x2e4] ;  /* 0x0002e400013d7983 */ /* 0x000f280000100800 */
[----:B------:R0:W4:Y:S01]  /*af50*/  LDG.E.U8 R16, desc[UR16][R6.64] ;  /* 0x0000001006107981 */ /* 0x000122000c1e1100 */
[----:B------:R-:W-:-:S03]  /*af60*/  IADD3 R48, P1, PT, R48, UR6, RZ ;  /* 0x0000000630307c10 */ /* 0x000fc6000ff3e0ff */
[----:B------:R-:W4:Y:S01]  /*af70*/  LDG.E.U8 R9, desc[UR16][R8.64] ;  /* 0x0000001008097981 */ /* 0x000f22000c1e1100 */
[----:B0-----:R-:W-:-:S03]  /*af80*/  IADD3 R6, P0, PT, R60, UR6, RZ ;  /* 0x000000063c067c10 */ /* 0x001fc6000ff1e0ff */
[----:B------:R-:W4:Y:S01]  /*af90*/  LDL R60, [R1+0x2f8] ;  /* 0x0002f800013c7983 */ /* 0x000f220000100800 */
[----:B------:R-:W-:Y:S02]  /*afa0*/  IADD3.X R49, PT, PT, R59, UR15, RZ, P1, !PT ;  /* 0x0000000f3b317c10 */ /* 0x000fe40008ffe4ff */
[----:B------:R-:W-:-:S03]  /*afb0*/  IADD3 R58, P1, PT, R58, UR6, RZ ;  /* 0x000000063a3a7c10 */ /* 0x000fc6000ff3e0ff */
[----:B------:R0:W4:Y:S01]  /*afc0*/  LDG.E.U8 R8, desc[UR16][R48.64] ;  /* 0x0000001030087981 */ /* 0x000122000c1e1100 */
[----:B--2---:R-:W-:-:S03]  /*afd0*/  IADD3.X R7, PT, PT, R2, UR15, RZ, P0, !PT ;  /* 0x0000000f02077c10 */ /* 0x004fc600087fe4ff */
[----:B------:R-:W2:Y:S01]  /*afe0*/  LDL R2, [R1+0x2f4] ;  /* 0x0002f40001027983 */ /* 0x000ea20000100800 */
[----:B0-----:R-:W-:-:S03]  /*aff0*/  IADD3 R48, P0, PT, R68, UR6, RZ ;  /* 0x0000000644307c10 */ /* 0x001fc6000ff1e0ff */
[----:B------:R-:W2:Y:S01]  /*b000*/  LDG.E.U8 R7, desc[UR16][R6.64] ;  /* 0x0000001006077981 */ /* 0x000ea2000c1e1100 */
[----:B---3--:R-:W-:-:S03]  /*b010*/  IADD3.X R59, PT, PT, R23, UR15, RZ, P1, !PT ;  /* 0x0000000f173b7c10 */ /* 0x008fc60008ffe4ff */
[----:B------:R-:W3:Y:S01]  /*b020*/  LDL R23, [R1+0x2fc] ;  /* 0x0002fc0001177983 */ /* 0x000ee20000100800 */
[----:B------:R-:W-:-:S03]  /*b030*/  IADD3.X R49, PT, PT, R71, UR15, RZ, P0, !PT ;  /* 0x0000000f47317c10 */ /* 0x000fc600087fe4ff */
[----:B------:R-:W3:Y:S04]  /*b040*/  LDL R71, [R1+0x320] ;  /* 0x0003200001477983 */ /* 0x000ee80000100800 */
[----:B------:R4:W3:Y:S01]  /*b050*/  LDG.E.U8 R6, desc[UR16][R58.64] ;  /* 0x000000103a067981 */ /* 0x0008e2000c1e1100 */
[----:B-----5:R-:W-:-:S03]  /*b060*/  IADD3 R68, P1, PT, R14, UR6, RZ ;  /* 0x000000060e447c10 */ /* 0x020fc6000ff3e0ff */
[----:B------:R-:W5:Y:S01]  /*b070*/  LDL R14, [R1+0x304] ;  /* 0x00030400010e7983 */ /* 0x000f620000100800 */
[----:B----4-:R-:W-:-:S03]  /*b080*/  IADD3 R58, P0, PT, R67, UR6, RZ ;  /* 0x00000006433a7c10 */ /* 0x010fc6000ff1e0ff */
[----:B------:R0:W4:Y:S01]  /*b090*/  LDG.E.U8 R67, desc[UR16][R48.64] ;  /* 0x0000001030437981 */ /* 0x000122000c1e1100 */
[----:B------:R-:W-:-:S03]  /*b0a0*/  IADD3.X R69, PT, PT, R50, UR15, RZ, P1, !PT ;  /* 0x0000000f32457c10 */ /* 0x000fc60008ffe4ff */
[----:B------:R-:W4:Y:S01]  /*b0b0*/  LDL R50, [R1+0x314] ;  /* 0x0003140001327983 */ /* 0x000f220000100800 */
[----:B0-----:R-:W-:-:S03]  /*b0c0*/  IADD3 R48, P1, PT, R70, UR6, RZ ;  /* 0x0000000646307c10 */ /* 0x001fc6000ff3e0ff */
[----:B------:R-:W4:Y:S01]  /*b0d0*/  LDL R70, [R1+0x328] ;  /* 0x0003280001467983 */ /* 0x000f220000100800 */
[----:B------:R-:W-:-:S03]  /*b0e0*/  IADD3.X R49, PT, PT, R96, UR15, RZ, P1, !PT ;  /* 0x0000000f60317c10 */ /* 0x000fc60008ffe4ff */
[----:B------:R-:W4:Y:S01]  /*b0f0*/  LDL R96, [R1+0x32c] ;  /* 0x00032c0001607983 */ /* 0x000f220000100800 */
[----:B------:R-:W-:-:S03]  /*b100*/  IADD3.X R59, PT, PT, R61, UR15, RZ, P0, !PT ;  /* 0x0000000f3d3b7c10 */ /* 0x000fc600087fe4ff */
[----:B------:R-:W4:Y:S01]  /*b110*/  LDG.E.U8 R68, desc[UR16][R68.64] ;  /* 0x0000001044447981 */ /* 0x000f22000c1e1100 */
[----:B------:R-:W-:-:S03]  /*b120*/  IADD3 R60, P0, PT, R60, UR6, RZ ;  /* 0x000000063c3c7c10 */ /* 0x000fc6000ff1e0ff */
[----:B------:R0:W4:Y:S02]  /*b130*/  LDG.E.U8 R69, desc[UR16][R58.64] ;  /* 0x000000103a457981 */ /* 0x000124000c1e1100 */
[----:B0-----:R-:W-:Y:S02]  /*b140*/  IADD3 R58, P1, PT, R111, UR6, RZ ;  /* 0x000000066f3a7c10 */ /* 0x001fe4000ff3e0ff */
[----:B------:R-:W4:Y:S01]  /*b150*/  LDL R111, [R1+0x348] ;  /* 0x00034800016f7983 */ /* 0x000f220000100800 */
[----:B--2---:R-:W-:-:S03]  /*b160*/  IADD3.X R61, PT, PT, R2, UR15, RZ, P0, !PT ;  /* 0x0000000f023d7c10 */ /* 0x004fc600087fe4ff */
[----:B------:R0:W2:Y:S02]  /*b170*/  LDG.E.U8 R2, desc[UR16][R48.64] ;  /* 0x0000001030027981 */ /* 0x0000a4000c1e1100 */
[----:B0-----:R-:W-:Y:S02]  /*b180*/  IADD3 R48, P0, PT, R108, UR6, RZ ;  /* 0x000000066c307c10 */ /* 0x001fe4000ff1e0ff */
[----:B------:R-:W2:Y:S01]  /*b190*/  LDL R108, [R1+0x340] ;  /* 0x00034000016c7983 */ /* 0x000ea20000100800 */
[----:B---3--:R-:W-:-:S03]  /*b1a0*/  IADD3.X R59, PT, PT, R23, UR15, RZ, P1, !PT ;  /* 0x0000000f173b7c10 */ /* 0x008fc60008ffe4ff */
[----:B------:R0:W3:Y:S01]  /*b1b0*/  LDG.E.U8 R23, desc[UR16][R60.64] ;  /* 0x000000103c177981 */ /* 0x0000e2000c1e1100 */
[----:B-----5:R-:W-:-:S03]  /*b1c0*/  IADD3.X R49, PT, PT, R14, UR15, RZ, P0, !PT ;  /* 0x0000000f0e317c10 */ /* 0x020fc600087fe4ff */
[----:B------:R1:W5:Y:S01]  /*b1d0*/  LDG.E.U8 R14, desc[UR16][R58.64] ;  /* 0x000000103a0e7981 */ /* 0x000362000c1e1100 */
[----:B0-----:R-:W-:-:S03]  /*b1e0*/  IADD3 R60, P1, PT, R110, UR6, RZ ;  /* 0x000000066e3c7c10 */ /* 0x001fc6000ff3e0ff */
[----:B------:R-:W3:Y:S04]  /*b1f0*/  LDL R110, [R1+0x350] ;  /* 0x00035000016e7983 */ /* 0x000ee80000100800 */
[----:B------:R-:W3:Y:S01]  /*b200*/  LDG.E.U8 R48, desc[UR16][R48.64] ;  /* 0x0000001030307981 */ /* 0x000ee2000c1e1100 */
[----:B-1----:R-:W-:-:S03]  /*b210*/  IADD3 R58, P0, PT, R99, UR6, RZ ;  /* 0x00000006633a7c10 */ /* 0x002fc6000ff1e0ff */
[----:B------:R-:W3:Y:S01]  /*b220*/  LDL R99, [R1+0x33c] ;  /* 0x00033c0001637983 */ /* 0x000ee20000100800 */
[----:B------:R-:W-:-:S03]  /*b230*/  IADD3.X R61, PT, PT, R98, UR15, RZ, P1, !PT ;  /* 0x0000000f623d7c10 */ /* 0x000fc60008ffe4ff */
[----:B------:R-:W5:Y:S01]  /*b240*/  LDL R98, [R1+0x344] ;  /* 0x0003440001627983 */ /* 0x000f620000100800 */
[----:B------:R-:W-:-:S04]  /*b250*/  IADD3 R142, P1, PT, R71, UR6, RZ ;  /* 0x00000006478e7c10 */ /* 0x000fc8000ff3e0ff */
[----:B------:R-:W-:Y:S02]  /*b260*/  IADD3.X R143, PT, PT, R97, UR15, RZ, P1, !PT ;  /* 0x0000000f618f7c10 */ /* 0x000fe40008ffe4ff */
[----:B------:R-:W5:Y:S01]  /*b270*/  LDL R97, [R1+0x34c] ;  /* 0x00034c0001617983 */ /* 0x000f620000100800 */
[----:B----4-:R-:W-:Y:S02]  /*b280*/  IADD3.X R59, PT, PT, R50, UR15, RZ, P0, !PT ;  /* 0x0000000f323b7c10 */ /* 0x010fe400087fe4ff */
[----:B------:R-:W-:Y:S01]  /*b290*/  IADD3 R70, P0, PT, R70, UR6, RZ ;  /* 0x0000000646467c10 */ /* 0x000fe2000ff1e0ff */
[----:B------:R0:W4:Y:S03]  /*b2a0*/  LDG.E.U8 R50, desc[UR16][R60.64] ;  /* 0x000000103c327981 */ /* 0x000126000c1e1100 */
[----:B------:R-:W-:Y:S01]  /*b2b0*/  IADD3.X R71, PT, PT, R72, UR15, RZ, P0, !PT ;  /* 0x0000000f48477c10 */ /* 0x000fe200087fe4ff */
[----:B------:R-:W4:Y:S04]  /*b2c0*/  LDG.E.U8 R59, desc[UR16][R58.64] ;  /* 0x000000103a3b7981 */ /* 0x000f28000c1e1100 */
[----:B------:R1:W4:Y:S01]  /*b2d0*/  LDG.E.U8 R72, desc[UR16][R142.64] ;  /* 0x000000108e487981 */ /* 0x000322000c1e1100 */
[----:B0-----:R-:W-:-:S03]  /*b2e0*/  IADD3 R60, P1, PT, R121, UR6, RZ ;  /* 0x00000006793c7c10 */ /* 0x001fc6000ff3e0ff */
[----:B------:R-:W4:Y:S01]  /*b2f0*/  LDG.E.U8 R71, desc[UR16][R70.64] ;  /* 0x0000001046477981 */ /* 0x000f22000c1e1100 */
[----:B------:R-:W-:-:S03]  /*b300*/  IADD3.X R61, PT, PT, R96, UR15, RZ, P1, !PT ;  /* 0x0000000f603d7c10 */ /* 0x000fc60008ffe4ff */
[----:B------:R-:W4:Y:S01]  /*b310*/  LDL R96, [R1+0x354] ;  /* 0x0003540001607983 */ /* 0x000f220000100800 */
[----:B-1----:R-:W-:-:S03]  /*b320*/  IADD3 R142, P0, PT, R109, UR6, RZ ;  /* 0x000000066d8e7c10 */ /* 0x002fc6000ff1e0ff */
[----:B------:R-:W4:Y:S01]  /*b330*/  LDL R109, [R1+0x358] ;  /* 0x00035800016d7983 */ /* 0x000f220000100800 */
[----:B------:R-:W-:-:S03]  /*b340*/  IADD3.X R143, PT, PT, R120, UR15, RZ, P0, !PT ;  /* 0x0000000f788f7c10 */ /* 0x000fc600087fe4ff */
[----:B------:R-:W4:Y:S04]  /*b350*/  LDG.E.U8 R70, desc[UR16][R60.64] ;  /* 0x000000103c467981 */ /* 0x000f28000c1e1100 */
[----:B------:R0:W4:Y:S04]  /*b360*/  LDG.E.U8 R49, desc[UR16][R142.64] ;  /* 0x000000108e317981 */ /* 0x000128000c1e1100 */
[----:B------:R-:W4:Y:S04]  /*b370*/  LDL R121, [R1+0x390] ;  /* 0x0003900001797983 */ /* 0x000f280000100800 */
[----:B------:R-:W4:Y:S01]  /*b380*/  LDL R120, [R1+0x398] ;  /* 0x0003980001787983 */ /* 0x000f220000100800 */
[----:B0-----:R-:W-:-:S03]  /*b390*/  IADD3 R142, P1, PT, R111, UR6, RZ ;  /* 0x000000066f8e7c10 */ /* 0x001fc6000ff3e0ff */
[----:B------:R-:W4:Y:S01]  /*b3a0*/  LDL R111, [R1+0x394] ;  /* 0x00039400016f7983 */ /* 0x000f220000100800 */
[----:B--2---:R-:W-:-:S03]  /*b3b0*/  IADD3 R60, P0, PT, R108, UR6, RZ ;  /* 0x000000066c3c7c10 */ /* 0x004fc6000ff1e0ff */
[----:B------:R-:W2:Y:S01]  /*b3c0*/  LDL R108, [R1+0x364] ;  /* 0x00036400016c7983 */ /* 0x000ea20000100800 */
[----:B---3--:R-:W-:-:S03]  /*b3d0*/  IADD3.X R61, PT, PT, R99, UR15, RZ, P0, !PT ;  /* 0x0000000f633d7c10 */ /* 0x008fc600087fe4ff */
[----:B------:R-:W3:Y:S01]  /*b3e0*/  LDL R99, [R1+0x380] ;  /* 0x0003800001637983 */ /* 0x000ee20000100800 */
[----:B-----5:R-:W-:-:S03]  /*b3f0*/  IADD3.X R143, PT, PT, R98, UR15, RZ, P1, !PT ;  /* 0x0000000f628f7c10 */ /* 0x020fc60008ffe4ff */
[----:B------:R-:W5:Y:S04]  /*b400*/  LDL R98, [R1+0x38c] ;  /* 0x00038c0001627983 */ /* 0x000f680000100800 */
[----:B------:R-:W5:Y:S04]  /*b410*/  LDG.E.U8 R61, desc[UR16][R60.64] ;  /* 0x000000103c3d7981 */ /* 0x000f68000c1e1100 */
[----:B------:R0:W5:Y:S02]  /*b420*/  LDG.E.U8 R60, desc[UR16][R142.64] ;  /* 0x000000108e3c7981 */ /* 0x000164000c1e1100 */
[----:B0-----:R-:W-:-:S02]  /*b430*/  IADD3 R142, P0, PT, R110, UR6, RZ ;  /* 0x000000066e8e7c10 */ /* 0x001fc4000ff1e0ff */
[----:B------:R-:W5:Y:S02]  /*b440*/  LDL R110, [R1+0x3a0] ;  /* 0x0003a000016e7983 */ /* 0x000f640000100800 */
[----:B------:R-:W-:Y:S02]  /*b450*/  IADD3.X R143, PT, PT, R97, UR15, RZ, P0, !PT ;  /* 0x0000000f618f7c10 */ /* 0x000fe400087fe4ff */
[----:B------:R-:W5:Y:S04]  /*b460*/  LDL R97, [R1+0x39c] ;  /* 0x00039c0001617983 */ /* 0x000f680000100800 */
[----:B------:R4:W5:Y:S02]  /*b470*/  LDG.E.U8 R58, desc[UR16][R142.64] ;  /* 0x000000108e3a7981 */ /* 0x000964000c1e1100 */
[----:B----4-:R-:W-:-:S02]  /*b480*/  IADD3 R142, P0, PT, R109, UR6, RZ ;  /* 0x000000066d8e7c10 */ /* 0x010fc4000ff1e0ff */
[----:B------:R-:W4:Y:S02]  /*b490*/  LDL R109, [R1+0x3a8] ;  /* 0x0003a800016d7983 */ /* 0x000f240000100800 */
[----:B------:R-:W-:Y:S02]  /*b4a0*/  IADD3.X R143, PT, PT, R96, UR15, RZ, P0, !PT ;  /* 0x0000000f608f7c10 */ /* 0x000fe400087fe4ff */
[----:B------:R-:W4:Y:S04]  /*b4b0*/  LDL R96, [R1+0x3a4] ;  /* 0x0003a40001607983 */ /* 0x000f280000100800 */
[----:B------:R0:W4:Y:S02]  /*b4c0*/  LDG.E.U8 R191, desc[UR16][R142.64] ;  /* 0x000000108ebf7981 */ /* 0x000124000c1e1100 */
[----:B0-----:R-:W-:-:S04]  /*b4d0*/  IADD3 R142, P0, PT, R137, UR6, RZ ;  /* 0x00000006898e7c10 */ /* 0x001fc8000ff1e0ff */
[----:B------:R-:W-:-:S05]  /*b4e0*/  IADD3.X R143, PT, PT, R136, UR15, RZ, P0, !PT ;  /* 0x0000000f888f7c10 */ /* 0x000fca00087fe4ff */
[----:B------:R0:W4:Y:S02]  /*b4f0*/  LDG.E.U8 R193, desc[UR16][R142.64] ;  /* 0x000000108ec17981 */ /* 0x000124000c1e1100 */
[----:B0-----:R-:W-:Y:S02]  /*b500*/  IADD3 R142, P0, PT, R135, UR6, RZ ;  /* 0x00000006878e7c10 */ /* 0x001fe4000ff1e0ff */
[----:B------:R-:W4:Y:S02]  /*b510*/  LDL R135, [R1+0x64] ;  /* 0x0000640001877983 */ /* 0x000f240000100800 */
[----:B--2---:R-:W-:Y:S02]  /*b520*/  IADD3.X R143, PT, PT, R108, UR15, RZ, P0, !PT ;  /* 0x0000000f6c8f7c10 */ /* 0x004fe400087fe4ff */
[----:B------:R-:W2:Y:S04]  /*b530*/  LDL R108, [R1+0x34] ;  /* 0x00003400016c7983 */ /* 0x000ea80000100800 */
[----:B------:R0:W2:Y:S02]  /*b540*/  LDG.E.U8 R195, desc[UR16][R142.64] ;  /* 0x000000108ec37981 */ /* 0x0000a4000c1e1100 */
[----:B0-----:R-:W-:-:S02]  /*b550*/  IADD3 R142, P0, PT, R134, UR6, RZ ;  /* 0x00000006868e7c10 */ /* 0x001fc4000ff1e0ff */
[----:B------:R-:W2:Y:S02]  /*b560*/  LDL R134, [R1+0x68] ;  /* 0x0000680001867983 */ /* 0x000ea40000100800 */
[----:B------:R-:W-:Y:S02]  /*b570*/  IADD3.X R143, PT, PT, R133, UR15, RZ, P0, !PT ;  /* 0x0000000f858f7c10 */ /* 0x000fe400087fe4ff */
[----:B------:R-:W2:Y:S04]  /*b580*/  LDL R133, [R1+0x6c] ;  /* 0x00006c0001857983 */ /* 0x000ea80000100800 */
[----:B------:R3:W2:Y:S02]  /*b590*/  LDG.E.U8 R197, desc[UR16][R142.64] ;  /* 0x000000108ec57981 */ /* 0x0006a4000c1e1100 */
[----:B---3--:R-:W-:-:S02]  /*b5a0*/  IADD3 R142, P0, PT, R99, UR6, RZ ;  /* 0x00000006638e7c10 */ /* 0x008fc4000ff1e0ff */
[----:B------:R-:W3:Y:S02]  /*b5b0*/  LDL R99, [R1+0x38] ;  /* 0x0000380001637983 */ /* 0x000ee40000100800 */
[----:B------:R-:W-:Y:S02]  /*b5c0*/  IADD3.X R143, PT, PT, R132, UR15, RZ, P0, !PT ;  /* 0x0000000f848f7c10 */ /* 0x000fe400087fe4ff */
[----:B------:R-:W3:Y:S04]  /*b5d0*/  LDL R132, [R1+0x70] ;  /* 0x0000700001847983 */ /* 0x000ee80000100800 */
[----:B------:R0:W3:Y:S02]  /*b5e0*/  LDG.E.U8 R199, desc[UR16][R142.64] ;  /* 0x000000108ec77981 */ /* 0x0000e4000c1e1100 */
[----:B0-----:R-:W-:-:S02]  /*b5f0*/  IADD3 R142, P0, PT, R123, UR6, RZ ;  /* 0x000000067b8e7c10 */ /* 0x001fc4000ff1e0ff */
[----:B------:R-:W3:Y:S02]  /*b600*/  LDL R123, [R1+0x3b0] ;  /* 0x0003b000017b7983 */ /* 0x000ee40000100800 */
[----:B------:R-:W-:Y:S02]  /*b610*/  IADD3.X R143, PT, PT, R122, UR15, RZ, P0, !PT ;  /* 0x0000000f7a8f7c10 */ /* 0x000fe400087fe4ff */
[----:B------:R-:W3:Y:S04]  /*b620*/  LDL R122, [R1+0x3ac] ;  /* 0x0003ac00017a7983 */ /* 0x000ee80000100800 */
[----:B------:R0:W3:Y:S02]  /*b630*/  LDG.E.U8 R201, desc[UR16][R142.64] ;  /* 0x000000108ec97981 */ /* 0x0000e4000c1e1100 */
[----:B0-----:R-:W-:-:S02]  /*b640*/  IADD3 R142, P0, PT, R121, UR6, RZ ;  /* 0x00000006798e7c10 */ /* 0x001fc4000ff1e0ff */
[----:B------:R-:W3:Y:S02]  /*b650*/  LDL R121, [R1+0x3b8] ;  /* 0x0003b80001797983 */ /* 0x000ee40000100800 */
[----:B-----5:R-:W-:Y:S02]  /*b660*/  IADD3.X R143, PT, PT, R98, UR15, RZ, P0, !PT ;  /* 0x0000000f628f7c10 */ /* 0x020fe400087fe4ff */
[----:B------:R-:W5:Y:S04]  /*b670*/  LDL R98, [R1+0x3c] ;  /* 0x00003c0001627983 */ /* 0x000f680000100800 */
[----:B------:R0:W5:Y:S02]  /*b680*/  LDG.E.U8 R203, desc[UR16][R142.64] ;  /* 0x000000108ecb7981 */ /* 0x000164000c1e1100 */
[----:B0-----:R-:W-:-:S02]  /*b690*/  IADD3 R142, P0, PT, R120, UR6, RZ ;  /* 0x00000006788e7c10 */ /* 0x001fc4000ff1e0ff */
[----:B------:R-:W5:Y:S02]  /*b6a0*/  LDL R120, [R1+0x3b4] ;  /* 0x0003b40001787983 */ /* 0x000f640000100800 */
[----:B------:R-:W-:Y:S01]  /*b6b0*/  IADD3.X R143, PT, PT, R111, UR15, RZ, P0, !PT ;  /* 0x0000000f6f8f7c10 */ /* 0x000fe200087fe4ff */
[----:B------:R-:W-:Y:S01]  /*b6c0*/  UIMAD UR13, UR9, 0x3, URZ ;  /* 0x00000003090d78a4 */ /* 0x000fe2000f8e02ff */
[----:B------:R-:W5:Y:S04]  /*b6d0*/  LDL R111, [R1+0x3c0] ;  /* 0x0003c000016f7983 */ /* 0x000f680000100800 */
        /* <DEDUP_REMOVED lines=11> */
[----:B0-----:R-:W-:-:S05]  /*b790*/  VIADD R142, R0, UR9 ;  /* 0x00000009008e7c36 */ /* 0x001fca0008000000 */
[C---:B------:R-:W-:Y:S01]  /*b7a0*/  IADD3 RZ, P0, PT, R142.reuse, UR6, RZ ;  /* 0x000000068eff7c10 */ /* 0x040fe2000ff1e0ff */
[----:B------:R-:W-:-:S03]  /*b7b0*/  VIADD R142, R142, UR6 ;  /* 0x000000068e8e7c36 */ /* 0x000fc60008000000 */
[----:B--2---:R-:W-:Y:S02]  /*b7c0*/  IADD3.X R143, PT, PT, R108, UR8, RZ, P0, !PT ;  /* 0x000000086c8f7c10 */ /* 0x004fe400087fe4ff */
[----:B------:R-:W2:Y:S04]  /*b7d0*/  LDL R108, [R1+0x50] ;  /* 0x00005000016c7983 */ /* 0x000ea80000100800 */
[----:B------:R0:W2:Y:S02]  /*b7e0*/  LDG.E.U8 R211, desc[UR16][R142.64] ;  /* 0x000000108ed37981 */ /* 0x0000a4000c1e1100 */
[----:B0-----:R-:W-:-:S05]  /*b7f0*/  VIADD R142, R222, UR9 ;  /* 0x00000009de8e7c36 */ /* 0x001fca0008000000 */
[C---:B------:R-:W-:Y:S01]  /*b800*/  IADD3 RZ, P0, PT, R142.reuse, UR6, RZ ;  /* 0x000000068eff7c10 */ /* 0x040fe2000ff1e0ff */
[----:B------:R-:W-:-:S03]  /*b810*/  VIADD R142, R142, UR6 ;  /* 0x000000068e8e7c36 */ /* 0x000fc60008000000 */
[----:B---3--:R-:W-:Y:S02]  /*b820*/  IADD3.X R143, PT, PT, R99, UR8, RZ, P0, !PT ;  /* 0x00000008638f7c10 */ /* 0x008fe400087fe4ff */
[----:B------:R-:W3:Y:S04]  /*b830*/  LDL R99, [R1+0x54] ;  /* 0x0000540001637983 */ /* 0x000ee80000100800 */
[----:B------:R0:W3:Y:S02]  /*b840*/  LDG.E.U8 R213, desc[UR16][R142.64] ;  /* 0x000000108ed57981 */ /* 0x0000e4000c1e1100 */
[----:B0-----:R-:W-:-:S05]  /*b850*/  VIADD R142, R223, UR9 ;  /* 0x00000009df8e7c36 */ /* 0x001fca0008000000 */
[C---:B------:R-:W-:Y:S01]  /*b860*/  IADD3 RZ, P0, PT, R142.reuse, UR6, RZ ;  /* 0x000000068eff7c10 */ /* 0x040fe2000ff1e0ff */
[----:B------:R-:W-:-:S03]  /*b870*/  VIADD R142, R142, UR6 ;  /* 0x000000068e8e7c36 */ /* 0x000fc60008000000 */
[----:B-----5:R-:W-:Y:S02]  /*b880*/  IADD3.X R143, PT, PT, R98, UR8, RZ, P0, !PT ;  /* 0x00000008628f7c10 */ /* 0x020fe400087fe4ff */
[----:B------:R-:W5:Y:S04]  /*b890*/  LDL R98, [R1+0x58] ;  /* 0x0000580001627983 */ /* 0x000f680000100800 */
[----:B------:R0:W5:Y:S01]  /*b8a0*/  LDG.E.U8 R215, desc[UR16][R142.64] ;  /* 0x000000108ed77981 */ /* 0x000162000c1e1100 */
[----:B------:R-:W-:Y:S02]  /*b8b0*/  USHF.L.U32 UR8, UR9, 0x1, URZ ;  /* 0x0000000109087899 */ /* 0x000fe400080006ff */
[----:B0-----:R-:W-:-:S05]  /*b8c0*/  VIADD R142, R224, UR9 ;  /* 0x00000009e08e7c36 */ /* 0x001fca0008000000 */
[----:B------:R-:W-:Y:S01]  /*b8d0*/  IADD3 R142, P0, PT, R142, UR6, RZ ;  /* 0x000000068e8e7c10 */ /* 0x000fe2000ff1e0ff */
[----:B------:R-:W-:-:S03]  /*b8e0*/  VIADD R188, R0, UR8 ;  /* 0x0000000800bc7c36 */ /* 0x000fc60008000000 */
[----:B------:R-:W-:Y:S02]  /*b8f0*/  IADD3.X R143, PT, PT, R97, UR15, RZ, P0, !PT ;  /* 0x0000000f618f7c10 */ /* 0x000fe400087fe4ff */
[----:B------:R-:W-:Y:S01]  /*b900*/  IADD3 R188, P0, PT, R188, UR6, RZ ;  /* 0x00000006bcbc7c10 */ /* 0x000fe2000ff1e0ff */
[----:B------:R-:W5:Y:S04]  /*b910*/  LDL R97, [R1+0x5c] ;  /* 0x00005c0001617983 */ /* 0x000f680000100800 */
[----:B------:R0:W5:Y:S01]  /*b920*/  LDG.E.U8 R217, desc[UR16][R142.64] ;  /* 0x000000108ed97981 */ /* 0x000162000c1e1100 */
[----:B------:R-:W-:-:S03]  /*b930*/  IADD3.X R189, PT, PT, R110, UR15, RZ, P0, !PT ;  /* 0x0000000f6ebd7c10 */ /* 0x000fc600087fe4ff */
[----:B------:R-:W5:Y:S04]  /*b940*/  LDL R110, [R1+0x3bc] ;  /* 0x0003bc00016e7983 */ /* 0x000f680000100800 */
[----:B------:R1:W5:Y:S01]  /*b950*/  LDG.E.U8 R219, desc[UR16][R188.64] ;  /* 0x00000010bcdb7981 */ /* 0x000362000c1e1100 */
[----:B0-----:R-:W-:-:S05]  /*b960*/  VIADD R142, R222, UR8 ;  /* 0x00000008de8e7c36 */ /* 0x001fca0008000000 */
[----:B------:R-:W-:-:S04]  /*b970*/  IADD3 R142, P0, PT, R142, UR6, RZ ;  /* 0x000000068e8e7c10 */ /* 0x000fc8000ff1e0ff */
[----:B----4-:R-:W-:Y:S02]  /*b980*/  IADD3.X R143, PT, PT, R96, UR15, RZ, P0, !PT ;  /* 0x0000000f608f7c10 */ /* 0x010fe400087fe4ff */
[----:B------:R-:W4:Y:S01]  /*b990*/  LDL R96, [R1+0x60] ;  /* 0x0000600001607983 */ /* 0x000f220000100800 */
[----:B-1----:R-:W-:-:S03]  /*b9a0*/  VIADD R188, R223, UR8 ;  /* 0x00000008dfbc7c36 */ /* 0x002fc60008000000 */
[----:B------:R0:W4:Y:S02]  /*b9b0*/  LDG.E.U8 R221, desc[UR16][R142.64] ;  /* 0x000000108edd7981 */ /* 0x000124000c1e1100 */
[----:B------:R-:W-:-:S04]  /*b9c0*/  IADD3 R188, P0, PT, R188, UR6, RZ ;  /* 0x00000006bcbc7c10 */ /* 0x000fc8000ff1e0ff */
[----:B------:R-:W-:Y:S02]  /*b9d0*/  IADD3.X R189, PT, PT, R109, UR15, RZ, P0, !PT ;  /* 0x0000000f6dbd7c10 */ /* 0x000fe400087fe4ff */
[----:B------:R-:W4:Y:S01]  /*b9e0*/  LDL R109, [R1+0x3c8] ;  /* 0x0003c800016d7983 */ /* 0x000f220000100800 */
[----:B0-----:R-:W-:-:S03]  /*b9f0*/  VIADD R142, R224, UR8 ;  /* 0x00000008e08e7c36 */ /* 0x001fc60008000000 */
[----:B------:R0:W4:Y:S02]  /*ba00*/  LDG.E.U8 R226, desc[UR16][R188.64] ;  /* 0x00000010bce27981 */ /* 0x000124000c1e1100 */
[----:B------:R-:W-:Y:S01]  /*ba10*/  IADD3 R142, P0, PT, R142, UR6, RZ ;  /* 0x000000068e8e7c10 */ /* 0x000fe2000ff1e0ff */
[----:B0-----:R-:W-:-:S03]  /*ba20*/  VIADD R188, R0, UR13 ;  /* 0x0000000d00bc7c36 */ /* 0x001fc60008000000 */
[----:B--2---:R-:W-:Y:S02]  /*ba30*/  IADD3.X R143, PT, PT, R108, UR15, RZ, P0, !PT ;  /* 0x0000000f6c8f7c10 */ /* 0x004fe400087fe4ff */
[----:B------:R-:W-:Y:S01]  /*ba40*/  IADD3 R188, P0, PT, R188, UR6, RZ ;  /* 0x00000006bcbc7c10 */ /* 0x000fe2000ff1e0ff */
[----:B------:R-:W2:Y:S04]  /*ba50*/  LDL R108, [R1+0x3c4] ;  /* 0x0003c400016c7983 */ /* 0x000ea80000100800 */
[----:B------:R0:W2:Y:S02]  /*ba60*/  LDG.E.U8 R228, desc[UR16][R142.64] ;  /* 0x000000108ee47981 */ /* 0x0000a4000c1e1100 */
[----:B0-----:R-:W-:Y:S01]  /*ba70*/  VIADD R142, R222, UR13 ;  /* 0x0000000dde8e7c36 */ /* 0x001fe20008000000 */
[----:B---3--:R-:W-:-:S04]  /*ba80*/  IADD3.X R189, PT, PT, R99, UR15, RZ, P0, !PT ;  /* 0x0000000f63bd7c10 */ /* 0x008fc800087fe4ff */
[----:B------:R-:W-:Y:S01]  /*ba90*/  IADD3 R142, P0, PT, R142, UR6, RZ ;  /* 0x000000068e8e7c10 */ /* 0x000fe2000ff1e0ff */
[----:B------:R-:W3:Y:S04]  /*baa0*/  LDL R99, [R1+0x3d0] ;  /* 0x0003d00001637983 */ /* 0x000ee80000100800 */
[----:B------:R0:W3:Y:S02]  /*bab0*/  LDG.E.U8 R230, desc[UR16][R188.64] ;  /* 0x00000010bce67981 */ /* 0x0000e4000c1e1100 */
[----:B0-----:R-:W-:Y:S01]  /*bac0*/  VIADD R188, R223, UR13 ;  /* 0x0000000ddfbc7c36 */ /* 0x001fe20008000000 */
[----:B-----5:R-:W-:-:S04]  /*bad0*/  IADD3.X R143, PT, PT, R98, UR15, RZ, P0, !PT ;  /* 0x0000000f628f7c10 */ /* 0x020fc800087fe4ff */
[----:B------:R-:W-:Y:S01]  /*bae0*/  IADD3 R188, P0, PT, R188, UR6, RZ ;  /* 0x00000006bcbc7c10 */ /* 0x000fe2000ff1e0ff */
[----:B------:R-:W5:Y:S04]  /*baf0*/  LDL R98, [R1+0x3cc] ;  /* 0x0003cc0001627983 */ /* 0x000f680000100800 */
[----:B------:R0:W5:Y:S02]  /*bb00*/  LDG.E.U8 R232, desc[UR16][R142.64] ;  /* 0x000000108ee87981 */ /* 0x000164000c1e1100 */
[----:B0-----:R-:W-:Y:S01]  /*bb10*/  VIADD R142, R224, UR13 ;  /* 0x0000000de08e7c36 */ /* 0x001fe20008000000 */
[----:B------:R-:W-:-:S04]  /*bb20*/  IADD3.X R189, PT, PT, R97, UR15, RZ, P0, !PT ;  /* 0x0000000f61bd7c10 */ /* 0x000fc800087fe4ff */
[----:B------:R-:W-:Y:S01]  /*bb30*/  IADD3 R142, P0, PT, R142, UR6, RZ ;  /* 0x000000068e8e7c10 */ /* 0x000fe2000ff1e0ff */
[----:B------:R-:W5:Y:S01]  /*bb40*/  LDL R97, [R1+0x3d8] ;  /* 0x0003d80001617983 */ /* 0x000f620000100800 */
[----:B------:R-:W-:-:S03]  /*bb50*/  USHF.L.U32 UR8, UR9, 0x2, URZ ;  /* 0x0000000209087899 */ /* 0x000fc600080006ff */
[----:B------:R0:W5:Y:S01]  /*bb60*/  LDG.E.U8 R234, desc[UR16][R188.64] ;  /* 0x00000010bcea7981 */ /* 0x000162000c1e1100 */
[----:B----4-:R-:W-:-:S03]  /*bb70*/  IADD3.X R143, PT, PT, R96, UR15, RZ, P0, !PT ;  /* 0x0000000f608f7c10 */ /* 0x010fc600087fe4ff */
[----:B------:R-:W4:Y:S04]  /*bb80*/  LDL R96, [R1+0x3d4] ;  /* 0x0003d40001607983 */ /* 0x000f280000100800 */
[----:B------:R1:W4:Y:S01]  /*bb90*/  LDG.E.U8 R236, desc[UR16][R142.64] ;  /* 0x000000108eec7981 */ /* 0x000322000c1e1100 */
[----:B0-----:R-:W-:Y:S02]  /*bba0*/  VIADD R188, R222, UR8 ;  /* 0x00000008debc7c36 */ /* 0x001fe40008000000 */
[----:B-1----:R-:W-:-:S05]  /*bbb0*/  VIADD R142, R0, UR8 ;  /* 0x00000008008e7c36 */ /* 0x002fca0008000000 */
[----:B------:R-:W-:-:S04]  /*bbc0*/  IADD3 R142, P0, PT, R142, UR6, RZ ;  /* 0x000000068e8e7c10 */ /* 0x000fc8000ff1e0ff */
[----:B------:R-:W-:Y:S02]  /*bbd0*/  IADD3.X R143, PT, PT, R135, UR15, RZ, P0, !PT ;  /* 0x0000000f878f7c10 */ /* 0x000fe400087fe4ff */
[----:B------:R-:W-:-:S03]  /*bbe0*/  IADD3 R188, P0, PT, R188, UR6, RZ ;  /* 0x00000006bcbc7c10 */ /* 0x000fc6000ff1e0ff */
[----:B------:R0:W4:Y:S01]  /*bbf0*/  LDG.E.U8 R238, desc[UR16][R142.64] ;  /* 0x000000108eee7981 */ /* 0x000122000c1e1100 */
[----:B------:R-:W-:-:S05]  /*bc00*/  IADD3.X R189, PT, PT, R134, UR15, RZ, P0, !PT ;  /* 0x0000000f86bd7c10 */ /* 0x000fca00087fe4ff */
[----:B------:R1:W4:Y:S01]  /*bc10*/  LDG.E.U8 R240, desc[UR16][R188.64] ;  /* 0x00000010bcf07981 */ /* 0x000322000c1e1100 */
[----:B0-----:R-:W-:-:S05]  /*bc20*/  VIADD R142, R223, UR8 ;  /* 0x00000008df8e7c36 */ /* 0x001fca0008000000 */
[----:B------:R-:W-:Y:S01]  /*bc30*/  IADD3 R142, P0, PT, R142, UR6, RZ ;  /* 0x000000068e8e7c10 */ /* 0x000fe2000ff1e0ff */
[----:B-1----:R-:W-:-:S03]  /*bc40*/  VIADD R188, R224, UR8 ;  /* 0x00000008e0bc7c36 */ /* 0x002fc60008000000 */
[----:B------:R-:W-:Y:S02]  /*bc50*/  IADD3.X R143, PT, PT, R133, UR15, RZ, P0, !PT ;  /* 0x0000000f858f7c10 */ /* 0x000fe400087fe4ff */
[----:B------:R-:W-:-:S03]  /*bc60*/  IADD3 R188, P0, PT, R188, UR6, RZ ;  /* 0x00000006bcbc7c10 */ /* 0x000fc6000ff1e0ff */
[----:B------:R0:W4:Y:S01]  /*bc70*/  LDG.E.U8 R242, desc[UR16][R142.64] ;  /* 0x000000108ef27981 */ /* 0x000122000c1e1100 */
[----:B------:R-:W-:-:S05]  /*bc80*/  IADD3.X R189, PT, PT, R132, UR15, RZ, P0, !PT ;  /* 0x0000000f84bd7c10 */ /* 0x000fca00087fe4ff */
[----:B------:R-:W4:Y:S01]  /*bc90*/  LDG.E.U8 R188, desc[UR16][R188.64] ;  /* 0x00000010bcbc7981 */ /* 0x000f22000c1e1100 */
[----:B0-----:R-:W-:-:S04]  /*bca0*/  IADD3 R142, P0, PT, R123, UR6, RZ ;  /* 0x000000067b8e7c10 */ /* 0x001fc8000ff1e0ff */
[----:B------:R-:W-:-:S05]  /*bcb0*/  IADD3.X R143, PT, PT, R122, UR15, RZ, P0, !PT ;  /* 0x0000000f7a8f7c10 */ /* 0x000fca00087fe4ff */
[----:B------:R0:W4:Y:S02]  /*bcc0*/  LDG.E.U8 R189, desc[UR16][R142.64] ;  /* 0x000000108ebd7981 */ /* 0x000124000c1e1100 */
[----:B0-----:R-:W-:-:S04]  /*bcd0*/  IADD3 R142, P0, PT, R121, UR6, RZ ;  /* 0x00000006798e7c10 */ /* 0x001fc8000ff1e0ff */
[----:B------:R-:W-:-:S05]  /*bce0*/  IADD3.X R143, PT, PT, R120, UR15, RZ, P0, !PT ;  /* 0x0000000f788f7c10 */ /* 0x000fca00087fe4ff */
[----:B------:R0:W4:Y:S02]  /*bcf0*/  LDG.E.U8 R246, desc[UR16][R142.64] ;  /* 0x000000108ef67981 */ /* 0x000124000c1e1100 */
[----:B0-----:R-:W-:-:S04]  /*bd00*/  IADD3 R142, P0, PT, R111, UR6, RZ ;  /* 0x000000066f8e7c10 */ /* 0x001fc8000ff1e0ff */
[----:B------:R-:W-:-:S05]  /*bd10*/  IADD3.X R143, PT, PT, R110, UR15, RZ, P0, !PT ;  /* 0x0000000f6e8f7c10 */ /* 0x000fca00087fe4ff */
[----:B------:R0:W4:Y:S02]  /*bd20*/  LDG.E.U8 R248, desc[UR16][R142.64] ;  /* 0x000000108ef87981 */ /* 0x000124000c1e1100 */
[----:B0-----:R-:W-:-:S04]  /*bd30*/  IADD3 R142, P0, PT, R109, UR6, RZ ;  /* 0x000000066d8e7c10 */ /* 0x001fc8000ff1e0ff */
[----:B--2---:R-:W-:-:S05]  /*bd40*/  IADD3.X R143, PT, PT, R108, UR15, RZ, P0, !PT ;  /* 0x0000000f6c8f7c10 */ /* 0x004fca00087fe4ff */
[----:B------:R3:W2:Y:S02]  /*bd50*/  LDG.E.U8 R250, desc[UR16][R142.64] ;  /* 0x000000108efa7981 */ /* 0x0006a4000c1e1100 */
[----:B---3--:R-:W-:-:S04]  /*bd60*/  IADD3 R142, P0, PT, R99, UR6, RZ ;  /* 0x00000006638e7c10 */ /* 0x008fc8000ff1e0ff */
[----:B-----5:R-:W-:-:S05]  /*bd70*/  IADD3.X R143, PT, PT, R98, UR15, RZ, P0, !PT ;  /* 0x0000000f628f7c10 */ /* 0x020fca00087fe4ff */
[----:B------:R0:W3:Y:S02]  /*bd80*/  LDG.E.U8 R252, desc[UR16][R142.64] ;  /* 0x000000108efc7981 */ /* 0x0000e4000c1e1100 */
[----:B0-----:R-:W-:-:S04]  /*bd90*/  IADD3 R142, P0, PT, R97, UR6, RZ ;  /* 0x00000006618e7c10 */ /* 0x001fc8000ff1e0ff */
[----:B----4-:R-:W-:-:S05]  /*bda0*/  IADD3.X R143, PT, PT, R96, UR15, RZ, P0, !PT ;  /* 0x0000000f608f7c10 */ /* 0x010fca00087fe4ff */
[----:B------:R0:W4:Y:S02]  /*bdb0*/  LDG.E.U8 R142, desc[UR16][R142.64] ;  /* 0x000000108e8e7981 */ /* 0x000124000c1e1100 */
[----:B0-----:R-:W0:Y:S02]  /*bdc0*/  S2R R143, SR_TID.X ;  /* 0x00000000008f7919 */ /* 0x001e240000002100 */
[----:B0-----:R-:W-:Y:S01]  /*bdd0*/  LOP3.LUT R143, R143, 0x7f, RZ, 0xc0, !PT ;  /* 0x0000007f8f8f7812 */ /* 0x001fe200078ec0ff */
[----:B------:R-:W-:Y:S06]  /*bde0*/  BAR.SYNC.DEFER_BLOCKING 0x0 ;  /* 0x0000000000007b1d */ /* 0x000fec0000010000 */
[----:B------:R0:W-:Y:S04]  /*bdf0*/  STS.U8 [R143+UR11+0xb180], R2 ;  /* 0x00b180028f007988 */ /* 0x0001e8000800000b */
[----:B------:R-:W-:Y:S01]  /*be00*/  STS.U8 [R143+UR11+0x8000], R95 ;  /* 0x0080005f8f007988 */ /* 0x000fe2000800000b */
[----:B0-----:R-:W-:-:S03]  /*be10*/  LOP3.LUT R2, R143, 0x10, RZ, 0x3c, !PT ;  /* 0x000000108f027812 */ /* 0x001fc600078e3cff */
[----:B------:R-:W-:Y:S04]  /*be20*/  STS.U8 [R143+UR11+0x8080], R91 ;  /* 0x0080805b8f007988 */ /* 0x000fe8000800000b */
        /* <DEDUP_REMOVED lines=13> */
[----:B------:R0:W-:Y:S02]  /*bf00*/  STS.U8 [R2+UR11+0x8300], R215 ;  /* 0x008300d702007988 */ /* 0x0001e4000800000b */
[----:B0-----:R-:W0:Y:S02]  /*bf10*/  S2R R215, SR_TID.X ;  /* 0x0000000000d77919 */ /* 0x001e240000002100 */
[----:B------:R1:W-:Y:S04]  /*bf20*/  STS.U8 [R2+UR11+0xa280], R5 ;  /* 0x00a2800502007988 */ /* 0x0003e8000800000b */
[----:B------:R5:W-:Y:S04]  /*bf30*/  STS.U8 [R2+UR11+0x8200], R211 ;  /* 0x008200d302007988 */ /* 0x000be8000800000b */
[----:B------:R-:W-:Y:S04]  /*bf40*/  STS.U8 [R2+UR11+0x8280], R213 ;  /* 0x008280d502007988 */ /* 0x000fe8000800000b */
[----:B------:R-:W-:Y:S04]  /*bf50*/  STS.U8 [R2+UR11+0x8380], R217 ;  /* 0x008380d902007988 */ /* 0x000fe8000800000b */
[----:B------:R-:W-:Y:S04]  /*bf60*/  STS.U8 [R2+UR11+0x9200], R239 ;  /* 0x009200ef02007988 */ /* 0x000fe8000800000b */
[----:B------:R-:W-:Y:S04]  /*bf70*/  STS.U8 [R2+UR11+0x9280], R237 ;  /* 0x009280ed02007988 */ /* 0x000fe8000800000b */
[----:B------:R-:W-:Y:S01]  /*bf80*/  STS.U8 [R2+UR11+0x9300], R235 ;  /* 0x009300eb02007988 */ /* 0x000fe2000800000b */
[----:B0-----:R-:W-:Y:S01]  /*bf90*/  IMAD.SHL.U32 R55, R215, 0x40, RZ ;  /* 0x00000040d7377824 */ /* 0x001fe200078e00ff */
[----:B-1----:R-:W-:-:S02]  /*bfa0*/  SHF.R.S32.HI R5, RZ, 0x1, R215 ;  /* 0x00000001ff057819 */ /* 0x002fc400000114d7 */
[----:B------:R-:W-:Y:S01]  /*bfb0*/  STS.U8 [R2+UR11+0x9380], R233 ;  /* 0x009380e902007988 */ /* 0x000fe2000800000b */
[----:B-----5:R-:W-:Y:S02]  /*bfc0*/  LOP3.LUT R211, R215, 0x60, RZ, 0xc0, !PT ;  /* 0x00000060d7d37812 */ /* 0x020fe400078ec0ff */
[----:B------:R-:W-:Y:S01]  /*bfd0*/  SGXT R5, R5, 0x1 ;  /* 0x000000010505781a */ /* 0x000fe20000000200 */
[----:B------:R0:W-:Y:S04]  /*bfe0*/  STS.U8 [R2+UR11+0xa200], R15 ;  /* 0x00a2000f02007988 */ /* 0x0001e8000800000b */
[----:B------:R-:W-:Y:S04]  /*bff0*/  STS.U8 [R2+UR11+0xa300], R21 ;  /* 0x00a3001502007988 */ /* 0x000fe8000800000b */
[----:B------:R-:W-:Y:S01]  /*c000*/  STS.U8 [R2+UR11+0xa380], R22 ;  /* 0x00a3801602007988 */ /* 0x000fe2000800000b */
[----:B0-----:R-:W-:-:S03]  /*c010*/  LOP3.LUT R15, R215, 0x7, RZ, 0xc0, !PT ;  /* 0x00000007d70f7812 */ /* 0x001fc600078ec0ff */
[----:B------:R-:W-:Y:S04]  /*c020*/  STS.U8 [R2+UR11+0xb200], R23 ;  /* 0x00b2001702007988 */ /* 0x000fe8000800000b */
[----:B------:R0:W-:Y:S04]  /*c030*/  STS.U8 [R2+UR11+0xb280], R14 ;  /* 0x00b2800e02007988 */ /* 0x0001e8000800000b */
[----:B------:R-:W-:Y:S04]  /*c040*/  STS.U8 [R2+UR11+0xb300], R48 ;  /* 0x00b3003002007988 */ /* 0x000fe8000800000b */
[----:B------:R1:W-:Y:S01]  /*c050*/  STS.U8 [R2+UR11+0xb380], R50 ;  /* 0x00b3803202007988 */ /* 0x0003e2000800000b */
[----:B0-----:R-:W-:-:S02]  /*c060*/  SHF.R.S32.HI R14, RZ, 0x3, R215 ;  /* 0x00000003ff0e7819 */ /* 0x001fc400000114d7 */
[----:B-1----:R-:W-:-:S04]  /*c070*/  LOP3.LUT R2, R55, 0x40, RZ, 0xc0, !PT ;  /* 0x0000004037027812 */ /* 0x002fc800078ec0ff */
[----:B------:R-:W-:Y:S01]  /*c080*/  LOP3.LUT R5, R2, 0x120, R5, 0xf8, !PT ;  /* 0x0000012002057812 */ /* 0x000fe200078ef805 */
[----:B------:R-:W-:Y:S02]  /*c090*/  IMAD R2, R211, 0x8, R15 ;  /* 0x00000008d3027824 */ /* 0x000fe400078e020f */
[----:B------:R-:W-:Y:S02]  /*c0a0*/  IMAD.SHL.U32 R21, R215, 0x2, RZ ;  /* 0x00000002d7157824 */ /* 0x000fe400078e00ff */
[----:B------:R-:W-:Y:S01]  /*c0b0*/  IMAD.SHL.U32 R2, R2, 0x10, RZ ;  /* 0x0000001002027824 */ /* 0x000fe200078e00ff */
[----:B------:R-:W-:-:S04]  /*c0c0*/  SGXT R14, R14, 0x1 ;  /* 0x000000010e0e781a */ /* 0x000fc80000000200 */
[----:B------:R-:W-:Y:S02]  /*c0d0*/  LOP3.LUT R2, R2, 0x30, R21, 0x78, !PT ;  /* 0x0000003002027812 */ /* 0x000fe400078e7815 */
[----:B------:R-:W-:Y:S02]  /*c0e0*/  LOP3.LUT R14, R14, 0x90, RZ, 0xc0, !PT ;  /* 0x000000900e0e7812 */ /* 0x000fe400078ec0ff */
[----:B------:R-:W-:Y:S02]  /*c0f0*/  LOP3.LUT R21, R215, 0x4, RZ, 0xc0, !PT ;  /* 0x00000004d7157812 */ /* 0x000fe400078ec0ff */
[----:B------:R-:W-:-:S03]  /*c100*/  LOP3.LUT R14, R14, 0x10, R215, 0x78, !PT ;  /* 0x000000100e0e7812 */ /* 0x000fc600078e78d7 */
[----:B------:R-:W-:-:S04]  /*c110*/  IMAD R5, R21, 0x80, R5 ;  /* 0x0000008015057824 */ /* 0x000fc800078e0205 */
[----:B------:R-:W-:Y:S01]  /*c120*/  IMAD.IADD R5, R5, 0x1, R14 ;  /* 0x0000000105057824 */ /* 0x000fe200078e020e */
[----:B------:R-:W-:Y:S01]  /*c130*/  LOP3.LUT R14, R143, 0x20, RZ, 0x3c, !PT ;  /* 0x000000208f0e7812 */ /* 0x000fe200078e3cff */
[----:B------:R-:W-:Y:S01]  /*c140*/  IMAD R2, R15, 0x200, R2 ;  /* 0x000002000f027824 */ /* 0x000fe200078e0202 */
[----:B------:R-:W-:-:S03]  /*c150*/  LOP3.LUT R15, R143, 0x30, RZ, 0x3c, !PT ;  /* 0x000000308f0f7812 */ /* 0x000fc600078e3cff */
        /* <DEDUP_REMOVED lines=33> */
[----:B------:R-:W-:Y:S04]  /*c370*/  STS.U8 [R14+UR11+0x8800], R238 ;  /* 0x008800ee0e007988 */ /* 0x000fe8000800000b */
        /* <DEDUP_REMOVED lines=17> */
[----:B0-----:R-:W-:-:S02]  /*c490*/  LOP3.LUT R14, R143, 0x60, RZ, 0x3c, !PT ;  /* 0x000000608f0e7812 */ /* 0x001fc400078e3cff */
[----:B------:R-:W-:Y:S01]  /*c4a0*/  LOP3.LUT R143, R143, 0x70, RZ, 0x3c, !PT ;  /* 0x000000708f8f7812 */ /* 0x000fe200078e3cff */
        /* <DEDUP_REMOVED lines=44> */
[----:B--2---:R-:W-:Y:S04]  /*c770*/  STS.U8 [R143+UR11+0xbe80], R250 ;  /* 0x00be80fa8f007988 */ /* 0x004fe8000800000b */
[----:B---3--:R-:W-:Y:S04]  /*c780*/  STS.U8 [R143+UR11+0xbf00], R252 ;  /* 0x00bf00fc8f007988 */ /* 0x008fe8000800000b */
[----:B----4-:R-:W-:Y:S01]  /*c790*/  STS.U8 [R143+UR11+0xbf80], R142 ;  /* 0x00bf808e8f007988 */ /* 0x010fe2000800000b */
[----:B------:R-:W-:Y:S01]  /*c7a0*/  BAR.SYNC.DEFER_BLOCKING 0x0 ;  /* 0x0000000000007b1d */ /* 0x000fe20000010000 */
[----:B0-----:R-:W-:-:S05]  /*c7b0*/  LOP3.LUT R6, R5, 0x20, RZ, 0x3c, !PT ;  /* 0x0000002005067812 */ /* 0x001fca00078e3cff */
[----:B------:R-:W0:Y:S04]  /*c7c0*/  LDSM.16.M88.4 R12, [R2+UR11+0x8000] ;  /* 0x0080000b020c783b */ /* 0x000e280008000200 */
[----:B------:R-:W1:Y:S04]  /*c7d0*/  LDSM.16.MT88.4 R68, [R5+UR11] ;  /* 0x0000000b0544783b */ /* 0x000e680008004200 */
[----:B------:R-:W2:Y:S04]  /*c7e0*/  LDSM.16.MT88.4 R56, [R5+UR11+0x400] ;  /* 0x0004000b0538783b */ /* 0x000ea80008004200 */
[----:B------:R-:W3:Y:S04]  /*c7f0*/  LDSM.16.MT88.4 R8, [R6+UR11] ;  /* 0x0000000b0608783b */ /* 0x000ee80008004200 */
[----:B------:R-:W4:Y:S04]  /*c800*/  LDSM.16.MT88.4 R20, [R6+UR11+0x400] ;  /* 0x0004000b0614783b */ /* 0x000f280008004200 */
[----:B------:R-:W5:Y:S04]  /*c810*/  LDSM.16.MT88.4 R24, [R5+UR11+0x800] ;  /* 0x0008000b0518783b */ /* 0x000f680008004200 */
[----:B------:R-:W5:Y:S04]  /*c820*/  LDSM.16.MT88.4 R48, [R5+UR11+0xc00] ;  /* 0x000c000b0530783b */ /* 0x000f680008004200 */
[----:B------:R-:W5:Y:S01]  /*c830*/  LDSM.16.MT88.4 R64, [R6+UR11+0xc00] ;  /* 0x000c000b0640783b */ /* 0x000f620008004200 */
[----:B0-----:R-:W-:-:S02]  /*c840*/  F2FP.F16.E4M3.UNPACK_B R52, R12 ;  /* 0x0000000cff34723e */ /* 0x001fc400020006ff */
[----:B------:R-:W-:Y:S01]  /*c850*/  F2FP.F16.E4M3.UNPACK_B R53, R13 ;  /* 0x0000000dff35723e */ /* 0x000fe200020006ff */
[----:B-1----:R-:W-:Y:S02]  /*c860*/  IMAD.MOV.U32 R60, RZ, RZ, R68 ;  /* 0x000000ffff3c7224 */ /* 0x002fe400078e0044 */
[----:B------:R-:W-:Y:S02]  /*c870*/  IMAD.MOV.U32 R61, RZ, RZ, R70 ;  /* 0x000000ffff3d7224 */ /* 0x000fe400078e0046 */
[----:B--2---:R-:W-:Y:S02]  /*c880*/  IMAD.MOV.U32 R62, RZ, RZ, R56 ;  /* 0x000000ffff3e7224 */ /* 0x004fe400078e0038 */
[----:B------:R-:W-:Y:S02]  /*c890*/  IMAD.MOV.U32 R63, RZ, RZ, R58 ;  /* 0x000000ffff3f7224 */ /* 0x000fe400078e003a */
[----:B---3--:R-:W-:Y:S02]  /*c8a0*/  IMAD.MOV.U32 R16, RZ, RZ, R8 ;  /* 0x000000ffff107224 */ /* 0x008fe400078e0008 */
[----:B------:R-:W-:-:S02]  /*c8b0*/  IMAD.MOV.U32 R17, RZ, RZ, R10 ;  /* 0x000000ffff117224 */ /* 0x000fc400078e000a */
[----:B----4-:R-:W-:Y:S02]  /*c8c0*/  IMAD.MOV.U32 R18, RZ, RZ, R20 ;  /* 0x000000ffff127224 */ /* 0x010fe400078e0014 */
[----:B------:R-:W-:Y:S01]  /*c8d0*/  IMAD.MOV.U32 R19, RZ, RZ, R22 ;  /* 0x000000ffff137224 */ /* 0x000fe200078e0016 */
[-C--:B------:R-:W-:Y:S08]  /*c8e0*/  HMMA.16816.F32 R60, R60, R52.reuse, RZ ;  /* 0x000000343c3c723c */ /* 0x080ff000000018ff */
[----:B------:R-:W-:Y:S01]  /*c8f0*/  HMMA.16816.F32 R16, R16, R52, RZ ;  /* 0x000000341010723c */ /* 0x000fe200000018ff */
[----:B------:R-:W0:Y:S01]  /*c900*/  LDSM.16.MT88.4 R52, [R6+UR11+0x800] ;  /* 0x0008000b0634783b */ /* 0x000e220008004200 */
[----:B------:R-:W-:Y:S01]  /*c910*/  IMAD.MOV.U32 R68, RZ, RZ, R69 ;  /* 0x000000ffff447224 */ /* 0x000fe200078e0045 */
[----:B------:R-:W-:Y:S01]  /*c920*/  F2FP.F16.E4M3.UNPACK_B R12, R12.H1 ;  /* 0x0000000cff0c723e */ /* 0x000fe200030006ff */
[----:B------:R-:W-:Y:S01]  /*c930*/  IMAD.MOV.U32 R69, RZ, RZ, R71 ;  /* 0x000000ffff457224 */ /* 0x000fe200078e0047 */
[----:B------:R-:W-:Y:S01]  /*c940*/  F2FP.F16.E4M3.UNPACK_B R13, R13.H1 ;  /* 0x0000000dff0d723e */ /* 0x000fe200030006ff */
[----:B------:R-:W-:-:S02]  /*c950*/  IMAD.MOV.U32 R70, RZ, RZ, R57 ;  /* 0x000000ffff467224 */ /* 0x000fc400078e0039 */
[----:B------:R-:W-:Y:S02]  /*c960*/  IMAD.MOV.U32 R71, RZ, RZ, R59 ;  /* 0x000000ffff477224 */ /* 0x000fe400078e003b */
[----:B------:R-:W-:Y:S01]  /*c970*/  IMAD.MOV.U32 R8, RZ, RZ, R9 ;  /* 0x000000ffff087224 */ /* 0x000fe200078e0009 */
[----:B------:R-:W-:Y:S01]  /*c980*/  F2FP.F16.E4M3.UNPACK_B R74, R14 ;  /* 0x0000000eff4a723e */ /* 0x000fe200020006ff */
[----:B------:R-:W-:Y:S01]  /*c990*/  IMAD.MOV.U32 R9, RZ, RZ, R11 ;  /* 0x000000ffff097224 */ /* 0x000fe200078e000b */
[----:B------:R-:W-:Y:S01]  /*c9a0*/  F2FP.F16.E4M3.UNPACK_B R75, R15 ;  /* 0x0000000fff4b723e */ /* 0x000fe200020006ff */
[----:B------:R-:W-:Y:S01]  /*c9b0*/  IMAD.MOV.U32 R10, RZ, RZ, R21 ;  /* 0x000000ffff0a7224 */ /* 0x000fe200078e0015 */
[-C--:B------:R-:W-:Y:S01]  /*c9c0*/  HMMA.16816.F32 R60, R68, R12.reuse, R60 ;  /* 0x0000000c443c723c */ /* 0x080fe2000000183c */
[----:B------:R-:W-:Y:S01]  /*c9d0*/  IMAD.MOV.U32 R11, RZ, RZ, R23 ;  /* 0x000000ffff0b7224 */ /* 0x000fe200078e0017 */
[----:B------:R-:W-:Y:S01]  /*c9e0*/  LOP3.LUT R7, R2, 0x40, RZ, 0x3c, !PT ;  /* 0x0000004002077812 */ /* 0x000fe200078e3cff */
[----:B-----5:R-:W-:Y:S01]  /*c9f0*/  IMAD.MOV.U32 R68, RZ, RZ, R24 ;  /* 0x000000ffff447224 */ /* 0x020fe200078e0018 */
[----:B------:R-:W-:Y:S04]  /*ca00*/  LDSM.16.MT88.4 R20, [R5+UR11+0x1000] ;  /* 0x0010000b0514783b */ /* 0x000fe80008004200 */
[----:B------:R-:W-:Y:S01]  /*ca10*/  HMMA.16816.F32 R16, R8, R12, R16 ;  /* 0x0000000c0810723c */ /* 0x000fe20000001810 */
[----:B------:R-:W-:Y:S01]  /*ca20*/  IMAD.MOV.U32 R69, RZ, RZ, R26 ;  /* 0x000000ffff457224 */ /* 0x000fe200078e001a */
[----:B------:R-:W1:Y:S01]  /*ca30*/  LDSM.16.M88.4 R8, [R7+UR11+0x8000] ;  /* 0x0080000b0708783b */ /* 0x000e620008000200 */
[----:B------:R-:W-:-:S02]  /*ca40*/  IMAD.MOV.U32 R70, RZ, RZ, R48 ;  /* 0x000000ffff467224 */ /* 0x000fc400078e0030 */
[----:B------:R-:W-:Y:S01]  /*ca50*/  IMAD.MOV.U32 R71, RZ, RZ, R50 ;  /* 0x000000ffff477224 */ /* 0x000fe200078e0032 */
[----:B------:R-:W2:Y:S06]  /*ca60*/  LDSM.16.MT88.4 R56, [R5+UR11+0x1400] ;  /* 0x0014000b0538783b */ /* 0x000eac0008004200 */
[----:B------:R-:W-:Y:S01]  /*ca70*/  HMMA.16816.F32 R60, R68, R74, R60 ;  /* 0x0000004a443c723c */ /* 0x000fe2000000183c */
[----:B------:R-:W-:Y:S02]  /*ca80*/  IMAD.MOV.U32 R70, RZ, RZ, R64 ;  /* 0x000000ffff467224 */ /* 0x000fe400078e0040 */
[----:B------:R-:W-:-:S02]  /*ca90*/  IMAD.MOV.U32 R71, RZ, RZ, R66 ;  /* 0x000000ffff477224 */ /* 0x000fc400078e0042 */
[----:B0-----:R-:W-:Y:S02]  /*caa0*/  IMAD.MOV.U32 R68, RZ, RZ, R52 ;  /* 0x000000ffff447224 */ /* 0x001fe400078e0034 */
[----:B------:R-:W-:Y:S01]  /*cab0*/  IMAD.MOV.U32 R69, RZ, RZ, R54 ;  /* 0x000000ffff457224 */ /* 0x000fe200078e0036 */
[----:B------:R-:W-:Y:S02]  /*cac0*/  F2FP.F16.E4M3.UNPACK_B R72, R14.H1 ;  /* 0x0000000eff48723e */ /* 0x000fe400030006ff */
[----:B------:R-:W-:Y:S02]  /*cad0*/  F2FP.F16.E4M3.UNPACK_B R73, R15.H1 ;  /* 0x0000000fff49723e */ /* 0x000fe400030006ff */
[----:B------:R-:W0:Y:S02]  /*cae0*/  LDSM.16.MT88.4 R12, [R6+UR11+0x1000] ;  /* 0x0010000b060c783b */ /* 0x000e240008004200 */
[----:B------:R-:W-:Y:S02]  /*caf0*/  HMMA.16816.F32 R68, R68, R74, R16 ;  /* 0x0000004a4444723c */ /* 0x000fe40000001810 */
[----:B------:R-:W3:Y:S01]  /*cb00*/  LDSM.16.MT88.4 R16, [R6+UR11+0x1400] ;  /* 0x0014000b0610783b */ /* 0x000ee20008004200 */
[----:B------:R-:W-:-:S02]  /*cb10*/  IMAD.MOV.U32 R24, RZ, RZ, R25 ;  /* 0x000000ffff187224 */ /* 0x000fc400078e0019 */
[----:B------:R-:W-:Y:S02]  /*cb20*/  IMAD.MOV.U32 R25, RZ, RZ, R27 ;  /* 0x000000ffff197224 */ /* 0x000fe400078e001b */
[----:B------:R-:W-:Y:S02]  /*cb30*/  IMAD.MOV.U32 R26, RZ, RZ, R49 ;  /* 0x000000ffff1a7224 */ /* 0x000fe400078e0031 */
[----:B------:R-:W-:Y:S02]  /*cb40*/  IMAD.MOV.U32 R27, RZ, RZ, R51 ;  /* 0x000000ffff1b7224 */ /* 0x000fe400078e0033 */
[----:B------:R-:W-:Y:S02]  /*cb50*/  IMAD.MOV.U32 R48, RZ, RZ, R53 ;  /* 0x000000ffff307224 */ /* 0x000fe400078e0035 */
[----:B------:R-:W-:Y:S02]  /*cb60*/  IMAD.MOV.U32 R49, RZ, RZ, R55 ;  /* 0x000000ffff317224 */ /* 0x000fe400078e0037 */
[----:B------:R-:W-:Y:S01]  /*cb70*/  IMAD.MOV.U32 R50, RZ, RZ, R65 ;  /* 0x000000ffff327224 */ /* 0x000fe200078e0041 */
[-C--:B------:R-:W-:Y:S01]  /*cb80*/  HMMA.16816.F32 R24, R24, R72.reuse, R60 ;  /* 0x000000481818723c */ /* 0x080fe2000000183c */
[----:B------:R-:W-:Y:S01]  /*cb90*/  IMAD.MOV.U32 R51, RZ, RZ, R67 ;  /* 0x000000ffff337224 */ /* 0x000fe200078e0043 */
[----:B------:R-:W4:Y:S06]  /*cba0*/  LDSM.16.MT88.4 R52, [R5+UR11+0x1800] ;  /* 0x0018000b0534783b */ /* 0x000f2c0008004200 */
[----:B------:R-:W-:Y:S01]  /*cbb0*/  HMMA.16816.F32 R64, R48, R72, R68 ;  /* 0x000000483040723c */ /* 0x000fe20000001844 */
[----:B-1----:R-:W-:Y:S01]  /*cbc0*/  F2FP.F16.E4M3.UNPACK_B R72, R8 ;  /* 0x00000008ff48723e */ /* 0x002fe200020006ff */
[----:B------:R-:W-:Y:S01]  /*cbd0*/  IMAD.MOV.U32 R68, RZ, RZ, R20 ;  /* 0x000000ffff447224 */ /* 0x000fe200078e0014 */
[----:B------:R-:W-:Y:S01]  /*cbe0*/  F2FP.F16.E4M3.UNPACK_B R73, R9 ;  /* 0x00000009ff49723e */ /* 0x000fe200020006ff */
[----:B------:R-:W-:Y:S01]  /*cbf0*/  IMAD.MOV.U32 R69, RZ, RZ, R22 ;  /* 0x000000ffff457224 */ /* 0x000fe200078e0016 */
[----:B------:R-:W-:Y:S01]  /*cc00*/  LDSM.16.MT88.4 R48, [R6+UR11+0x1800] ;  /* 0x0018000b0630783b */ /* 0x000fe20008004200 */
[----:B--2---:R-:W-:-:S02]  /*cc10*/  IMAD.MOV.U32 R70, RZ, RZ, R56 ;  /* 0x000000ffff467224 */ /* 0x004fc400078e0038 */
[----:B------:R-:W-:Y:S02]  /*cc20*/  IMAD.MOV.U32 R71, RZ, RZ, R58 ;  /* 0x000000ffff477224 */ /* 0x000fe400078e003a */
[----:B0-----:R-:W-:-:S05]  /*cc30*/  IMAD.MOV.U32 R60, RZ, RZ, R12 ;  /* 0x000000ffff3c7224 */ /* 0x001fca00078e000c */
[----:B------:R-:W-:Y:S01]  /*cc40*/  HMMA.16816.F32 R68, R68, R72, R24 ;  /* 0x000000484444723c */ /* 0x000fe20000001818 */
[----:B------:R-:W0:Y:S01]  /*cc50*/  LDSM.16.MT88.4 R24, [R5+UR11+0x1c00] ;  /* 0x001c000b0518783b */ /* 0x000e220008004200 */
[----:B------:R-:W-:Y:S02]  /*cc60*/  IMAD.MOV.U32 R61, RZ, RZ, R14 ;  /* 0x000000ffff3d7224 */ /* 0x000fe400078e000e */
[----:B---3--:R-:W-:Y:S02]  /*cc70*/  IMAD.MOV.U32 R62, RZ, RZ, R16 ;  /* 0x000000ffff3e7224 */ /* 0x008fe400078e0010 */
[----:B------:R-:W-:-:S07]  /*cc80*/  IMAD.MOV.U32 R63, RZ, RZ, R18 ;  /* 0x000000ffff3f7224 */ /* 0x000fce00078e0012 */
[----:B------:R-:W-:Y:S01]  /*cc90*/  HMMA.16816.F32 R64, R60, R72, R64 ;  /* 0x000000483c40723c */ /* 0x000fe20000001840 */
[----:B------:R-:W1:Y:S01]  /*cca0*/  LDSM.16.MT88.4 R60, [R6+UR11+0x1c00] ;  /* 0x001c000b063c783b */ /* 0x000e620008004200 */
[----:B------:R-:W-:Y:S01]  /*ccb0*/  IMAD.MOV.U32 R20, RZ, RZ, R21 ;  /* 0x000000ffff147224 */ /* 0x000fe200078e0015 */
[----:B------:R-:W-:Y:S01]  /*ccc0*/  F2FP.F16.E4M3.UNPACK_B R8, R8.H1 ;  /* 0x00000008ff08723e */ /* 0x000fe200030006ff */
[----:B------:R-:W-:Y:S01]  /*ccd0*/  IMAD.MOV.U32 R21, RZ, RZ, R23 ;  /* 0x000000ffff157224 */ /* 0x000fe200078e0017 */
[----:B------:R-:W-:Y:S01]  /*cce0*/  F2FP.F16.E4M3.UNPACK_B R9, R9.H1 ;  /* 0x00000009ff09723e */ /* 0x000fe200030006ff */
[----:B------:R-:W-:Y:S02]  /*ccf0*/  IMAD.MOV.U32 R22, RZ, RZ, R57 ;  /* 0x000000ffff167224 */ /* 0x000fe400078e0039 */
[----:B------:R-:W-:Y:S02]  /*cd00*/  IMAD.MOV.U32 R23, RZ, RZ, R59 ;  /* 0x000000ffff177224 */ /* 0x000fe400078e003b */
[----:B------:R-:W-:-:S02]  /*cd10*/  IMAD.MOV.U32 R12, RZ, RZ, R13 ;  /* 0x000000ffff0c7224 */ /* 0x000fc400078e000d */
[----:B------:R-:W-:Y:S02]  /*cd20*/  IMAD.MOV.U32 R13, RZ, RZ, R15 ;  /* 0x000000ffff0d7224 */ /* 0x000fe400078e000f */
[----:B------:R-:W-:Y:S01]  /*cd30*/  IMAD.MOV.U32 R14, RZ, RZ, R17 ;  /* 0x000000ffff0e7224 */ /* 0x000fe200078e0011 */
[----:B------:R-:W-:Y:S01]  /*cd40*/  HMMA.16816.F32 R56, R20, R8, R68 ;  /* 0x000000081438723c */ /* 0x000fe20000001844 */
[----:B------:R-:W-:Y:S01]  /*cd50*/  IMAD.MOV.U32 R15, RZ, RZ, R19 ;  /* 0x000000ffff0f7224 */ /* 0x000fe200078e0013 */
[----:B------:R-:W-:Y:S01]  /*cd60*/  F2FP.F16.E4M3.UNPACK_B R74, R10 ;  /* 0x0000000aff4a723e */ /* 0x000fe200020006ff */
[----:B------:R-:W-:Y:S01]  /*cd70*/  LDSM.16.M88.4 R68, [R2+UR11+0x8080] ;  /* 0x0080800b0244783b */ /* 0x000fe20008000200 */
[----:B------:R-:W-:-:S03]  /*cd80*/  F2FP.F16.E4M3.UNPACK_B R75, R11 ;  /* 0x0000000bff4b723e */ /* 0x000fc600020006ff */
[----:B------:R-:W2:Y:S01]  /*cd90*/  LDSM.16.MT88.4 R16, [R5+UR11+0x2000] ;  /* 0x0020000b0510783b */ /* 0x000ea20008004200 */
[----:B------:R-:W-:Y:S01]  /*cda0*/  HMMA.16816.F32 R12, R12, R8, R64 ;  /* 0x000000080c0c723c */ /* 0x000fe20000001840 */
[----:B----4-:R-:W-:Y:S02]  /*cdb0*/  IMAD.MOV.U32 R64, RZ, RZ, R52 ;  /* 0x000000ffff407224 */ /* 0x010fe400078e0034 */
[----:B------:R-:W-:Y:S01]  /*cdc0*/  IMAD.MOV.U32 R65, RZ, RZ, R54 ;  /* 0x000000ffff417224 */ /* 0x000fe200078e0036 */
[----:B------:R-:W3:Y:S01]  /*cdd0*/  LDSM.16.MT88.4 R20, [R5+UR11+0x2400] ;  /* 0x0024000b0514783b */ /* 0x000ee20008004200 */
[----:B0-----:R-:W-:Y:S02]  /*cde0*/  IMAD.MOV.U32 R66, RZ, RZ, R24 ;  /* 0x000000ffff427224 */ /* 0x001fe400078e0018 */
[----:B------:R-:W-:-:S07]  /*cdf0*/  IMAD.MOV.U32 R67, RZ, RZ, R26 ;  /* 0x000000ffff437224 */ /* 0x000fce00078e001a */
[----:B------:R-:W-:Y:S01]  /*ce00*/  HMMA.16816.F32 R56, R64, R74, R56 ;  /* 0x0000004a4038723c */ /* 0x000fe20000001838 */
[----:B------:R-:W-:Y:S02]  /*ce10*/  IMAD.MOV.U32 R64, RZ, RZ, R48 ;  /* 0x000000ffff407224 */ /* 0x000fe400078e0030 */
[----:B------:R-:W-:Y:S02]  /*ce20*/  IMAD.MOV.U32 R65, RZ, RZ, R50 ;  /* 0x000000ffff417224 */ /* 0x000fe400078e0032 */
[----:B-1----:R-:W-:Y:S02]  /*ce30*/  IMAD.MOV.U32 R66, RZ, RZ, R60 ;  /* 0x000000ffff427224 */ /* 0x002fe400078e003c */
[----:B------:R-:W-:Y:S01]  /*ce40*/  IMAD.MOV.U32 R67, RZ, RZ, R62 ;  /* 0x000000ffff437224 */ /* 0x000fe200078e003e */
[----:B------:R-:W-:Y:S02]  /*ce50*/  F2FP.F16.E4M3.UNPACK_B R72, R10.H1 ;  /* 0x0000000aff48723e */ /* 0x000fe400030006ff */
[----:B------:R-:W-:-:S02]  /*ce60*/  F2FP.F16.E4M3.UNPACK_B R73, R11.H1 ;  /* 0x0000000bff49723e */ /* 0x000fc400030006ff */
[----:B------:R-:W0:Y:S02]  /*ce70*/  LDSM.16.MT88.4 R8, [R6+UR11+0x2000] ;  /* 0x0020000b0608783b */ /* 0x000e240008004200 */
[----:B------:R-:W-:Y:S02]  /*ce80*/  HMMA.16816.F32 R64, R64, R74, R12 ;  /* 0x0000004a4040723c */ /* 0x000fe4000000180c */
[----:B------:R-:W1:Y:S01]  /*ce90*/  LDSM.16.MT88.4 R12, [R6+UR11+0x2400] ;  /* 0x0024000b060c783b */ /* 0x000e620008004200 */
[----:B------:R-:W-:Y:S02]  /*cea0*/  IMAD.MOV.U32 R52, RZ, RZ, R53 ;  /* 0x000000ffff347224 */ /* 0x000fe400078e0035 */
[----:B------:R-:W-:Y:S02]  /*ceb0*/  IMAD.MOV.U32 R53, RZ, RZ, R55 ;  /* 0x000000ffff357224 */ /* 0x000fe400078e0037 */
[----:B------:R-:W-:Y:S02]  /*cec0*/  IMAD.MOV.U32 R54, RZ, RZ, R25 ;  /* 0x000000ffff367224 */ /* 0x000fe400078e0019 */
[----:B------:R-:W-:-:S02]  /*ced0*/  IMAD.MOV.U32 R55, RZ, RZ, R27 ;  /* 0x000000ffff377224 */ /* 0x000fc400078e001b */
[----:B------:R-:W-:Y:S02]  /*cee0*/  IMAD.MOV.U32 R48, RZ, RZ, R49 ;  /* 0x000000ffff307224 */ /* 0x000fe400078e0031 */
[----:B------:R-:W-:Y:S02]  /*cef0*/  IMAD.MOV.U32 R49, RZ, RZ, R51 ;  /* 0x000000ffff317224 */ /* 0x000fe400078e0033 */
[----:B------:R-:W-:Y:S01]  /*cf00*/  IMAD.MOV.U32 R50, RZ, RZ, R61 ;  /* 0x000000ffff327224 */ /* 0x000fe200078e003d */
[-C--:B------:R-:W-:Y:S01]  /*cf10*/  HMMA.16816.F32 R24, R52, R72.reuse, R56 ;  /* 0x000000483418723c */ /* 0x080fe20000001838 */
[----:B------:R-:W-:Y:S01]  /*cf20*/  IMAD.MOV.U32 R51, RZ, RZ, R63 ;  /* 0x000000ffff337224 */ /* 0x000fe200078e003f */
[----:B------:R-:W4:Y:S01]  /*cf30*/  LDSM.16.MT88.4 R56, [R5+UR11+0x2c00] ;  /* 0x002c000b0538783b */ /* 0x000f220008004200 */
[----:B--2---:R-:W-:Y:S02]  /*cf40*/  IMAD.MOV.U32 R52, RZ, RZ, R16 ;  /* 0x000000ffff347224 */ /* 0x004fe400078e0010 */
[----:B------:R-:W-:Y:S01]  /*cf50*/  IMAD.MOV.U32 R53, RZ, RZ, R18 ;  /* 0x000000ffff357224 */ /* 0x000fe200078e0012 */
[----:B------:R-:W-:Y:S02]  /*cf60*/  LDSM.16.MT88.4 R60, [R6+UR11+0x2800] ;  /* 0x0028000b063c783b */ /* 0x000fe40008004200 */
[----:B------:R-:W-:Y:S01]  /*cf70*/  HMMA.16816.F32 R48, R48, R72, R64 ;  /* 0x000000483030723c */ /* 0x000fe20000001840 */
[----:B------:R-:W-:Y:S01]  /*cf80*/  F2FP.F16.E4M3.UNPACK_B R72, R68 ;  /* 0x00000044ff48723e */ /* 0x000fe200020006ff */
[----:B---3--:R-:W-:Y:S01]  /*cf90*/  IMAD.MOV.U32 R54, RZ, RZ, R20 ;  /* 0x000000ffff367224 */ /* 0x008fe200078e0014 */
[----:B------:R-:W-:Y:S01]  /*cfa0*/  F2FP.F16.E4M3.UNPACK_B R73, R69 ;  /* 0x00000045ff49723e */ /* 0x000fe200020006ff */
[----:B------:R-:W-:-:S08]  /*cfb0*/  IMAD.MOV.U32 R55, RZ, RZ, R22 ;  /* 0x000000ffff377224 */ /* 0x000fd000078e0016 */
[----:B------:R-:W-:Y:S01]  /*cfc0*/  HMMA.16816.F32 R24, R52, R72, R24 ;  /* 0x000000483418723c */ /* 0x000fe20000001818 */
[----:B------:R-:W2:Y:S01]  /*cfd0*/  LDSM.16.MT88.4 R52, [R5+UR11+0x2800] ;  /* 0x0028000b0534783b */ /* 0x000ea20008004200 */
[----:B0-----:R-:W-:Y:S02]  /*cfe0*/  IMAD.MOV.U32 R64, RZ, RZ, R8 ;  /* 0x000000ffff407224 */ /* 0x001fe400078e0008 */
[----:B------:R-:W-:Y:S02]  /*cff0*/  IMAD.MOV.U32 R65, RZ, RZ, R10 ;  /* 0x000000ffff417224 */ /* 0x000fe400078e000a */
[----:B-1----:R-:W-:Y:S02]  /*d000*/  IMAD.MOV.U32 R66, RZ, RZ, R12 ;  /* 0x000000ffff427224 */ /* 0x002fe400078e000c */
[----:B------:R-:W-:-:S07]  /*d010*/  IMAD.MOV.U32 R67, RZ, RZ, R14 ;  /* 0x000000ffff437224 */ /* 0x000fce00078e000e */
[----:B------:R-:W-:Y:S01]  /*d020*/  HMMA.16816.F32 R48, R64, R72, R48 ;  /* 0x000000484030723c */ /* 0x000fe20000001830 */
[----:B------:R-:W0:Y:S01]  /*d030*/  LDSM.16.MT88.4 R64, [R6+UR11+0x2c00] ;  /* 0x002c000b0640783b */ /* 0x000e220008004200 */
[----:B------:R-:W-:Y:S01]  /*d040*/  IMAD.MOV.U32 R16, RZ, RZ, R17 ;  /* 0x000000ffff107224 */ /* 0x000fe200078e0011 */
[----:B------:R-:W-:Y:S01]  /*d050*/  F2FP.F16.E4M3.UNPACK_B R68, R68.H1 ;  /* 0x00000044ff44723e */ /* 0x000fe200030006ff */
[----:B------:R-:W-:Y:S01]  /*d060*/  IMAD.MOV.U32 R17, RZ, RZ, R19 ;  /* 0x000000ffff117224 */ /* 0x000fe200078e0013 */
[----:B------:R-:W-:Y:S01]  /*d070*/  F2FP.F16.E4M3.UNPACK_B R69, R69.H1 ;  /* 0x00000045ff45723e */ /* 0x000fe200030006ff */
[----:B------:R-:W-:Y:S02]  /*d080*/  IMAD.MOV.U32 R18, RZ, RZ, R21 ;  /* 0x000000ffff127224 */ /* 0x000fe400078e0015 */
        /* <DEDUP_REMOVED lines=8> */
[----:B------:R-:W1:Y:S04]  /*d110*/  LDSM.16.MT88.4 R16, [R5+UR11+0x3000] ;  /* 0x0030000b0510783b */ /* 0x000e680008004200 */
[----:B------:R-:W3:Y:S02]  /*d120*/  LDSM.16.M88.4 R12, [R7+UR11+0x8080] ;  /* 0x0080800b070c783b */ /* 0x000ee40008000200 */
[----:B------:R-:W-:Y:S01]  /*d130*/  HMMA.16816.F32 R8, R8, R68, R48 ;  /* 0x000000440808723c */ /* 0x000fe20000001830 */
[----:B----4-:R-:W-:Y:S01]  /*d140*/  IMAD.MOV.U32 R50, RZ, RZ, R56 ;  /* 0x000000ffff327224 */ /* 0x010fe200078e0038 */
[----:B------:R-:W4:Y:S01]  /*d150*/  LDSM.16.MT88.4 R20, [R5+UR11+0x3400] ;  /* 0x0034000b0514783b */ /* 0x000f220008004200 */
[----:B--2---:R-:W-:-:S02]  /*d160*/  IMAD.MOV.U32 R48, RZ, RZ, R52 ;  /* 0x000000ffff307224 */ /* 0x004fc400078e0034 */
[----:B------:R-:W-:Y:S02]  /*d170*/  IMAD.MOV.U32 R49, RZ, RZ, R54 ;  /* 0x000000ffff317224 */ /* 0x000fe400078e0036 */
[----:B------:R-:W-:-:S07]  /*d180*/  IMAD.MOV.U32 R51, RZ, RZ, R58 ;  /* 0x000000ffff337224 */ /* 0x000fce00078e003a */
[----:B------:R-:W-:Y:S01]  /*d190*/  HMMA.16816.F32 R24, R48, R74, R24 ;  /* 0x0000004a3018723c */ /* 0x000fe20000001818 */
[----:B------:R-:W-:Y:S02]  /*d1a0*/  IMAD.MOV.U32 R48, RZ, RZ, R60 ;  /* 0x000000ffff307224 */ /* 0x000fe400078e003c */
[----:B------:R-:W-:Y:S02]  /*d1b0*/  IMAD.MOV.U32 R49, RZ, RZ, R62 ;  /* 0x000000ffff317224 */ /* 0x000fe400078e003e */
[----:B0-----:R-:W-:Y:S02]  /*d1c0*/  IMAD.MOV.U32 R50, RZ, RZ, R64 ;  /* 0x000000ffff327224 */ /* 0x001fe400078e0040 */
[----:B------:R-:W-:Y:S01]  /*d1d0*/  IMAD.MOV.U32 R51, RZ, RZ, R66 ;  /* 0x000000ffff337224 */ /* 0x000fe200078e0042 */
[----:B------:R-:W-:Y:S02]  /*d1e0*/  F2FP.F16.E4M3.UNPACK_B R72, R70.H1 ;  /* 0x00000046ff48723e */ /* 0x000fe400030006ff */
[----:B------:R-:W-:-:S02]  /*d1f0*/  F2FP.F16.E4M3.UNPACK_B R73, R71.H1 ;  /* 0x00000047ff49723e */ /* 0x000fc400030006ff */
[----:B------:R-:W0:Y:S02]  /*d200*/  LDSM.16.MT88.4 R68, [R6+UR11+0x3000] ;  /* 0x0030000b0644783b */ /* 0x000e240008004200 */
[----:B------:R-:W-:Y:S02]  /*d210*/  HMMA.16816.F32 R48, R48, R74, R8 ;  /* 0x0000004a3030723c */ /* 0x000fe40000001808 */
[----:B------:R-:W2:Y:S01]  /*d220*/  LDSM.16.MT88.4 R8, [R6+UR11+0x3400] ;  /* 0x0034000b0608783b */ /* 0x000ea20008004200 */
[----:B------:R-:W-:Y:S02]  /*d230*/  IMAD.MOV.U32 R52, RZ, RZ, R53 ;  /* 0x000000ffff347224 */ /* 0x000fe400078e0035 */
[----:B------:R-:W-:Y:S02]  /*d240*/  IMAD.MOV.U32 R53, RZ, RZ, R55 ;  /* 0x000000ffff357224 */ /* 0x000fe400078e0037 */
[----:B------:R-:W-:Y:S02]  /*d250*/  IMAD.MOV.U32 R54, RZ, RZ, R57 ;  /* 0x000000ffff367224 */ /* 0x000fe400078e0039 */
[----:B------:R-:W-:-:S02]  /*d260*/  IMAD.MOV.U32 R55, RZ, RZ, R59 ;  /* 0x000000ffff377224 */ /* 0x000fc400078e003b */
[----:B------:R-:W-:Y:S02]  /*d270*/  IMAD.MOV.U32 R60, RZ, RZ, R61 ;  /* 0x000000ffff3c7224 */ /* 0x000fe400078e003d */
[----:B------:R-:W-:Y:S02]  /*d280*/  IMAD.MOV.U32 R61, RZ, RZ, R63 ;  /* 0x000000ffff3d7224 */ /* 0x000fe400078e003f */
[----:B------:R-:W-:Y:S01]  /*d290*/  IMAD.MOV.U32 R62, RZ, RZ, R65 ;  /* 0x000000ffff3e7224 */ /* 0x000fe200078e0041 */
[----:B------:R-:W-:Y:S01]  /*d2a0*/  HMMA.16816.F32 R24, R52, R72, R24 ;  /* 0x000000483418723c */ /* 0x000fe20000001818 */
[----:B------:R-:W-:Y:S01]  /*d2b0*/  IMAD.MOV.U32 R63, RZ, RZ, R67 ;  /* 0x000000ffff3f7224 */ /* 0x000fe200078e0043 */
[----:B------:R-:W-:Y:S01]  /*d2c0*/  LDSM.16.MT88.4 R52, [R6+UR11+0x3800] ;  /* 0x0038000b0634783b */ /* 0x000fe20008004200 */
[----:B-1----:R-:W-:-:S05]  /*d2d0*/  IMAD.MOV.U32 R64, RZ, RZ, R16 ;  /* 0x000000ffff407224 */ /* 0x002fca00078e0010 */
[----:B------:R-:W-:Y:S01]  /*d2e0*/  HMMA.16816.F32 R60, R60, R72, R48 ;  /* 0x000000483c3c723c */ /* 0x000fe20000001830 */
[----:B---3--:R-:W-:Y:S01]  /*d2f0*/  F2FP.F16.E4M3.UNPACK_B R72, R12 ;  /* 0x0000000cff48723e */ /* 0x008fe200020006ff */
[----:B------:R-:W-:Y:S01]  /*d300*/  IMAD.MOV.U32 R65, RZ, RZ, R18 ;  /* 0x000000ffff417224 */ /* 0x000fe200078e0012 */
[----:B------:R-:W-:Y:S01]  /*d310*/  F2FP.F16.E4M3.UNPACK_B R73, R13 ;  /* 0x0000000dff49723e */ /* 0x000fe200020006ff */
[----:B----4-:R-:W-:Y:S01]  /*d320*/  IMAD.MOV.U32 R66, RZ, RZ, R20 ;  /* 0x000000ffff427224 */ /* 0x010fe200078e0014 */
[----:B------:R-:W1:Y:S01]  /*d330*/  LDSM.16.MT88.4 R48, [R5+UR11+0x3800] ;  /* 0x0038000b0530783b */ /* 0x000e620008004200 */
[----:B------:R-:W-:-:S07]  /*d340*/  IMAD.MOV.U32 R67, RZ, RZ, R22 ;  /* 0x000000ffff437224 */ /* 0x000fce00078e0016 */
[----:B------:R-:W-:Y:S01]  /*d350*/  HMMA.16816.F32 R64, R64, R72, R24 ;  /* 0x000000484040723c */ /* 0x000fe20000001818 */
[----:B------:R-:W3:Y:S01]  /*d360*/  LDSM.16.MT88.4 R24, [R5+UR11+0x3c00] ;  /* 0x003c000b0518783b */ /* 0x000ee20008004200 */
[----:B0-----:R-:W-:Y:S02]  /*d370*/  IMAD.MOV.U32 R56, RZ, RZ, R68 ;  /* 0x000000ffff387224 */ /* 0x001fe400078e0044 */
[----:B------:R-:W-:Y:S02]  /*d380*/  IMAD.MOV.U32 R57, RZ, RZ, R70 ;  /* 0x000000ffff397224 */ /* 0x000fe400078e0046 */
[----:B--2---:R-:W-:Y:S02]  /*d390*/  IMAD.MOV.U32 R58, RZ, RZ, R8 ;  /* 0x000000ffff3a7224 */ /* 0x004fe400078e0008 */
        /* <DEDUP_REMOVED lines=12> */
[-C--:B------:R-:W-:Y:S01]  /*d460*/  HMMA.16816.F32 R16, R16, R12.reuse, R64 ;  /* 0x0000000c1010723c */ /* 0x080fe20000001840 */
[----:B------:R-:W-:Y:S01]  /*d470*/  IMAD.MOV.U32 R23, RZ, RZ, R11 ;  /* 0x000000ffff177224 */ /* 0x000fe200078e000b */
[----:B------:R-:W-:Y:S01]  /*d480*/  F2FP.F16.E4M3.UNPACK_B R74, R14 ;  /* 0x0000000eff4a723e */ /* 0x000fe200020006ff */
[----:B-1----:R-:W-:Y:S01]  /*d490*/  IMAD.MOV.U32 R68, RZ, RZ, R48 ;  /* 0x000000ffff447224 */ /* 0x002fe200078e0030 */
[----:B------:R-:W-:Y:S01]  /*d4a0*/  F2FP.F16.E4M3.UNPACK_B R75, R15 ;  /* 0x0000000fff4b723e */ /* 0x000fe200020006ff */
[----:B------:R-:W-:Y:S01]  /*d4b0*/  IMAD.MOV.U32 R69, RZ, RZ, R50 ;  /* 0x000000ffff457224 */ /* 0x000fe200078e0032 */
[----:B------:R-:W-:Y:S02]  /*d4c0*/  LDSM.16.MT88.4 R64, [R5+UR11+0x4400] ;  /* 0x0044000b0540783b */ /* 0x000fe40008004200 */
[----:B------:R-:W-:Y:S02]  /*d4d0*/  HMMA.16816.F32 R8, R20, R12, R60 ;  /* 0x0000000c1408723c */ /* 0x000fe4000000183c */
[----:B------:R-:W-:Y:S01]  /*d4e0*/  LDSM.16.M88.4 R20, [R2+UR11+0x8100] ;  /* 0x0081000b0214783b */ /* 0x000fe20008000200 */
[----:B---3--:R-:W-:-:S02]  /*d4f0*/  IMAD.MOV.U32 R70, RZ, RZ, R24 ;  /* 0x000000ffff467224 */ /* 0x008fc400078e0018 */
[----:B------:R-:W-:Y:S01]  /*d500*/  IMAD.MOV.U32 R71, RZ, RZ, R26 ;  /* 0x000000ffff477224 */ /* 0x000fe200078e001a */
[----:B------:R-:W1:Y:S06]  /*d510*/  LDSM.16.MT88.4 R60, [R5+UR11+0x4000] ;  /* 0x0040000b053c783b */ /* 0x000e6c0008004200 */
        /* <DEDUP_REMOVED lines=9> */
[----:B------:R-:W2:Y:S01]  /*d5b0*/  LDSM.16.MT88.4 R8, [R6+UR11+0x4400] ;  /* 0x0044000b0608783b */ /* 0x000ea20008004200 */
[----:B------:R-:W-:-:S02]  /*d5c0*/  IMAD.MOV.U32 R48, RZ, RZ, R49 ;  /* 0x000000ffff307224 */ /* 0x000fc400078e0031 */
[----:B------:R-:W-:Y:S02]  /*d5d0*/  IMAD.MOV.U32 R49, RZ, RZ, R51 ;  /* 0x000000ffff317224 */ /* 0x000fe400078e0033 */
[----:B------:R-:W-:Y:S02]  /*d5e0*/  IMAD.MOV.U32 R50, RZ, RZ, R25 ;  /* 0x000000ffff327224 */ /* 0x000fe400078e0019 */
[----:B------:R-:W-:Y:S02]  /*d5f0*/  IMAD.MOV.U32 R51, RZ, RZ, R27 ;  /* 0x000000ffff337224 */ /* 0x000fe400078e001b */
        /* <DEDUP_REMOVED lines=8> */
[----:B------:R-:W-:Y:S01]  /*d680*/  F2FP.F16.E4M3.UNPACK_B R72, R20 ;  /* 0x00000014ff48723e */ /* 0x000fe200020006ff */
[----:B------:R-:W-:Y:S01]  /*d690*/  IMAD.MOV.U32 R57, RZ, RZ, R62 ;  /* 0x000000ffff397224 */ /* 0x000fe200078e003e */
[----:B------:R-:W-:Y:S01]  /*d6a0*/  F2FP.F16.E4M3.UNPACK_B R73, R21 ;  /* 0x00000015ff49723e */ /* 0x000fe200020006ff */
[----:B------:R-:W-:Y:S01]  /*d6b0*/  IMAD.MOV.U32 R58, RZ, RZ, R64 ;  /* 0x000000ffff3a7224 */ /* 0x000fe200078e0040 */
        /* <DEDUP_REMOVED lines=15> */
[----:B------:R-:W-:Y:S01]  /*d7b0*/  IMAD.MOV.U32 R63, RZ, RZ, R67 ;  /* 0x000000ffff3f7224 */ /* 0x000fe200078e0043 */
[----:B------:R-:W-:Y:S01]  /*d7c0*/  F2FP.F16.E4M3.UNPACK_B R74, R22 ;  /* 0x00000016ff4a723e */ /* 0x000fe200020006ff */
[----:B------:R-:W-:Y:S05]  /*d7d0*/  LDSM.16.MT88.4 R64, [R5+UR11+0x5400] ;  /* 0x0054000b0540783b */ /* 0x000fea0008004200 */
[----:B------:R-:W-:Y:S01]  /*d7e0*/  HMMA.16816.F32 R56, R60, R20, R56 ;  /* 0x000000143c38723c */ /* 0x000fe20000001838 */
[----:B------:R-:W-:-:S02]  /*d7f0*/  IMAD.MOV.U32 R60, RZ, RZ, R13 ;  /* 0x000000ffff3c7224 */ /* 0x000fc400078e000d */
[----:B------:R-:W-:Y:S02]  /*d800*/  IMAD.MOV.U32 R61, RZ, RZ, R15 ;  /* 0x000000ffff3d7224 */ /* 0x000fe400078e000f */
[----:B------:R-:W-:Y:S01]  /*d810*/  IMAD.MOV.U32 R62, RZ, RZ, R9 ;  /* 0x000000ffff3e7224 */ /* 0x000fe200078e0009 */
[----:B------:R-:W-:Y:S01]  /*d820*/  F2FP.F16.E4M3.UNPACK_B R75, R23 ;  /* 0x00000017ff4b723e */ /* 0x000fe200020006ff */
[----:B------:R-:W-:Y:S01]  /*d830*/  IMAD.MOV.U32 R63, RZ, RZ, R11 ;  /* 0x000000ffff3f7224 */ /* 0x000fe200078e000b */
[----:B------:R-:W2:Y:S04]  /*d840*/  LDSM.16.M88.4 R12, [R7+UR11+0x8100] ;  /* 0x0081000b070c783b */ /* 0x000ea80008000200 */
[----:B------:R-:W4:Y:S02]  /*d850*/  LDSM.16.MT88.4 R8, [R5+UR11+0x5000] ;  /* 0x0050000b0508783b */ /* 0x000f240008004200 */
[----:B------:R-:W-:Y:S01]  /*d860*/  HMMA.16816.F32 R60, R60, R20, R68 ;  /* 0x000000143c3c723c */ /* 0x000fe20000001844 */
[----:B-1----:R-:W-:-:S02]  /*d870*/  IMAD.MOV.U32 R68, RZ, RZ, R24 ;  /* 0x000000ffff447224 */ /* 0x002fc400078e0018 */
[----:B------:R-:W-:Y:S02]  /*d880*/  IMAD.MOV.U32 R69, RZ, RZ, R26 ;  /* 0x000000ffff457224 */ /* 0x000fe400078e001a */
[----:B---3--:R-:W-:Y:S02]  /*d890*/  IMAD.MOV.U32 R70, RZ, RZ, R16 ;  /* 0x000000ffff467224 */ /* 0x008fe400078e0010 */
        /* <DEDUP_REMOVED lines=14> */
[----:B------:R-:W-:-:S07]  /*d980*/  IMAD.MOV.U32 R27, RZ, RZ, R19 ;  /* 0x000000ffff1b7224 */ /* 0x000fce00078e0013 */
[----:B------:R-:W-:Y:S01]  /*d990*/  HMMA.16816.F32 R16, R24, R72, R56 ;  /* 0x000000481810723c */ /* 0x000fe20000001838 */
[----:B------:R-:W-:Y:S02]  /*d9a0*/  IMAD.MOV.U32 R24, RZ, RZ, R49 ;  /* 0x000000ffff187224 */ /* 0x000fe400078e0031 */
[----:B------:R-:W-:Y:S02]  /*d9b0*/  IMAD.MOV.U32 R25, RZ, RZ, R51 ;  /* 0x000000ffff197224 */ /* 0x000fe400078e0033 */
[----:B------:R-:W-:Y:S01]  /*d9c0*/  IMAD.MOV.U32 R26, RZ, RZ, R53 ;  /* 0x000000ffff1a7224 */ /* 0x000fe200078e0035 */
[----:B------:R-:W3:Y:S01]  /*d9d0*/  LDSM.16.MT88.4 R48, [R5+UR11+0x5c00] ;  /* 0x005c000b0530783b */ /* 0x000ee20008004200 */
[----:B------:R-:W-:-:S03]  /*d9e0*/  IMAD.MOV.U32 R27, RZ, RZ, R55 ;  /* 0x000000ffff1b7224 */ /* 0x000fc600078e0037 */
[----:B------:R-:W-:Y:S04]  /*d9f0*/  LDSM.16.MT88.4 R52, [R6+UR11+0x5800] ;  /* 0x0058000b0634783b */ /* 0x000fe80008004200 */
[----:B------:R-:W-:Y:S01]  /*da00*/  HMMA.16816.F32 R68, R24, R72, R68 ;  /* 0x000000481844723c */ /* 0x000fe20000001844 */
[----:B--2---:R-:W-:Y:S01]  /*da10*/  F2FP.F16.E4M3.UNPACK_B R72, R12 ;  /* 0x0000000cff48723e */ /* 0x004fe200020006ff */
[----:B----4-:R-:W-:Y:S01]  /*da20*/  IMAD.MOV.U32 R24, RZ, RZ, R8 ;  /* 0x000000ffff187224 */ /* 0x010fe200078e0008 */
[----:B------:R-:W-:Y:S01]  /*da30*/  F2FP.F16.E4M3.UNPACK_B R73, R13 ;  /* 0x0000000dff49723e */ /* 0x000fe200020006ff */
[----:B------:R-:W-:Y:S02]  /*da40*/  IMAD.MOV.U32 R25, RZ, RZ, R10 ;  /* 0x000000ffff197224 */ /* 0x000fe400078e000a */
[----:B------:R-:W-:-:S02]  /*da50*/  IMAD.MOV.U32 R26, RZ, RZ, R64 ;  /* 0x000000ffff1a7224 */ /* 0x000fc400078e0040 */
[----:B------:R-:W-:Y:S02]  /*da60*/  IMAD.MOV.U32 R27, RZ, RZ, R66 ;  /* 0x000000ffff1b7224 */ /* 0x000fe400078e0042 */
[----:B0-----:R-:W-:Y:S02]  /*da70*/  IMAD.MOV.U32 R56, RZ, RZ, R20 ;  /* 0x000000ffff387224 */ /* 0x001fe400078e0014 */
[----:B------:R-:W-:Y:S02]  /*da80*/  IMAD.MOV.U32 R57, RZ, RZ, R22 ;  /* 0x000000ffff397224 */ /* 0x000fe400078e0016 */
[----:B-1----:R-:W-:Y:S01]  /*da90*/  IMAD.MOV.U32 R58, RZ, RZ, R60 ;  /* 0x000000ffff3a7224 */ /* 0x002fe200078e003c */
[----:B------:R-:W-:Y:S01]  /*daa0*/  HMMA.16816.F32 R16, R24, R72, R16 ;  /* 0x000000481810723c */ /* 0x000fe20000001810 */
[----:B------:R-:W0:Y:S01]  /*dab0*/  LDSM.16.MT88.4 R24, [R5+UR11+0x5800] ;  /* 0x0058000b0518783b */ /* 0x000e220008004200 */
        /* <DEDUP_REMOVED lines=17> */
[----:B------:R-:W-:Y:S04]  /*dbd0*/  LDSM.16.MT88.4 R20, [R5+UR11+0x6000] ;  /* 0x0060000b0514783b */ /* 0x000fe80008004200 */
[----:B------:R-:W2:Y:S02]  /*dbe0*/  LDSM.16.M88.4 R60, [R2+UR11+0x8180] ;  /* 0x0081800b023c783b */ /* 0x000ea40008000200 */
[----:B------:R-:W-:Y:S01]  /*dbf0*/  HMMA.16816.F32 R68, R16, R12, R68 ;  /* 0x0000000c1044723c */ /* 0x000fe20000001844 */
[----:B---3--:R-:W-:-:S02]  /*dc00*/  IMAD.MOV.U32 R18, RZ, RZ, R48 ;  /* 0x000000ffff127224 */ /* 0x008fc400078e0030 */
[----:B0-----:R-:W-:Y:S02]  /*dc10*/  IMAD.MOV.U32 R16, RZ, RZ, R24 ;  /* 0x000000ffff107224 */ /* 0x001fe400078e0018 */
[----:B------:R-:W-:Y:S02]  /*dc20*/  IMAD.MOV.U32 R17, RZ, RZ, R26 ;  /* 0x000000ffff117224 */ /* 0x000fe400078e001a */
        /* <DEDUP_REMOVED lines=15> */
[----:B------:R-:W3:Y:S05]  /*dd20*/  LDSM.16.MT88.4 R48, [R5+UR11+0x6c00] ;  /* 0x006c000b0530783b */ /* 0x000eea0008004200 */
[----:B------:R-:W-:Y:S01]  /*dd30*/  HMMA.16816.F32 R8, R24, R72, R8 ;  /* 0x000000481808723c */ /* 0x000fe20000001808 */
[----:B------:R-:W-:Y:S02]  /*dd40*/  IMAD.MOV.U32 R24, RZ, RZ, R53 ;  /* 0x000000ffff187224 */ /* 0x000fe400078e0035 */
[----:B------:R-:W-:Y:S02]  /*dd50*/  IMAD.MOV.U32 R25, RZ, RZ, R55 ;  /* 0x000000ffff197224 */ /* 0x000fe400078e0037 */
[----:B------:R-:W-:Y:S01]  /*dd60*/  IMAD.MOV.U32 R26, RZ, RZ, R57 ;  /* 0x000000ffff1a7224 */ /* 0x000fe200078e0039 */
[----:B------:R-:W-:Y:S01]  /*dd70*/  LDSM.16.MT88.4 R52, [R6+UR11+0x6800] ;  /* 0x0068000b0634783b */ /* 0x000fe20008004200 */
[----:B------:R-:W-:-:S07]  /*dd80*/  IMAD.MOV.U32 R27, RZ, RZ, R59 ;  /* 0x000000ffff1b7224 */ /* 0x000fce00078e003b */
[----:B------:R-:W-:Y:S01]  /*dd90*/  HMMA.16816.F32 R68, R24, R72, R68 ;  /* 0x000000481844723c */ /* 0x000fe20000001844 */
[----:B--2---:R-:W-:Y:S01]  /*dda0*/  F2FP.F16.E4M3.UNPACK_B R72, R60 ;  /* 0x0000003cff48723e */ /* 0x004fe200020006ff */
[----:B------:R-:W-:Y:S01]  /*ddb0*/  IMAD.MOV.U32 R24, RZ, RZ, R20 ;  /* 0x000000ffff187224 */ /* 0x000fe200078e0014 */
[----:B------:R-:W-:Y:S01]  /*ddc0*/  F2FP.F16.E4M3.UNPACK_B R73, R61 ;  /* 0x0000003dff49723e */ /* 0x000fe200020006ff */
[----:B------:R-:W-:Y:S02]  /*ddd0*/  IMAD.MOV.U32 R25, RZ, RZ, R22 ;  /* 0x000000ffff197224 */ /* 0x000fe400078e0016 */
[----:B------:R-:W-:Y:S02]  /*dde0*/  IMAD.MOV.U32 R26, RZ, RZ, R64 ;  /* 0x000000ffff1a7224 */ /* 0x000fe400078e0040 */
[----:B------:R-:W-:Y:S02]  /*ddf0*/  IMAD.MOV.U32 R27, RZ, RZ, R66 ;  /* 0x000000ffff1b7224 */ /* 0x000fe400078e0042 */
[----:B0-----:R-:W-:-:S02]  /*de00*/  IMAD.MOV.U32 R56, RZ, RZ, R12 ;  /* 0x000000ffff387224 */ /* 0x001fc400078e000c */
        /* <DEDUP_REMOVED lines=20> */
[----:B------:R-:W2:Y:S04]  /*df50*/  LDSM.16.M88.4 R20, [R7+UR11+0x8180] ;  /* 0x0081800b0714783b */ /* 0x000ea80008000200 */
[----:B------:R-:W4:Y:S02]  /*df60*/  LDSM.16.MT88.4 R16, [R5+UR11+0x7000] ;  /* 0x0070000b0510783b */ /* 0x000f240008004200 */
[----:B------:R-:W-:Y:S01]  /*df70*/  HMMA.16816.F32 R68, R12, R60, R68 ;  /* 0x0000003c0c44723c */ /* 0x000fe20000001844 */
[----:B---3--:R-:W-:Y:S01]  /*df80*/  IMAD.MOV.U32 R14, RZ, RZ, R48 ;  /* 0x000000ffff0e7224 */ /* 0x008fe200078e0030 */
[----:B------:R-:W3:Y:S01]  /*df90*/  LDSM.16.MT88.4 R64, [R5+UR11+0x7400] ;  /* 0x0074000b0540783b */ /* 0x000ee20008004200 */
[----:B------:R-:W-:-:S02]  /*dfa0*/  IMAD.MOV.U32 R15, RZ, RZ, R50 ;  /* 0x000000ffff0f7224 */ /* 0x000fc400078e0032 */
        /* <DEDUP_REMOVED lines=12> */
[----:B------:R-:W5:Y:S01]  /*e070*/  S2R R81, SR_CTAID.X ;  /* 0x0000000000517919 */ /* 0x000f620000002500 */
[----:B------:R-:W-:Y:S01]  /*e080*/  IMAD.MOV.U32 R24, RZ, RZ, R25 ;  /* 0x000000ffff187224 */ /* 0x000fe200078e0019 */
[----:B------:R-:W0:Y:S01]  /*e090*/  S2R R95, SR_TID.X ;  /* 0x00000000005f7919 */ /* 0x000e220000002100 */
[----:B------:R-:W-:Y:S02]  /*e0a0*/  IMAD.MOV.U32 R25, RZ, RZ, R27 ;  /* 0x000000ffff197224 */ /* 0x000fe400078e001b */
[----:B------:R-:W-:-:S02]  /*e0b0*/  IMAD.MOV.U32 R26, RZ, RZ, R49 ;  /* 0x000000ffff1a7224 */ /* 0x000fc400078e0031 */
[----:B------:R-:W-:Y:S01]  /*e0c0*/  IMAD.MOV.U32 R27, RZ, RZ, R51 ;  /* 0x000000ffff1b7224 */ /* 0x000fe200078e0033 */
[----:B------:R-:W-:Y:S01]  /*e0d0*/  LOP3.LUT R2, R215, 0x3, RZ, 0xc0, !PT ;  /* 0x00000003d7027812 */ /* 0x000fe200078ec0ff */
[----:B------:R-:W-:Y:S05]  /*e0e0*/  LDSM.16.MT88.4 R48, [R5+UR11+0x7c00] ;  /* 0x007c000b0530783b */ /* 0x000fea0008004200 */
[----:B------:R-:W-:Y:S01]  /*e0f0*/  HMMA.16816.F32 R8, R24, R72, R8 ;  /* 0x000000481808723c */ /* 0x000fe20000001808 */
[----:B------:R-:W-:Y:S02]  /*e100*/  IMAD.MOV.U32 R24, RZ, RZ, R53 ;  /* 0x000000ffff187224 */ /* 0x000fe400078e0035 */
[----:B------:R-:W-:-:S02]  /*e110*/  IMAD.MOV.U32 R25, RZ, RZ, R55 ;  /* 0x000000ffff197224 */ /* 0x000fc400078e0037 */
[----:B------:R-:W-:Y:S02]  /*e120*/  IMAD.MOV.U32 R26, RZ, RZ, R57 ;  /* 0x000000ffff1a7224 */ /* 0x000fe400078e0039 */
[----:B------:R-:W-:Y:S02]  /*e130*/  IMAD.MOV.U32 R27, RZ, RZ, R59 ;  /* 0x000000ffff1b7224 */ /* 0x000fe400078e003b */
[----:B------:R-:W-:Y:S01]  /*e140*/  IMAD.SHL.U32 R2, R2, 0x2, RZ ;  /* 0x0000000202027824 */ /* 0x000fe200078e00ff */
[----:B------:R-:W1:Y:S04]  /*e150*/  S2R R88, SR_TID.X ;  /* 0x0000000000587919 */ /* 0x000e680000002100 */
[----:B------:R-:W-:Y:S01]  /*e160*/  HMMA.16816.F32 R12, R24, R72, R12 ;  /* 0x00000048180c723c */ /* 0x000fe2000000180c */
[----:B--2---:R-:W-:Y:S01]  /*e170*/  F2FP.F16.E4M3.UNPACK_B R72, R20 ;  /* 0x00000014ff48723e */ /* 0x004fe200020006ff */
[----:B----4-:R-:W-:Y:S01]  /*e180*/  IMAD.MOV.U32 R24, RZ, RZ, R16 ;  /* 0x000000ffff187224 */ /* 0x010fe200078e0010 */
[----:B------:R-:W-:Y:S01]  /*e190*/  F2FP.F16.E4M3.UNPACK_B R73, R21 ;  /* 0x00000015ff49723e */ /* 0x000fe200020006ff */
[----:B------:R-:W-:Y:S01]  /*e1a0*/  IMAD.MOV.U32 R25, RZ, RZ, R18 ;  /* 0x000000ffff197224 */ /* 0x000fe200078e0012 */
[----:B------:R-:W-:Y:S01]  /*e1b0*/  LDSM.16.MT88.4 R56, [R6+UR11+0x7800] ;  /* 0x0078000b0638783b */ /* 0x000fe20008004200 */
[----:B---3--:R-:W-:-:S02]  /*e1c0*/  IMAD.MOV.U32 R26, RZ, RZ, R64 ;  /* 0x000000ffff1a7224 */ /* 0x008fc400078e0040 */
[----:B------:R-:W-:Y:S01]  /*e1d0*/  IMAD.MOV.U32 R27, RZ, RZ, R66 ;  /* 0x000000ffff1b7224 */ /* 0x000fe200078e0042 */
[----:B0-----:R-:W-:Y:S01]  /*e1e0*/  LOP3.LUT R80, R95, 0x1c, RZ, 0xc0, !PT ;  /* 0x0000001c5f507812 */ /* 0x001fe200078ec0ff */
[----:B-----5:R-:W-:Y:S01]  /*e1f0*/  IMAD.SHL.U32 R81, R81, 0x20, RZ ;  /* 0x0000002051517824 */ /* 0x020fe200078e00ff */
[----:B------:R-:W-:-:S04]  /*e200*/  LEA.HI R2, R211, R2, RZ, 0x1e ;  /* 0x00000002d3027211 */ /* 0x000fc800078ff0ff */
[----:B------:R-:W-:Y:S01]  /*e210*/  HMMA.16816.F32 R8, R24, R72, R8 ;  /* 0x000000481808723c */ /* 0x000fe20000001808 */
[----:B------:R-:W0:Y:S01]  /*e220*/  LDSM.16.MT88.4 R24, [R5+UR11+0x7800] ;  /* 0x0078000b0518783b */ /* 0x000e220008004200 */
[----:B------:R-:W-:Y:S01]  /*e230*/  IMAD.MOV.U32 R52, RZ, RZ, R60 ;  /* 0x000000ffff347224 */ /* 0x000fe200078e003c */
[----:B------:R-:W-:Y:S01]  /*e240*/  LEA.HI R80, R80, R81, RZ, 0x1e ;  /* 0x0000005150507211 */ /* 0x000fe200078ff0ff */
[----:B------:R-:W-:Y:S01]  /*e250*/  IMAD.MOV.U32 R53, RZ, RZ, R62 ;  /* 0x000000ffff357224 */ /* 0x000fe200078e003e */
[----:B------:R-:W-:Y:S01]  /*e260*/  IADD3 R2, P3, PT, R2, UR4, RZ ;  /* 0x0000000402027c10 */ /* 0x000fe2000ff7e0ff */
[----:B-1----:R-:W-:Y:S02]  /*e270*/  IMAD.MOV.U32 R54, RZ, RZ, R68 ;  /* 0x000000ffff367224 */ /* 0x002fe400078e0044 */
[----:B------:R-:W-:Y:S01]  /*e280*/  IMAD.MOV.U32 R55, RZ, RZ, R70 ;  /* 0x000000ffff377224 */ /* 0x000fe200078e0046 */
[CC--:B------:R-:W-:Y:S02]  /*e290*/  ISETP.GT.U32.AND P2, PT, R2.reuse, R80.reuse, PT ;  /* 0x000000500200720c */ /* 0x0c0fe40003f44070 */
[----:B------:R-:W-:-:S02]  /*e2a0*/  ISETP.GE.U32.AND P1, PT, R2, R80, PT ;  /* 0x000000500200720c */ /* 0x000fc40003f26070 */
[----:B------:R-:W1:Y:S02]  /*e2b0*/  S2R R80, SR_CTAID.X ;  /* 0x0000000000507919 */ /* 0x000e640000002500 */
[----:B------:R-:W-:Y:S01]  /*e2c0*/  HMMA.16816.F32 R12, R52, R72, R12 ;  /* 0x00000048340c723c */ /* 0x000fe2000000180c */
[----:B------:R2:W3:Y:S01]  /*e2d0*/  LDSM.16.MT88.4 R52, [R6+UR11+0x7c00] ;  /* 0x007c000b0634783b */ /* 0x0004e20008004200 */
[----:B------:R-:W-:Y:S01]  /*e2e0*/  IMAD.MOV.U32 R16, RZ, RZ, R17 ;  /* 0x000000ffff107224 */ /* 0x000fe200078e0011 */
[----:B------:R-:W-:Y:S01]  /*e2f0*/  F2FP.F16.E4M3.UNPACK_B R20, R20.H1 ;  /* 0x00000014ff14723e */ /* 0x000fe200030006ff */
[----:B------:R-:W-:Y:S01]  /*e300*/  IMAD.MOV.U32 R17, RZ, RZ, R19 ;  /* 0x000000ffff117224 */ /* 0x000fe200078e0013 */
[----:B------:R-:W-:Y:S01]  /*e310*/  F2FP.F16.E4M3.UNPACK_B R21, R21.H1 ;  /* 0x00000015ff15723e */ /* 0x000fe200030006ff */
[----:B------:R-:W-:Y:S02]  /*e320*/  IMAD.MOV.U32 R18, RZ, RZ, R65 ;  /* 0x000000ffff127224 */ /* 0x000fe400078e0041 */
[----:B------:R-:W-:-:S07]  /*e330*/  IMAD.MOV.U32 R19, RZ, RZ, R67 ;  /* 0x000000ffff137224 */ /* 0x000fce00078e0043 */
[----:B------:R-:W-:Y:S01]  /*e340*/  HMMA.16816.F32 R8, R16, R20, R8 ;  /* 0x000000141008723c */ /* 0x000fe20000001808 */
[----:B------:R-:W-:Y:S02]  /*e350*/  IMAD.MOV.U32 R16, RZ, RZ, R61 ;  /* 0x000000ffff107224 */ /* 0x000fe400078e003d */
[----:B------:R-:W-:Y:S02]  /*e360*/  IMAD.MOV.U32 R17, RZ, RZ, R63 ;  /* 0x000000ffff117224 */ /* 0x000fe400078e003f */
[----:B------:R-:W-:Y:S02]  /*e370*/  IMAD.MOV.U32 R18, RZ, RZ, R69 ;  /* 0x000000ffff127224 */ /* 0x000fe400078e0045 */
[----:B------:R-:W-:Y:S01]  /*e380*/  IMAD.MOV.U32 R19, RZ, RZ, R71 ;  /* 0x000000ffff137224 */ /* 0x000fe200078e0047 */
[----:B------:R-:W-:Y:S02]  /*e390*/  LOP3.LUT R81, R88, 0x1c, RZ, 0xc0, !PT ;  /* 0x0000001c58517812 */ /* 0x000fe400078ec0ff */
[----:B--2---:R-:W-:-:S02]  /*e3a0*/  F2FP.F16.E4M3.UNPACK_B R6, R22 ;  /* 0x00000016ff06723e */ /* 0x004fc400020006ff */
[-C--:B------:R-:W-:Y:S02]  /*e3b0*/  F2FP.F16.E4M3.UNPACK_B R7, R23.reuse ;  /* 0x00000017ff07723e */ /* 0x080fe400020006ff */
[----:B------:R-:W-:Y:S01]  /*e3c0*/  HMMA.16816.F32 R12, R16, R20, R12 ;  /* 0x00000014100c723c */ /* 0x000fe2000000180c */
[----:B0-----:R-:W-:Y:S01]  /*e3d0*/  IMAD.MOV.U32 R16, RZ, RZ, R24 ;  /* 0x000000ffff107224 */ /* 0x001fe200078e0018 */
[----:B------:R-:W-:Y:S01]  /*e3e0*/  LEA.HI R81, R81, 0x8, RZ, 0x1e ;  /* 0x0000000851517811 */ /* 0x000fe200078ff0ff */
[----:B------:R-:W-:Y:S02]  /*e3f0*/  IMAD.MOV.U32 R17, RZ, RZ, R26 ;  /* 0x000000ffff117224 */ /* 0x000fe400078e001a */
[----:B------:R-:W-:Y:S02]  /*e400*/  IMAD.MOV.U32 R18, RZ, RZ, R48 ;  /* 0x000000ffff127224 */ /* 0x000fe400078e0030 */
[----:B------:R-:W-:Y:S02]  /*e410*/  IMAD.MOV.U32 R19, RZ, RZ, R50 ;  /* 0x000000ffff137224 */ /* 0x000fe400078e0032 */
[----:B-1----:R-:W-:Y:S01]  /*e420*/  IMAD.SHL.U32 R80, R80, 0x20, RZ ;  /* 0x0000002050507824 */ /* 0x002fe200078e00ff */
[----:B------:R-:W0:Y:S03]  /*e430*/  S2R R82, SR_CTAID.X ;  /* 0x0000000000527919 */ /* 0x000e260000002500 */
[----:B------:R-:W-:Y:S01]  /*e440*/  IMAD.IADD R80, R80, 0x1, R81 ;  /* 0x0000000150507824 */ /* 0x000fe200078e0251 */
[-C--:B------:R-:W-:Y:S01]  /*e450*/  HMMA.16816.F32 R8, R16, R6.reuse, R8 ;  /* 0x000000061008723c */ /* 0x080fe20000001808 */
[----:B------:R-:W-:Y:S01]  /*e460*/  IMAD.MOV.U32 R16, RZ, RZ, R56 ;  /* 0x000000ffff107224 */ /* 0x000fe200078e0038 */
[----:B------:R-:W-:Y:S01]  /*e470*/  F2FP.F16.E4M3.UNPACK_B R22, R22.H1 ;  /* 0x00000016ff16723e */ /* 0x000fe200030006ff */
[----:B------:R-:W-:Y:S01]  /*e480*/  IMAD.MOV.U32 R17, RZ, RZ, R58 ;  /* 0x000000ffff117224 */ /* 0x000fe200078e003a */
[CC--:B------:R-:W-:Y:S01]  /*e490*/  ISETP.GT.U32.AND P0, PT, R2.reuse, R80.reuse, PT ;  /* 0x000000500200720c */ /* 0x0c0fe20003f04070 */
[----:B---3--:R-:W-:Y:S01]  /*e4a0*/  IMAD.MOV.U32 R18, RZ, RZ, R52 ;  /* 0x000000ffff127224 */ /* 0x008fe200078e0034 */
[----:B------:R-:W-:Y:S01]  /*e4b0*/  ISETP.GE.U32.AND P5, PT, R2, R80, PT ;  /* 0x000000500200720c */ /* 0x000fe20003fa6070 */
[----:B------:R-:W-:Y:S01]  /*e4c0*/  IMAD.MOV.U32 R19, RZ, RZ, R54 ;  /* 0x000000ffff137224 */ /* 0x000fe200078e0036 */
[----:B------:R-:W1:Y:S01]  /*e4d0*/  S2R R80, SR_CTAID.X ;  /* 0x0000000000507919 */ /* 0x000e620000002500 */
[----:B------:R-:W-:Y:S01]  /*e4e0*/  F2FP.F16.E4M3.UNPACK_B R23, R23.H1 ;  /* 0x00000017ff17723e */ /* 0x000fe200030006ff */
[----:B------:R-:W2:Y:S04]  /*e4f0*/  LDL R58, [R1+0x28] ;  /* 0x00002800013a7983 */ /* 0x000ea80000100800 */
[----:B------:R-:W-:Y:S01]  /*e500*/  HMMA.16816.F32 R12, R16, R6, R12 ;  /* 0x00000006100c723c */ /* 0x000fe2000000180c */
[----:B------:R-:W-:Y:S01]  /*e510*/  IMAD.MOV.U32 R16, RZ, RZ, R25 ;  /* 0x000000ffff107224 */ /* 0x000fe200078e0019 */
[----:B------:R-:W3:Y:S01]  /*e520*/  LDL R56, [R1+0x24] ;  /* 0x0000240001387983 */ /* 0x000ee20000100800 */
[----:B------:R-:W-:-:S02]  /*e530*/  IMAD.MOV.U32 R17, RZ, RZ, R27 ;  /* 0x000000ffff117224 */ /* 0x000fc400078e001b */
[----:B------:R-:W-:Y:S01]  /*e540*/  IMAD.MOV.U32 R18, RZ, RZ, R49 ;  /* 0x000000ffff127224 */ /* 0x000fe200078e0031 */
[----:B------:R-:W4:Y:S01]  /*e550*/  LDL R48, [R1+0x30] ;  /* 0x0000300001307983 */ /* 0x000f220000100800 */
[----:B------:R-:W-:-:S03]  /*e560*/  IMAD.MOV.U32 R19, RZ, RZ, R51 ;  /* 0x000000ffff137224 */ /* 0x000fc600078e0033 */
[----:B------:R-:W5:Y:S04]  /*e570*/  LDL R49, [R1+0x3dc] ;  /* 0x0003dc0001317983 */ /* 0x000f680000100800 */
[----:B------:R-:W-:Y:S01]  /*e580*/  HMMA.16816.F32 R8, R16, R22, R8 ;  /* 0x000000161008723c */ /* 0x000fe20000001808 */
[----:B------:R-:W-:Y:S01]  /*e590*/  IMAD.MOV.U32 R16, RZ, RZ, R57 ;  /* 0x000000ffff107224 */ /* 0x000fe200078e0039 */
[----:B------:R-:W2:Y:S01]  /*e5a0*/  LDL R27, [R1+0x2c] ;  /* 0x00002c00011b7983 */ /* 0x000ea20000100800 */
[----:B------:R-:W-:Y:S02]  /*e5b0*/  IMAD.MOV.U32 R18, RZ, RZ, R53 ;  /* 0x000000ffff127224 */ /* 0x000fe400078e0035 */
[----:B------:R-:W-:Y:S01]  /*e5c0*/  IMAD.MOV.U32 R19, RZ, RZ, R55 ;  /* 0x000000ffff137224 */ /* 0x000fe200078e0037 */
[----:B------:R-:W2:Y:S01]  /*e5d0*/  LDL R57, [R1+0x3e0] ;  /* 0x0003e00001397983 */ /* 0x000ea20000100800 */
[----:B------:R-:W-:-:S03]  /*e5e0*/  IMAD.MOV.U32 R17, RZ, RZ, R59 ;  /* 0x000000ffff117224 */ /* 0x000fc600078e003b */
[----:B------:R-:W2:Y:S04]  /*e5f0*/  LDL R55, [R1+0x3e8] ;  /* 0x0003e80001377983 */ /* 0x000ea80000100800 */
[----:B------:R-:W2:Y:S04]  /*e600*/  LDL R54, [R1+0x3f0] ;  /* 0x0003f00001367983 */ /* 0x000ea80000100800 */
[----:B------:R-:W2:Y:S04]  /*e610*/  LDL R53, [R1+0x3e4] ;  /* 0x0003e40001357983 */ /* 0x000ea80000100800 */
[----:B------:R-:W2:Y:S04]  /*e620*/  LDL R50, [R1+0x3f8] ;  /* 0x0003f80001327983 */ /* 0x000ea80000100800 */
[----:B------:R-:W2:Y:S04]  /*e630*/  LDL.LU R138, [R1+0x4] ;  /* 0x00000400018a7983 */ /* 0x000ea80000300800 */
[----:B------:R-:W2:Y:S01]  /*e640*/  LDL.LU R139, [R1] ;  /* 0x00000000018b7983 */ /* 0x000ea20000300800 */
[----:B------:R-:W-:Y:S01]  /*e650*/  HMMA.16816.F32 R12, R16, R22, R12 ;  /* 0x00000016100c723c */ /* 0x000fe2000000180c */
[----:B------:R-:W-:-:S02]  /*e660*/  LOP3.LUT R83, R95, 0x1c, RZ, 0xc0, !PT ;  /* 0x0000001c5f537812 */ /* 0x000fc400078ec0ff */
[----:B------:R-:W-:Y:S01]  /*e670*/  LOP3.LUT R81, R95, 0x1c, RZ, 0xc0, !PT ;  /* 0x0000001c5f517812 */ /* 0x000fe200078ec0ff */
[----:B------:R-:W-:Y:S01]  /*e680*/  IMAD.X R5, RZ, RZ, UR5, P3 ;  /* 0x00000005ff057e24 */ /* 0x000fe200098e06ff */
[----:B------:R-:W-:Y:S01]  /*e690*/  LEA.HI R83, R83, 0x10, RZ, 0x1e ;  /* 0x0000001053537811 */ /* 0x000fe200078ff0ff */
[----:B0-----:R-:W-:Y:S01]  /*e6a0*/  IMAD.SHL.U32 R82, R82, 0x20, RZ ;  /* 0x0000002052527824 */ /* 0x001fe200078e00ff */
[----:B------:R-:W-:Y:S01]  /*e6b0*/  LEA.HI R81, R81, 0x18, RZ, 0x1e ;  /* 0x0000001851517811 */ /* 0x000fe200078ff0ff */
[----:B-1----:R-:W-:Y:S02]  /*e6c0*/  IMAD.SHL.U32 R80, R80, 0x20, RZ ;  /* 0x0000002050507824 */ /* 0x002fe400078e00ff */
[----:B------:R-:W-:Y:S01]  /*e6d0*/  FMUL R8, R8, UR18 ;  /* 0x0000001208087c20 */ /* 0x000fe20008400000 */
[----:B------:R-:W-:Y:S01]  /*e6e0*/  FMUL R9, R9, UR18 ;  /* 0x0000001209097c20 */ /* 0x000fe20008400000 */
[----:B------:R-:W-:Y:S01]  /*e6f0*/  IMAD.IADD R82, R82, 0x1, R83 ;  /* 0x0000000152527824 */ /* 0x000fe200078e0253 */
[C---:B------:R-:W-:Y:S01]  /*e700*/  ISETP.GT.U32.AND.EX P2, PT, R5.reuse, RZ, PT, P2 ;  /* 0x000000ff0500720c */ /* 0x040fe20003f44120 */
[----:B------:R-:W-:Y:S01]  /*e710*/  IMAD.IADD R80, R80, 0x1, R81 ;  /* 0x0000000150507824 */ /* 0x000fe200078e0251 */
[----:B------:R-:W-:Y:S01]  /*e720*/  ISETP.GE.U32.AND.EX P1, PT, R5, RZ, PT, P1 ;  /* 0x000000ff0500720c */ /* 0x000fe20003f26110 */
[----:B------:R-:W-:Y:S01]  /*e730*/  FMUL R10, R10, UR18 ;  /* 0x000000120a0a7c20 */ /* 0x000fe20008400000 */
[----:B------:R-:W-:Y:S01]  /*e740*/  FSEL R17, R8, -INF , !P2 ;  /* 0xff80000008117808 */ /* 0x000fe20005000000 */
[----:B------:R-:W-:Y:S01]  /*e750*/  FMUL R11, R11, UR18 ;  /* 0x000000120b0b7c20 */ /* 0x000fe20008400000 */
[----:B------:R-:W-:Y:S01]  /*e760*/  FSEL R16, R9, -INF , !P1 ;  /* 0xff80000009107808 */ /* 0x000fe20004800000 */
[----:B------:R-:W0:Y:S01]  /*e770*/  S2R R21, SR_TID.X ;  /* 0x0000000000157919 */ /* 0x000e220000002100 */
[----:B------:R-:W-:-:S02]  /*e780*/  ISETP.GT.U32.AND P4, PT, R2, R82, PT ;  /* 0x000000520200720c */ /* 0x000fc40003f84070 */
[C---:B------:R-:W-:Y:S01]  /*e790*/  ISETP.GE.U32.AND P3, PT, R2.reuse, R82, PT ;  /* 0x000000520200720c */ /* 0x040fe20003f66070 */
[----:B------:R-:W-:Y:S01]  /*e7a0*/  USHF.R.S32.HI UR8, URZ, 0x1f, UR7 ;  /* 0x0000001fff087899 */ /* 0x000fe20008011407 */
[CC--:B------:R-:W-:Y:S01]  /*e7b0*/  ISETP.GT.U32.AND P2, PT, R2.reuse, R80.reuse, PT ;  /* 0x000000500200720c */ /* 0x0c0fe20003f44070 */
[----:B------:R-:W-:Y:S01]  /*e7c0*/  USHF.R.S32.HI UR13, URZ, 0x1f, UR7 ;  /* 0x0000001fff0d7899 */ /* 0x000fe20008011407 */
[----:B------:R-:W-:Y:S01]  /*e7d0*/  ISETP.GE.U32.AND P1, PT, R2, R80, PT ;  /* 0x000000500200720c */ /* 0x000fe20003f26070 */
[----:B------:R-:W2:Y:S01]  /*e7e0*/  LDL R62, [R1+0x5d4] ;  /* 0x0005d400013e7983 */ /* 0x000ea20000100800 */
[C---:B------:R-:W-:Y:S02]  /*e7f0*/  ISETP.GT.U32.AND.EX P0, PT, R5.reuse, RZ, PT, P0 ;  /* 0x000000ff0500720c */ /* 0x040fe40003f04100 */
[----:B------:R-:W-:Y:S01]  /*e800*/  ISETP.GE.U32.AND.EX P5, PT, R5, RZ, PT, P5 ;  /* 0x000000ff0500720c */ /* 0x000fe20003fa6150 */
[----:B------:R-:W-:Y:S01]  /*e810*/  FMUL R7, R15, UR18 ;  /* 0x000000120f077c20 */ /* 0x000fe20008400000 */
[C---:B------:R-:W-:Y:S01]  /*e820*/  ISETP.GT.U32.AND.EX P4, PT, R5.reuse, RZ, PT, P4 ;  /* 0x000000ff0500720c */ /* 0x040fe20003f84140 */
[----:B------:R-:W2:Y:S01]  /*e830*/  LDL R63, [R1+0x5cc] ;  /* 0x0005cc00013f7983 */ /* 0x000ea20000100800 */
[----:B------:R-:W-:-:S02]  /*e840*/  ISETP.GE.U32.AND.EX P3, PT, R5, RZ, PT, P3 ;  /* 0x000000ff0500720c */ /* 0x000fc40003f66130 */
[C---:B------:R-:W-:Y:S01]  /*e850*/  ISETP.GT.U32.AND.EX P2, PT, R5.reuse, RZ, PT, P2 ;  /* 0x000000ff0500720c */ /* 0x040fe20003f44120 */
[----:B------:R-:W2:Y:S01]  /*e860*/  LDL R60, [R1+0x5e4] ;  /* 0x0005e400013c7983 */ /* 0x000ea20000100800 */
[----:B------:R-:W-:Y:S01]  /*e870*/  ISETP.GE.U32.AND.EX P1, PT, R5, RZ, PT, P1 ;  /* 0x000000ff0500720c */ /* 0x000fe20003f26110 */
[----:B------:R-:W-:Y:S01]  /*e880*/  FMUL R5, R14, UR18 ;  /* 0x000000120e057c20 */ /* 0x000fe20008400000 */
[----:B------:R-:W-:Y:S01]  /*e890*/  FSEL R15, R10, -INF , !P0 ;  /* 0xff8000000a0f7808 */ /* 0x000fe20004000000 */
[----:B------:R-:W2:Y:S01]  /*e8a0*/  LDL R61, [R1+0x5f0] ;  /* 0x0005f000013d7983 */ /* 0x000ea20000100800 */
[----:B------:R-:W-:Y:S01]  /*e8b0*/  FSEL R14, R11, -INF , !P5 ;  /* 0xff8000000b0e7808 */ /* 0x000fe20006800000 */
[----:B------:R-:W-:Y:S01]  /*e8c0*/  FMUL R12, R12, UR18 ;  /* 0x000000120c0c7c20 */ /* 0x000fe20008400000 */
[----:B------:R-:W-:Y:S01]  /*e8d0*/  FMUL R2, R13, UR18 ;  /* 0x000000120d027c20 */ /* 0x000fe20008400000 */
[----:B------:R-:W-:Y:S01]  /*e8e0*/  FSEL R10, R5, -INF , !P2 ;  /* 0xff800000050a7808 */ /* 0x000fe20005000000 */
[----:B------:R-:W2:Y:S01]  /*e8f0*/  LDL R65, [R1+0x618] ;  /* 0x0006180001417983 */ /* 0x000ea20000100800 */
[----:B------:R-:W-:-:S02]  /*e900*/  FSEL R7, R7, -INF , !P1 ;  /* 0xff80000007077808 */ /* 0x000fc40004800000 */
[----:B------:R-:W-:Y:S01]  /*e910*/  FMNMX R18, R15, R14, !PT ;  /* 0x0000000e0f127209 */ /* 0x000fe20007800000 */
[----:B------:R-:W4:Y:S01]  /*e920*/  LDL R67, [R1+0x604] ;  /* 0x0006040001437983 */ /* 0x000f220000100800 */
[----:B------:R-:W-:Y:S02]  /*e930*/  FSEL R13, R12, -INF , !P4 ;  /* 0xff8000000c0d7808 */ /* 0x000fe40006000000 */
[----:B------:R-:W-:Y:S01]  /*e940*/  FSEL R11, R2, -INF , !P3 ;  /* 0xff800000020b7808 */ /* 0x000fe20005800000 */
[----:B------:R-:W1:Y:S01]  /*e950*/  SHFL.BFLY PT, R8, R18, 0x2, 0x1f ;  /* 0x0c401f0012087f89 */ /* 0x000e6200000e0000 */
[----:B------:R-:W-:Y:S02]  /*e960*/  FMNMX R20, R10, R7, !PT ;  /* 0x000000070a147209 */ /* 0x000fe40007800000 */
[----:B------:R-:W-:Y:S01]  /*e970*/  FMNMX R19, R13, R11, !PT ;  /* 0x0000000b0d137209 */ /* 0x000fe20007800000 */
[----:B------:R-:W4:Y:S04]  /*e980*/  LDL R64, [R1+0x620] ;  /* 0x0006200001407983 */ /* 0x000f280000100800 */
[----:B------:R-:W0:Y:S01]  /*e990*/  SHFL.BFLY PT, R5, R20, 0x2, 0x1f ;  /* 0x0c401f0014057f89 */ /* 0x000e2200000e0000 */
[----:B------:R-:W-:-:S03]  /*e9a0*/  FMNMX R2, R17, R16, !PT ;  /* 0x0000001011027209 */ /* 0x000fc60007800000 */
[----:B------:R-:W0:Y:S04]  /*e9b0*/  SHFL.BFLY PT, R6, R19, 0x2, 0x1f ;  /* 0x0c401f0013067f89 */ /* 0x000e2800000e0000 */
[----:B------:R-:W0:Y:S04]  /*e9c0*/  SHFL.BFLY PT, R9, R2, 0x2, 0x1f ;  /* 0x0c401f0002097f89 */ /* 0x000e2800000e0000 */
[----:B------:R-:W4:Y:S01]  /*e9d0*/  LDL R69, [R1+0x610] ;  /* 0x0006100001457983 */ /* 0x000f220000100800 */
[----:B-1----:R-:W-:-:S03]  /*e9e0*/  FMNMX R18, R18, R8, !PT ;  /* 0x0000000812127209 */ /* 0x002fc60007800000 */
[----:B------:R-:W4:Y:S04]  /*e9f0*/  LDL R66, [R1+0x60c] ;  /* 0x00060c0001427983 */ /* 0x000f280000100800 */
[----:B------:R-:W4:Y:S01]  /*ea00*/  LDL R68, [R1+0x630] ;  /* 0x0006300001447983 */ /* 0x000f220000100800 */
[----:B0-----:R-:W-:-:S03]  /*ea10*/  FMNMX R20, R20, R5, !PT ;  /* 0x0000000514147209 */ /* 0x001fc60007800000 */
[----:B------:R-:W4:Y:S04]  /*ea20*/  LDL R70, [R1+0x634] ;  /* 0x0006340001467983 */ /* 0x000f280000100800 */
[----:B------:R-:W0:Y:S01]  /*ea30*/  SHFL.BFLY PT, R5, R18, 0x1, 0x1f ;  /* 0x0c201f0012057f89 */ /* 0x000e2200000e0000 */
[----:B------:R-:W-:-:S03]  /*ea40*/  FMNMX R19, R19, R6, !PT ;  /* 0x0000000613137209 */ /* 0x000fc60007800000 */
[----:B------:R-:W1:Y:S01]  /*ea50*/  SHFL.BFLY PT, R6, R20, 0x1, 0x1f ;  /* 0x0c201f0014067f89 */ /* 0x000e6200000e0000 */
[----:B------:R-:W-:-:S03]  /*ea60*/  FMNMX R2, R2, R9, !PT ;  /* 0x0000000902027209 */ /* 0x000fc60007800000 */
[----:B------:R-:W-:Y:S04]  /*ea70*/  SHFL.BFLY PT, R8, R19, 0x1, 0x1f ;  /* 0x0c201f0013087f89 */ /* 0x000fe800000e0000 */
[----:B------:R-:W1:Y:S01]  /*ea80*/  SHFL.BFLY PT, R9, R2, 0x1, 0x1f ;  /* 0x0c201f0002097f89 */ /* 0x000e6200000e0000 */
[----:B------:R-:W-:-:S03]  /*ea90*/  LOP3.LUT R12, R21, 0x7f, RZ, 0xc0, !PT ;  /* 0x0000007f150c7812 */ /* 0x000fc600078ec0ff */
[----:B------:R-:W4:Y:S04]  /*eaa0*/  LDL R72, [R1+0x648] ;  /* 0x0006480001487983 */ /* 0x000f280000100800 */
[----:B------:R-:W4:Y:S01]  /*eab0*/  LDL R71, [R1+0x664] ;  /* 0x0006640001477983 */ /* 0x000f220000100800 */
[----:B0-----:R-:W-:-:S03]  /*eac0*/  FMNMX R18, R18, R5, !PT ;  /* 0x0000000512127209 */ /* 0x001fc60007800000 */
[----:B------:R-:W4:Y:S01]  /*ead0*/  LDL R73, [R1+0x674] ;  /* 0x0006740001497983 */ /* 0x000f220000100800 */
[----:B------:R-:W-:Y:S02]  /*eae0*/  LOP3.LUT R5, R21, 0x1c, RZ, 0xc0, !PT ;  /* 0x0000001c15057812 */ /* 0x000fe400078ec0ff */
[----:B-1----:R-:W-:Y:S01]  /*eaf0*/  FMNMX R20, R20, R6, !PT ;  /* 0x0000000614147209 */ /* 0x002fe20007800000 */
[----:B------:R-:W4:Y:S01]  /*eb00*/  LDL R75, [R1+0x684] ;  /* 0x00068400014b7983 */ /* 0x000f220000100800 */
[----:B------:R-:W-:Y:S01]  /*eb10*/  SHF.R.U32.HI R6, RZ, 0x3, R12 ;  /* 0x00000003ff067819 */ /* 0x000fe2000001160c */
[C---:B------:R-:W-:Y:S01]  /*eb20*/  IMAD.SHL.U32 R226, R5.reuse, 0x4, RZ ;  /* 0x0000000405e27824 */ /* 0x040fe200078e00ff */
[----:B------:R-:W-:Y:S01]  /*eb30*/  BAR.SYNC.DEFER_BLOCKING 0x0 ;  /* 0x0000000000007b1d */ /* 0x000fe20000010000 */
[C---:B------:R-:W-:Y:S02]  /*eb40*/  LEA.HI R227, R5.reuse, 0x8, RZ, 0x1e ;  /* 0x0000000805e37811 */ /* 0x040fe400078ff0ff */
[----:B------:R-:W-:-:S02]  /*eb50*/  LEA.HI R228, R5, 0x10, RZ, 0x1e ;  /* 0x0000001005e47811 */ /* 0x000fc400078ff0ff */
[----:B------:R-:W-:Y:S01]  /*eb60*/  LEA.HI R229, R5, 0x18, RZ, 0x1e ;  /* 0x0000001805e57811 */ /* 0x000fe200078ff0ff */
[----:B------:R-:W-:Y:S01]  /*eb70*/  VIADD R5, R226, UR11 ;  /* 0x0000000be2057c36 */ /* 0x000fe20008000000 */
[----:B------:R-:W-:Y:S01]  /*eb80*/  LOP3.LUT R6, R6, 0xc, RZ, 0xc0, !PT ;  /* 0x0000000c06067812 */ /* 0x000fe200078ec0ff */
[----:B------:R-:W4:Y:S01]  /*eb90*/  LDL R74, [R1+0x690] ;  /* 0x00069000014a7983 */ /* 0x000f220000100800 */
[----:B------:R-:W-:Y:S02]  /*eba0*/  LEA R227, R227, UR11, 0x4 ;  /* 0x0000000be3e37c11 */ /* 0x000fe4000f8e20ff */
[----:B------:R-:W-:Y:S01]  /*ebb0*/  LEA R228, R228, UR11, 0x4 ;  /* 0x0000000be4e47c11 */ /* 0x000fe2000f8e20ff */
[----:B------:R-:W4:Y:S01]  /*ebc0*/  LDL R196, [R1+0x6b4] ;  /* 0x0006b40001c47983 */ /* 0x000f220000100800 */
[----:B------:R-:W-:Y:S01]  /*ebd0*/  LEA R229, R229, UR11, 0x4 ;  /* 0x0000000be5e57c11 */ /* 0x000fe2000f8e20ff */
[----:B------:R-:W-:Y:S01]  /*ebe0*/  IMAD.IADD R5, R5, 0x1, R6 ;  /* 0x0000000105057824 */ /* 0x000fe200078e0206 */
[----:B------:R-:W-:Y:S01]  /*ebf0*/  FMNMX R2, R2, R9, !PT ;  /* 0x0000000902027209 */ /* 0x000fe20007800000 */
[C---:B------:R-:W-:Y:S01]  /*ec00*/  IMAD.IADD R9, R6.reuse, 0x1, R227 ;  /* 0x0000000106097824 */ /* 0x040fe200078e02e3 */
[----:B------:R-:W-:Y:S01]  /*ec10*/  FMNMX R19, R19, R8, !PT ;  /* 0x0000000813137209 */ /* 0x000fe20007800000 */
[C---:B------:R-:W-:Y:S01]  /*ec20*/  IMAD.IADD R8, R6.reuse, 0x1, R228 ;  /* 0x0000000106087824 */ /* 0x040fe200078e02e4 */
[----:B------:R-:W4:Y:S01]  /*ec30*/  LDL R194, [R1+0x6c4] ;  /* 0x0006c40001c27983 */ /* 0x000f220000100800 */
[----:B------:R-:W-:-:S03]  /*ec40*/  IMAD.IADD R6, R6, 0x1, R229 ;  /* 0x0000000106067824 */ /* 0x000fc600078e02e5 */
[----:B------:R-:W4:Y:S04]  /*ec50*/  LDL R200, [R1+0x6d0] ;  /* 0x0006d00001c87983 */ /* 0x000f280000100800 */
[----:B------:R0:W-:Y:S04]  /*ec60*/  @!P6 STS [R5+0x8000], R2 ;  /* 0x008000020500e388 */ /* 0x0001e80000000800 */
[----:B------:R-:W-:Y:S04]  /*ec70*/  @!P6 STS [R9+0x8000], R18 ;  /* 0x008000120900e388 */ /* 0x000fe80000000800 */
[----:B------:R-:W-:Y:S04]  /*ec80*/  @!P6 STS [R8+0x8000], R19 ;  /* 0x008000130800e388 */ /* 0x000fe80000000800 */
[----:B------:R1:W-:Y:S01]  /*ec90*/  @!P6 STS [R6+0x8000], R20 ;  /* 0x008000140600e388 */ /* 0x0003e20000000800 */
[----:B0-----:R-:W-:Y:S01]  /*eca0*/  LEA R2, R12, UR11, 0x2 ;  /* 0x0000000b0c027c11 */ /* 0x001fe2000f8e10ff */
[----:B------:R-:W-:Y:S06]  /*ecb0*/  BAR.SYNC.DEFER_BLOCKING 0x0 ;  /* 0x0000000000007b1d */ /* 0x000fec0000010000 */
[----:B-1----:R-:W4:Y:S04]  /*ecc0*/  LDL R20, [R1+0x41c] ;  /* 0x00041c0001147983 */ /* 0x002f280000100800 */
[----:B------:R-:W4:Y:S04]  /*ecd0*/  LDL R202, [R1+0x6d4] ;  /* 0x0006d40001ca7983 */ /* 0x000f280000100800 */
[----:B------:R-:W4:Y:S04]  /*ece0*/  LDL R204, [R1+0x6e0] ;  /* 0x0006e00001cc7983 */ /* 0x000f280000100800 */
[----:B------:R-:W4:Y:S04]  /*ecf0*/  LDL R208, [R1+0x6e8] ;  /* 0x0006e80001d07983 */ /* 0x000f280000100800 */
[----:B------:R-:W0:Y:S04]  /*ed00*/  LDS R18, [R2+0x8000] ;  /* 0x0080000002127984 */ /* 0x000e280000000800 */
[----:B------:R-:W4:Y:S04]  /*ed10*/  LDL R205, [R1+0x6f0] ;  /* 0x0006f00001cd7983 */ /* 0x000f280000100800 */
        /* <DEDUP_REMOVED lines=8> */
[----:B0-----:R-:W0:Y:S04]  /*eda0*/  SHFL.BFLY PT, R19, R18, 0x2, 0x1f ;  /* 0x0c401f0012137f89 */ /* 0x001e2800000e0000 */
[----:B------:R-:W4:Y:S04]  /*edb0*/  LDL R225, [R1+0x748] ;  /* 0x0007480001e17983 */ /* 0x000f280000100800 */
[----:B------:R-:W4:Y:S04]  /*edc0*/  LDL R219, [R1+0x750] ;  /* 0x0007500001db7983 */ /* 0x000f280000100800 */
[----:B------:R-:W4:Y:S04]  /*edd0*/  LDL R233, [R1+0x760] ;  /* 0x0007600001e97983 */ /* 0x000f280000100800 */
[----:B------:R-:W4:Y:S04]  /*ede0*/  LDL R237, [R1+0x768] ;  /* 0x0007680001ed7983 */ /* 0x000f280000100800 */
[----:B------:R-:W4:Y:S01]  /*edf0*/  LDL R235, [R1+0x7b4] ;  /* 0x0007b40001eb7983 */ /* 0x000f220000100800 */
[----:B0-----:R-:W-:-:S03]  /*ee00*/  FMNMX R19, R18, R19, !PT ;  /* 0x0000001312137209 */ /* 0x001fc60007800000 */
[----:B------:R-:W4:Y:S04]  /*ee10*/  LDL R239, [R1+0x78c] ;  /* 0x00078c0001ef7983 */ /* 0x000f280000100800 */
[----:B------:R-:W0:Y:S02]  /*ee20*/  SHFL.BFLY PT, R18, R19, 0x1, 0x1f ;  /* 0x0c201f0013127f89 */ /* 0x000e2400000e0000 */
[----:B0-----:R-:W-:Y:S02]  /*ee30*/  FMNMX R18, R19, R18, !PT ;  /* 0x0000001213127209 */ /* 0x001fe40007800000 */
[----:B---3--:R-:W-:Y:S01]  /*ee40*/  IADD3 RZ, P0, PT, R56, UR7, RZ ;  /* 0x0000000738ff7c10 */ /* 0x008fe2000ff1e0ff */
[----:B------:R-:W3:Y:S04]  /*ee50*/  LDL R19, [R1+0x428] ;  /* 0x0004280001137983 */ /* 0x000ee80000100800 */
[----:B------:R0:W-:Y:S01]  /*ee60*/  @!P6 STS [R2+0x8000], R18 ;  /* 0x008000120200e388 */ /* 0x0001e20000000800 */
[----:B------:R-:W-:Y:S06]  /*ee70*/  BAR.SYNC.DEFER_BLOCKING 0x0 ;  /* 0x0000000000007b1d */ /* 0x000fec0000010000 */
[----:B0-----:R-:W3:Y:S04]  /*ee80*/  LDL R18, [R1+0x3ec] ;  /* 0x0003ec0001127983 */ /* 0x001ee80000100800 */
[----:B------:R-:W2:Y:S04]  /*ee90*/  LDS R238, [R226+UR11+0x8000] ;  /* 0x0080000be2ee7984 */ /* 0x000ea80008000800 */
[----:B------:R-:W0:Y:S04]  /*eea0*/  LDS R236, [R227+0x8000] ;  /* 0x00800000e3ec7984 */ /* 0x000e280000000800 */
[----:B------:R-:W1:Y:S04]  /*eeb0*/  LDS R234, [R228+0x8000] ;  /* 0x00800000e4ea7984 */ /* 0x000e680000000800 */
[----:B------:R-:W5:Y:S01]  /*eec0*/  LDS R232, [R229+0x8000] ;  /* 0x00800000e5e87984 */ /* 0x000f620000000800 */
[----:B------:R-:W-:Y:S01]  /*eed0*/  BAR.SYNC.DEFER_BLOCKING 0x0 ;  /* 0x0000000000007b1d */ /* 0x000fe20000010000 */
[----:B--2---:R-:W-:-:S02]  /*eee0*/  FMNMX R238, R238, R138, !PT ;  /* 0x0000008aeeee7209 */ /* 0x004fc40007800000 */
[----:B0-----:R-:W-:-:S03]  /*eef0*/  FMNMX R236, R236, R139, !PT ;  /* 0x0000008becec7209 */ /* 0x001fc60007800000 */
[--C-:B------:R-:W-:Y:S01]  /*ef00*/  FADD R17, R17, -R238.reuse ;  /* 0x800000ee11117221 */ /* 0x100fe20000000000 */
[----:B-1----:R-:W-:Y:S01]  /*ef10*/  FMNMX R234, R234, R4, !PT ;  /* 0x00000004eaea7209 */ /* 0x002fe20007800000 */
[----:B------:R-:W-:Y:S01]  /*ef20*/  FADD R16, R16, -R238 ;  /* 0x800000ee10107221 */ /* 0x000fe20000000000 */
[----:B-----5:R-:W-:Y:S01]  /*ef30*/  FMNMX R232, R232, R3, !PT ;  /* 0x00000003e8e87209 */ /* 0x020fe20007800000 */
[--C-:B------:R-:W-:Y:S01]  /*ef40*/  FADD R15, R15, -R236.reuse ;  /* 0x800000ec0f0f7221 */ /* 0x100fe20000000000 */
[----:B------:R-:W-:Y:S01]  /*ef50*/  FADD R14, R14, -R236 ;  /* 0x800000ec0e0e7221 */ /* 0x000fe20000000000 */
[--C-:B------:R-:W-:Y:S01]  /*ef60*/  FADD R13, R13, -R234.reuse ;  /* 0x800000ea0d0d7221 */ /* 0x100fe20000000000 */
[----:B------:R-:W-:Y:S01]  /*ef70*/  FADD R11, R11, -R234 ;  /* 0x800000ea0b0b7221 */ /* 0x000fe20000000000 */
[--C-:B------:R-:W-:Y:S01]  /*ef80*/  FADD R10, R10, -R232.reuse ;  /* 0x800000e80a0a7221 */ /* 0x100fe20000000000 */
[----:B------:R-:W-:Y:S01]  /*ef90*/  FADD R7, R7, -R232 ;  /* 0x800000e807077221 */ /* 0x000fe20000000000 */
[----:B------:R-:W-:Y:S01]  /*efa0*/  FMUL R17, R17, 1.4426950216293334961 ;  /* 0x3fb8aa3b11117820 */ /* 0x000fe20000400000 */
[----:B------:R-:W-:Y:S01]  /*efb0*/  FMUL R16, R16, 1.4426950216293334961 ;  /* 0x3fb8aa3b10107820 */ /* 0x000fe20000400000 */
[----:B------:R-:W-:Y:S01]  /*efc0*/  FMUL R15, R15, 1.4426950216293334961 ;  /* 0x3fb8aa3b0f0f7820 */ /* 0x000fe20000400000 */
[----:B------:R-:W-:Y:S01]  /*efd0*/  FMUL R14, R14, 1.4426950216293334961 ;  /* 0x3fb8aa3b0e0e7820 */ /* 0x000fe20000400000 */
[----:B------:R-:W-:Y:S01]  /*efe0*/  FMUL R13, R13, 1.4426950216293334961 ;  /* 0x3fb8aa3b0d0d7820 */ /* 0x000fe20000400000 */
[----:B------:R-:W-:Y:S01]  /*eff0*/  FMUL R11, R11, 1.4426950216293334961 ;  /* 0x3fb8aa3b0b0b7820 */ /* 0x000fe20000400000 */
[----:B------:R-:W-:Y:S01]  /*f000*/  FMUL R10, R10, 1.4426950216293334961 ;  /* 0x3fb8aa3b0a0a7820 */ /* 0x000fe20000400000 */
[----:B------:R-:W-:Y:S01]  /*f010*/  FMUL R7, R7, 1.4426950216293334961 ;  /* 0x3fb8aa3b07077820 */ /* 0x000fe20000400000 */
[----:B------:R-:W-:Y:S08]  /*f020*/  MUFU.EX2 R51, R17 ;  /* 0x0000001100337308 */ /* 0x000ff00000000800 */
[----:B------:R-:W0:Y:S08]  /*f030*/  MUFU.EX2 R52, R16 ;  /* 0x0000001000347308 */ /* 0x000e300000000800 */
[----:B------:R-:W-:Y:S08]  /*f040*/  MUFU.EX2 R26, R15 ;  /* 0x0000000f001a7308 */ /* 0x000ff00000000800 */
[----:B------:R-:W1:Y:S08]  /*f050*/  MUFU.EX2 R23, R14 ;  /* 0x0000000e00177308 */ /* 0x000e700000000800 */
[----:B------:R-:W-:Y:S08]  /*f060*/  MUFU.EX2 R24, R13 ;  /* 0x0000000d00187308 */ /* 0x000ff00000000800 */
[----:B------:R-:W2:Y:S08]  /*f070*/  MUFU.EX2 R22, R11 ;  /* 0x0000000b00167308 */ /* 0x000eb00000000800 */
[----:B------:R-:W-:Y:S08]  /*f080*/  MUFU.EX2 R25, R10 ;  /* 0x0000000a00197308 */ /* 0x000ff00000000800 */
[----:B------:R-:W5:Y:S01]  /*f090*/  MUFU.EX2 R21, R7 ;  /* 0x0000000700157308 */ /* 0x000f620000000800 */
[----:B0-----:R-:W-:Y:S01]  /*f0a0*/  FADD R16, R51, R52 ;  /* 0x0000003433107221 */ /* 0x001fe20000000000 */
[----:B-1----:R-:W-:Y:S01]  /*f0b0*/  FADD R14, R26, R23 ;  /* 0x000000171a0e7221 */ /* 0x002fe20000000000 */
[----:B--2---:R-:W-:-:S03]  /*f0c0*/  FADD R13, R24, R22 ;  /* 0x00000016180d7221 */ /* 0x004fc60000000000 */
[----:B------:R-:W0:Y:S04]  /*f0d0*/  SHFL.BFLY PT, R17, R16, 0x2, 0x1f ;  /* 0x0c401f0010117f89 */ /* 0x000e2800000e0000 */
[----:B------:R-:W1:Y:S01]  /*f0e0*/  SHFL.BFLY PT, R15, R14, 0x2, 0x1f ;  /* 0x0c401f000e0f7f89 */ /* 0x000e6200000e0000 */
[----:B-----5:R-:W-:-:S03]  /*f0f0*/  FADD R11, R25, R21 ;  /* 0x00000015190b7221 */ /* 0x020fc60000000000 */
[----:B------:R-:W2:Y:S04]  /*f100*/  SHFL.BFLY PT, R10, R13, 0x2, 0x1f ;  /* 0x0c401f000d0a7f89 */ /* 0x000ea800000e0000 */
[----:B------:R-:W5:Y:S01]  /*f110*/  SHFL.BFLY PT, R7, R11, 0x2, 0x1f ;  /* 0x0c401f000b077f89 */ /* 0x000f6200000e0000 */
[----:B0-----:R-:W-:Y:S01]  /*f120*/  FADD R17, R16, R17 ;  /* 0x0000001110117221 */ /* 0x001fe20000000000 */
[----:B-1----:R-:W-:Y:S01]  /*f130*/  FADD R15, R14, R15 ;  /* 0x0000000f0e0f7221 */ /* 0x002fe20000000000 */
[----:B--2---:R-:W-:Y:S01]  /*f140*/  FADD R10, R13, R10 ;  /* 0x0000000a0d0a7221 */ /* 0x004fe20000000000 */
[----:B-----5:R-:W-:-:S03]  /*f150*/  FADD R7, R11, R7 ;  /* 0x000000070b077221 */ /* 0x020fc60000000000 */
[----:B------:R-:W0:Y:S04]  /*f160*/  SHFL.BFLY PT, R13, R15, 0x1, 0x1f ;  /* 0x0c201f000f0d7f89 */ /* 0x000e2800000e0000 */
[----:B------:R-:W1:Y:S04]  /*f170*/  SHFL.BFLY PT, R11, R17, 0x1, 0x1f ;  /* 0x0c201f00110b7f89 */ /* 0x000e6800000e0000 */
[----:B------:R-:W2:Y:S04]  /*f180*/  SHFL.BFLY PT, R14, R10, 0x1, 0x1f ;  /* 0x0c201f000a0e7f89 */ /* 0x000ea800000e0000 */
[----:B------:R-:W5:Y:S01]  /*f190*/  SHFL.BFLY PT, R16, R7, 0x1, 0x1f ;  /* 0x0c201f0007107f89 */ /* 0x000f6200000e0000 */
[----:B0-----:R-:W-:Y:S01]  /*f1a0*/  FADD R13, R15, R13 ;  /* 0x0000000d0f0d7221 */ /* 0x001fe20000000000 */
[----:B------:R-:W-:-:S02]  /*f1b0*/  IADD3 RZ, P1, PT, R58, UR7, RZ ;  /* 0x000000073aff7c10 */ /* 0x000fc4000ff3e0ff */
[----:B------:R-:W3:Y:S01]  /*f1c0*/  LDL R15, [R1+0x404] ;  /* 0x00040400010f7983 */ /* 0x000ee20000100800 */
[----:B-1----:R-:W-:-:S03]  /*f1d0*/  FADD R11, R17, R11 ;  /* 0x0000000b110b7221 */ /* 0x002fc60000000000 */
[----:B------:R-:W3:Y:S01]  /*f1e0*/  LDL R17, [R1+0x400] ;  /* 0x0004000001117983 */ /* 0x000ee20000100800 */
[----:B--2---:R-:W-:-:S03]  /*f1f0*/  FADD R14, R10, R14 ;  /* 0x0000000e0a0e7221 */ /* 0x004fc60000000000 */
[----:B------:R-:W-:Y:S01]  /*f200*/  @!P6 STS [R5+0x8000], R11 ;  /* 0x0080000b0500e388 */ /* 0x000fe20000000800 */
[----:B-----5:R-:W-:-:S03]  /*f210*/  FADD R16, R7, R16 ;  /* 0x0000001007107221 */ /* 0x020fc60000000000 */
[----:B------:R-:W-:Y:S04]  /*f220*/  @!P6 STS [R9+0x8000], R13 ;  /* 0x0080000d0900e388 */ /* 0x000fe80000000800 */
[----:B------:R-:W-:Y:S04]  /*f230*/  @!P6 STS [R8+0x8000], R14 ;  /* 0x0080000e0800e388 */ /* 0x000fe80000000800 */
[----:B------:R0:W-:Y:S01]  /*f240*/  @!P6 STS [R6+0x8000], R16 ;  /* 0x008000100600e388 */ /* 0x0001e20000000800 */
[----:B------:R-:W-:Y:S06]  /*f250*/  BAR.SYNC.DEFER_BLOCKING 0x0 ;  /* 0x0000000000007b1d */ /* 0x000fec0000010000 */
[----:B0-----:R-:W2:Y:S04]  /*f260*/  LDL R16, [R1+0x3f4] ;  /* 0x0003f40001107983 */ /* 0x001ea80000100800 */
[----:B------:R-:W5:Y:S01]  /*f270*/  LDL R13, [R1+0x408] ;  /* 0x00040800010d7983 */ /* 0x000f620000100800 */
[----:B------:R-:W-:Y:S01]  /*f280*/  IADD3.X R7, PT, PT, R49, UR8, RZ, P0, !PT ;  /* 0x0000000831077c10 */ /* 0x000fe200087fe4ff */
[----:B------:R-:W-:Y:S01]  /*f290*/  VIADD R8, R58, UR7 ;  /* 0x000000073a087c36 */ /* 0x000fe20008000000 */
[----:B------:R-:W-:Y:S01]  /*f2a0*/  IADD3.X R9, PT, PT, R57, UR8, RZ, P1, !PT ;  /* 0x0000000839097c10 */ /* 0x000fe20008ffe4ff */
[----:B------:R-:W5:Y:S01]  /*f2b0*/  LDL R49, [R1+0x410] ;  /* 0x0004100001317983 */ /* 0x000f620000100800 */
[----:B----4-:R-:W-:-:S03]  /*f2c0*/  VIADD R10, R48, UR7 ;  /* 0x00000007300a7c36 */ /* 0x010fc60008000000 */
[----:B------:R-:W4:Y:S04]  /*f2d0*/  LDL R14, [R1+0x40c] ;  /* 0x00040c00010e7983 */ /* 0x000f280000100800 */
[----:B------:R-:W0:Y:S01]  /*f2e0*/  LDS R5, [R2+0x8000] ;  /* 0x0080000002057984 */ /* 0x000e220000000800 */
[----:B------:R-:W-:-:S03]  /*f2f0*/  IADD3 RZ, P0, PT, R27, UR7, RZ ;  /* 0x000000071bff7c10 */ /* 0x000fc6000ff1e0ff */
[----:B------:R-:W4:Y:S04]  /*f300*/  LDL R57, [R1+0x5b8] ;  /* 0x0005b80001397983 */ /* 0x000f280000100800 */
[----:B0-----:R-:W0:Y:S02]  /*f310*/  SHFL.BFLY PT, R6, R5, 0x2, 0x1f ;  /* 0x0c401f0005067f89 */ /* 0x001e2400000e0000 */
[----:B0-----:R-:W-:-:S05]  /*f320*/  FADD R5, R5, R6 ;  /* 0x0000000605057221 */ /* 0x001fca0000000000 */
[----:B------:R-:W0:Y:S02]  /*f330*/  SHFL.BFLY PT, R6, R5, 0x1, 0x1f ;  /* 0x0c201f0005067f89 */ /* 0x000e2400000e0000 */
[----:B0-----:R-:W-:-:S05]  /*f340*/  FADD R5, R5, R6 ;  /* 0x0000000605057221 */ /* 0x001fca0000000000 */
[----:B------:R0:W-:Y:S01]  /*f350*/  @!P6 STS [R2+0x8000], R5 ;  /* 0x008000050200e388 */ /* 0x0001e20000000800 */
[----:B------:R-:W-:Y:S06]  /*f360*/  BAR.SYNC.DEFER_BLOCKING 0x0 ;  /* 0x0000000000007b1d */ /* 0x000fec0000010000 */
[----:B0-----:R-:W4:Y:S01]  /*f370*/  LDL R5, [R1+0x3fc] ;  /* 0x0003fc0001057983 */ /* 0x001f220000100800 */
[----:B------:R-:W-:-:S03]  /*f380*/  IADD3 RZ, P1, PT, R48, UR7, RZ ;  /* 0x0000000730ff7c10 */ /* 0x000fc6000ff3e0ff */
[----:B------:R-:W4:Y:S04]  /*f390*/  LDL R48, [R1+0x418] ;  /* 0x0004180001307983 */ /* 0x000f280000100800 */
[----:B------:R-:W4:Y:S04]  /*f3a0*/  LDL R2, [R1+0x414] ;  /* 0x0004140001027983 */ /* 0x000f280000100800 */
[----:B------:R0:W4:Y:S01]  /*f3b0*/  LDG.E.U8 R135, desc[UR16][R8.64] ;  /* 0x0000001008877981 */ /* 0x000122000c1e1100 */
[----:B------:R-:W-:Y:S01]  /*f3c0*/  VIADD R6, R56, UR7 ;  /* 0x0000000738067c36 */ /* 0x000fe20008000000 */
[----:B------:R-:W-:-:S02]  /*f3d0*/  IADD3.X R11, PT, PT, R55, UR13, RZ, P1, !PT ;  /* 0x0000000d370b7c10 */ /* 0x000fc40008ffe4ff */
[----:B------:R-:W4:Y:S04]  /*f3e0*/  LDL R55, [R1+0x5d8] ;  /* 0x0005d80001377983 */ /* 0x000f280000100800 */
[----:B------:R1:W4:Y:S01]  /*f3f0*/  LDG.E.U8 R95, desc[UR16][R6.64] ;  /* 0x00000010065f7981 */ /* 0x000322000c1e1100 */
[----:B0-----:R-:W-:-:S03]  /*f400*/  VIADD R8, R27, UR7 ;  /* 0x000000071b087c36 */ /* 0x001fc60008000000 */
[----:B------:R-:W4:Y:S01]  /*f410*/  LDL R27, [R1+0x420] ;  /* 0x00042000011b7983 */ /* 0x000f220000100800 */
[----:B------:R-:W-:-:S03]  /*f420*/  IADD3.X R9, PT, PT, R53, UR8, RZ, P0, !PT ;  /* 0x0000000835097c10 */ /* 0x000fc600087fe4ff */
[----:B------:R0:W4:Y:S01]  /*f430*/  LDG.E.U8 R120, desc[UR16][R10.64] ;  /* 0x000000100a787981 */ /* 0x000122000c1e1100 */
[----:B-1----:R-:W-:-:S03]  /*f440*/  IADD3 R6, P1, PT, R54, UR7, RZ ;  /* 0x0000000736067c10 */ /* 0x002fc6000ff3e0ff */
[----:B------:R1:W4:Y:S01]  /*f450*/  LDG.E.U8 R88, desc[UR16][R8.64] ;  /* 0x0000001008587981 */ /* 0x000322000c1e1100 */
[----:B---3--:R-:W-:-:S03]  /*f460*/  IADD3.X R7, PT, PT, R18, UR13, RZ, P1, !PT ;  /* 0x0000000d12077c10 */ /* 0x008fc60008ffe4ff */
[----:B------:R-:W3:Y:S01]  /*f470*/  LDL R18, [R1+0x430] ;  /* 0x0004300001127983 */ /* 0x000ee20000100800 */
[----:B0-----:R-:W-:-:S03]  /*f480*/  IADD3 R10, P0, PT, R50, UR7, RZ ;  /* 0x00000007320a7c10 */ /* 0x001fc6000ff1e0ff */
[----:B------:R5:W3:Y:S04]  /*f490*/  LDG.E.U8 R89, desc[UR16][R6.64] ;  /* 0x0000001006597981 */ /* 0x000ae8000c1e1100 */
[----:B------:R-:W3:Y:S04]  /*f4a0*/  LDL R50, [R1+0x558] ;  /* 0x0005580001327983 */ /* 0x000ee80000100800 */
[----:B------:R-:W3:Y:S04]  /*f4b0*/  LDL R53, [R1+0x5c8] ;  /* 0x0005c80001357983 */ /* 0x000ee80000100800 */
[----:B------:R-:W3:Y:S04]  /*f4c0*/  LDL R54, [R1+0x5e0] ;  /* 0x0005e00001367983 */ /* 0x000ee80000100800 */
[----:B------:R-:W3:Y:S01]  /*f4d0*/  LDL R56, [R1+0x5d0] ;  /* 0x0005d00001387983 */ /* 0x000ee20000100800 */
[----:B------:R-:W-:Y:S01]  /*f4e0*/  FADD R4, -R234, R4 ;  /* 0x00000004ea047221 */ /* 0x000fe20000000100 */
[----:B------:R-:W-:-:S02]  /*f4f0*/  FADD R193, -R232, R3 ;  /* 0x00000003e8c17221 */ /* 0x000fc40000000100 */
[----:B------:R-:W-:Y:S04]  /*f500*/  LDS R228, [R228+0x8000] ;  /* 0x00800000e4e47984 */ /* 0x000fe80000000800 */
[----:B------:R-:W0:Y:S01]  /*f510*/  LDS R229, [R229+0x8000] ;  /* 0x00800000e5e57984 */ /* 0x000e220000000800 */
[----:B------:R-:W-:-:S03]  /*f520*/  F2FP.SATFINITE.E4M3.F32.PACK_AB_MERGE_C R51, R52, R51, RZ ;  /* 0x000000333433723e */ /* 0x000fc600048070ff */
[----:B------:R-:W-:Y:S04]  /*f530*/  LDS R226, [R226+UR11+0x8000] ;  /* 0x0080000be2e27984 */ /* 0x000fe80008000800 */
[----:B------:R-:W-:Y:S01]  /*f540*/  LDS R227, [R227+0x8000] ;  /* 0x00800000e3e37984 */ /* 0x000fe20000000800 */
[----:B-1----:R-:W-:-:S03]  /*f550*/  IADD3 R8, P1, PT, R17, UR7, RZ ;  /* 0x0000000711087c10 */ /* 0x002fc6000ff3e0ff */
[----:B------:R-:W3:Y:S01]  /*f560*/  LDL R17, [R1+0x424] ;  /* 0x0004240001117983 */ /* 0x000ee20000100800 */
[----:B--2---:R-:W-:-:S03]  /*f570*/  IADD3.X R11, PT, PT, R16, UR13, RZ, P0, !PT ;  /* 0x0000000d100b7c10 */ /* 0x004fc600087fe4ff */
[----:B------:R-:W2:Y:S01]  /*f580*/  LDL R16, [R1+0x438] ;  /* 0x0004380001107983 */ /* 0x000ea20000100800 */
[----:B-----5:R-:W-:-:S03]  /*f590*/  IADD3 R6, P0, PT, R13, UR7, RZ ;  /* 0x000000070d067c10 */ /* 0x020fc6000ff1e0ff */
[----:B------:R-:W5:Y:S01]  /*f5a0*/  LDL R13, [R1+0x42c] ;  /* 0x00042c00010d7983 */ /* 0x000f620000100800 */
[----:B------:R-:W-:-:S03]  /*f5b0*/  IADD3.X R7, PT, PT, R15, UR13, RZ, P0, !PT ;  /* 0x0000000d0f077c10 */ /* 0x000fc600087fe4ff */
[----:B------:R1:W5:Y:S04]  /*f5c0*/  LDG.E.U8 R121, desc[UR16][R10.64] ;  /* 0x000000100a797981 */ /* 0x000368000c1e1100 */
[----:B------:R-:W5:Y:S04]  /*f5d0*/  LDL R15, [R1+0x448] ;  /* 0x00044800010f7983 */ /* 0x000f680000100800 */
[----:B------:R-:W5:Y:S01]  /*f5e0*/  LDG.E.U8 R122, desc[UR16][R6.64] ;  /* 0x00000010067a7981 */ /* 0x000f62000c1e1100 */
[----:B----4-:R-:W-:-:S03]  /*f5f0*/  IADD3.X R9, PT, PT, R5, UR13, RZ, P1, !PT ;  /* 0x0000000d05097c10 */ /* 0x010fc60008ffe4ff */
[----:B------:R-:W4:Y:S01]  /*f600*/  LDL R5, [R1+0x440] ;  /* 0x0004400001057983 */ /* 0x000f220000100800 */
[----:B-1----:R-:W-:-:S03]  /*f610*/  IADD3 R10, P1, PT, R49, UR7, RZ ;  /* 0x00000007310a7c10 */ /* 0x002fc6000ff3e0ff */
[----:B------:R-:W4:Y:S04]  /*f620*/  LDL R49, [R1+0x434] ;  /* 0x0004340001317983 */ /* 0x000f280000100800 */
[----:B------:R1:W4:Y:S01]  /*f630*/  LDG.E.U8 R90, desc[UR16][R8.64] ;  /* 0x00000010085a7981 */ /* 0x000322000c1e1100 */
[----:B------:R-:W-:-:S03]  /*f640*/  IADD3.X R11, PT, PT, R14, UR13, RZ, P1, !PT ;  /* 0x0000000d0e0b7c10 */ /* 0x000fc60008ffe4ff */
[----:B------:R-:W4:Y:S04]  /*f650*/  LDL R14, [R1+0x450] ;  /* 0x00045000010e7983 */ /* 0x000f280000100800 */
[----:B------:R0:W4:Y:S01]  /*f660*/  LDG.E.U8 R91, desc[UR16][R10.64] ;  /* 0x000000100a5b7981 */ /* 0x000122000c1e1100 */
[----:B-1----:R-:W-:-:S03]  /*f670*/  IADD3 R8, P0, PT, R48, UR7, RZ ;  /* 0x0000000730087c10 */ /* 0x002fc6000ff1e0ff */
[----:B------:R-:W4:Y:S01]  /*f680*/  LDL R48, [R1+0x43c] ;  /* 0x00043c0001307983 */ /* 0x000f220000100800 */
[----:B------:R-:W-:-:S03]  /*f690*/  IADD3.X R9, PT, PT, R2, UR13, RZ, P0, !PT ;  /* 0x0000000d02097c10 */ /* 0x000fc600087fe4ff */
[----:B------:R-:W4:Y:S01]  /*f6a0*/  LDL R2, [R1+0x458] ;  /* 0x0004580001027983 */ /* 0x000f220000100800 */
[----:B------:R-:W-:-:S03]  /*f6b0*/  IADD3 R6, P1, PT, R27, UR7, RZ ;  /* 0x000000071b067c10 */ /* 0x000fc6000ff3e0ff */
[----:B------:R-:W4:Y:S01]  /*f6c0*/  LDL R27, [R1+0x444] ;  /* 0x00044400011b7983 */ /* 0x000f220000100800 */
[----:B0-----:R-:W-:Y:S02]  /*f6d0*/  IADD3 R10, P0, PT, R19, UR7, RZ ;  /* 0x00000007130a7c10 */ /* 0x001fe4000ff1e0ff */
[----:B------:R-:W-:Y:S01]  /*f6e0*/  IADD3.X R7, PT, PT, R20, UR13, RZ, P1, !PT ;  /* 0x0000000d14077c10 */ /* 0x000fe20008ffe4ff */
[----:B------:R-:W4:Y:S04]  /*f6f0*/  LDL R19, [R1+0x44c] ;  /* 0x00044c0001137983 */ /* 0x000f280000100800 */
[----:B------:R-:W4:Y:S04]  /*f700*/  LDL R20, [R1+0x460] ;  /* 0x0004600001147983 */ /* 0x000f280000100800 */
[----:B------:R3:W4:Y:S04]  /*f710*/  LDG.E.U8 R123, desc[UR16][R8.64] ;  /* 0x00000010087b7981 */ /* 0x000728000c1e1100 */
[----:B------:R2:W4:Y:S01]  /*f720*/  LDG.E.U8 R84, desc[UR16][R6.64] ;  /* 0x0000001006547981 */ /* 0x000522000c1e1100 */
[----:B---3--:R-:W-:-:S03]  /*f730*/  IADD3 R8, P1, PT, R18, UR7, RZ ;  /* 0x0000000712087c10 */ /* 0x008fc6000ff3e0ff */
[----:B------:R-:W3:Y:S01]  /*f740*/  LDL R18, [R1+0x454] ;  /* 0x0004540001127983 */ /* 0x000ee20000100800 */
[----:B------:R-:W-:-:S03]  /*f750*/  IADD3.X R11, PT, PT, R17, UR13, RZ, P0, !PT ;  /* 0x0000000d110b7c10 */ /* 0x000fc600087fe4ff */
[----:B------:R-:W3:Y:S04]  /*f760*/  LDL R17, [R1+0x468] ;  /* 0x0004680001117983 */ /* 0x000ee80000100800 */
[----:B------:R4:W3:Y:S01]  /*f770*/  LDG.E.U8 R108, desc[UR16][R10.64] ;  /* 0x000000100a6c7981 */ /* 0x0008e2000c1e1100 */
[----:B--2---:R-:W-:-:S03]  /*f780*/  IADD3 R6, P0, PT, R16, UR7, RZ ;  /* 0x0000000710067c10 */ /* 0x004fc6000ff1e0ff */
[----:B------:R-:W2:Y:S01]  /*f790*/  LDL R16, [R1+0x45c] ;  /* 0x00045c0001107983 */ /* 0x000ea20000100800 */
[----:B-----5:R-:W-:-:S03]  /*f7a0*/  IADD3.X R9, PT, PT, R13, UR13, RZ, P1, !PT ;  /* 0x0000000d0d097c10 */ /* 0x020fc60008ffe4ff */
[----:B------:R-:W5:Y:S04]  /*f7b0*/  LDL R13, [R1+0x470] ;  /* 0x00047000010d7983 */ /* 0x000f680000100800 */
[----:B------:R0:W5:Y:S01]  /*f7c0*/  LDG.E.U8 R85, desc[UR16][R8.64] ;  /* 0x0000001008557981 */ /* 0x000162000c1e1100 */
[----:B----4-:R-:W-:-:S03]  /*f7d0*/  IADD3 R10, P1, PT, R5, UR7, RZ ;  /* 0x00000007050a7c10 */ /* 0x010fc6000ff3e0ff */
[----:B------:R-:W4:Y:S01]  /*f7e0*/  LDL R5, [R1+0x464] ;  /* 0x0004640001057983 */ /* 0x000f220000100800 */
[----:B------:R-:W-:Y:S02]  /*f7f0*/  IADD3.X R7, PT, PT, R49, UR13, RZ, P0, !PT ;  /* 0x0000000d31077c10 */ /* 0x000fe400087fe4ff */
[----:B0-----:R-:W-:Y:S01]  /*f800*/  IADD3 R8, P0, PT, R15, UR7, RZ ;  /* 0x000000070f087c10 */ /* 0x001fe2000ff1e0ff */
[----:B------:R-:W4:Y:S04]  /*f810*/  LDL R49, [R1+0x478] ;  /* 0x0004780001317983 */ /* 0x000f280000100800 */
[----:B------:R-:W4:Y:S04]  /*f820*/  LDL R15, [R1+0x46c] ;  /* 0x00046c00010f7983 */ /* 0x000f280000100800 */
[----:B------:R0:W4:Y:S01]  /*f830*/  LDG.E.U8 R109, desc[UR16][R6.64] ;  /* 0x00000010066d7981 */ /* 0x000122000c1e1100 */
[----:B------:R-:W-:-:S03]  /*f840*/  IADD3.X R11, PT, PT, R48, UR13, RZ, P1, !PT ;  /* 0x0000000d300b7c10 */ /* 0x000fc60008ffe4ff */
[----:B------:R-:W4:Y:S01]  /*f850*/  LDL R48, [R1+0x480] ;  /* 0x0004800001307983 */ /* 0x000f220000100800 */
[----:B0-----:R-:W-:-:S03]  /*f860*/  IADD3 R6, P1, PT, R14, UR7, RZ ;  /* 0x000000070e067c10 */ /* 0x001fc6000ff3e0ff */
[----:B------:R0:W4:Y:S01]  /*f870*/  LDG.E.U8 R86, desc[UR16][R10.64] ;  /* 0x000000100a567981 */ /* 0x000122000c1e1100 */
[----:B------:R-:W-:-:S03]  /*f880*/  IADD3.X R9, PT, PT, R27, UR13, RZ, P0, !PT ;  /* 0x0000000d1b097c10 */ /* 0x000fc600087fe4ff */
[----:B------:R-:W4:Y:S04]  /*f890*/  LDL R14, [R1+0x474] ;  /* 0x00047400010e7983 */ /* 0x000f280000100800 */
[----:B------:R-:W4:Y:S01]  /*f8a0*/  LDL R27, [R1+0x488] ;  /* 0x00048800011b7983 */ /* 0x000f220000100800 */
[----:B0-----:R-:W-:-:S03]  /*f8b0*/  IADD3 R10, P0, PT, R2, UR7, RZ ;  /* 0x00000007020a7c10 */ /* 0x001fc6000ff1e0ff */
[----:B------:R-:W4:Y:S01]  /*f8c0*/  LDL R2, [R1+0x47c] ;  /* 0x00047c0001027983 */ /* 0x000f220000100800 */
[----:B------:R-:W-:-:S03]  /*f8d0*/  IADD3.X R7, PT, PT, R19, UR13, RZ, P1, !PT ;  /* 0x0000000d13077c10 */ /* 0x000fc60008ffe4ff */
[----:B------:R-:W4:Y:S04]  /*f8e0*/  LDL R19, [R1+0x490] ;  /* 0x0004900001137983 */ /* 0x000f280000100800 */
[----:B------:R0:W4:Y:S04]  /*f8f0*/  LDG.E.U8 R110, desc[UR16][R8.64] ;  /* 0x00000010086e7981 */ /* 0x000128000c1e1100 */
[----:B------:R1:W4:Y:S01]  /*f900*/  LDG.E.U8 R87, desc[UR16][R6.64] ;  /* 0x0000001006577981 */ /* 0x000322000c1e1100 */
[----:B0-----:R-:W-:-:S03]  /*f910*/  IADD3 R8, P1, PT, R20, UR7, RZ ;  /* 0x0000000714087c10 */ /* 0x001fc6000ff3e0ff */
[----:B------:R-:W4:Y:S01]  /*f920*/  LDL R20, [R1+0x484] ;  /* 0x0004840001147983 */ /* 0x000f220000100800 */
[----:B---3--:R-:W-:-:S03]  /*f930*/  IADD3.X R11, PT, PT, R18, UR13, RZ, P0, !PT ;  /* 0x0000000d120b7c10 */ /* 0x008fc600087fe4ff */
[----:B------:R-:W3:Y:S04]  /*f940*/  LDL R18, [R1+0x498] ;  /* 0x0004980001127983 */ /* 0x000ee80000100800 */
[----:B------:R5:W3:Y:S01]  /*f950*/  LDG.E.U8 R111, desc[UR16][R10.64] ;  /* 0x000000100a6f7981 */ /* 0x000ae2000c1e1100 */
[----:B-1----:R-:W-:-:S03]  /*f960*/  IADD3 R6, P0, PT, R17, UR7, RZ ;  /* 0x0000000711067c10 */ /* 0x002fc6000ff1e0ff */
[----:B------:R-:W3:Y:S01]  /*f970*/  LDL R17, [R1+0x48c] ;  /* 0x00048c0001117983 */ /* 0x000ee20000100800 */
[----:B--2---:R-:W-:-:S03]  /*f980*/  IADD3.X R9, PT, PT, R16, UR13, RZ, P1, !PT ;  /* 0x0000000d10097c10 */ /* 0x004fc60008ffe4ff */
[----:B------:R-:W2:Y:S01]  /*f990*/  LDL R16, [R1+0x4a0] ;  /* 0x0004a00001107983 */ /* 0x000ea20000100800 */
[----:B-----5:R-:W-:-:S03]  /*f9a0*/  IADD3 R10, P1, PT, R13, UR7, RZ ;  /* 0x000000070d0a7c10 */ /* 0x020fc6000ff3e0ff */
[----:B------:R-:W5:Y:S04]  /*f9b0*/  LDL R13, [R1+0x494] ;  /* 0x00049400010d7983 */ /* 0x000f680000100800 */
[----:B------:R0:W5:Y:S01]  /*f9c0*/  LDG.E.U8 R80, desc[UR16][R8.64] ;  /* 0x0000001008507981 */ /* 0x000162000c1e1100 */
[----:B----4-:R-:W-:-:S03]  /*f9d0*/  IADD3.X R7, PT, PT, R5, UR13, RZ, P0, !PT ;  /* 0x0000000d05077c10 */ /* 0x010fc600087fe4ff */
[----:B------:R-:W4:Y:S01]  /*f9e0*/  LDL R5, [R1+0x4a8] ;  /* 0x0004a80001057983 */ /* 0x000f220000100800 */
[----:B0-----:R-:W-:-:S03]  /*f9f0*/  IADD3 R8, P0, PT, R49, UR7, RZ ;  /* 0x0000000731087c10 */ /* 0x001fc6000ff1e0ff */
[----:B------:R0:W4:Y:S01]  /*fa00*/  LDG.E.U8 R96, desc[UR16][R6.64] ;  /* 0x0000001006607981 */ /* 0x000122000c1e1100 */
[----:B------:R-:W-:-:S03]  /*fa10*/  IADD3.X R11, PT, PT, R15, UR13, RZ, P1, !PT ;  /* 0x0000000d0f0b7c10 */ /* 0x000fc60008ffe4ff */
[----:B------:R-:W4:Y:S04]  /*fa20*/  LDL R49, [R1+0x49c] ;  /* 0x00049c0001317983 */ /* 0x000f280000100800 */
[----:B------:R-:W4:Y:S04]  /*fa30*/  LDL R15, [R1+0x4b0] ;  /* 0x0004b000010f7983 */ /* 0x000f280000100800 */
[----:B------:R1:W4:Y:S01]  /*fa40*/  LDG.E.U8 R81, desc[UR16][R10.64] ;  /* 0x000000100a517981 */ /* 0x000322000c1e1100 */
[----:B0-----:R-:W-:-:S03]  /*fa50*/  IADD3 R6, P1, PT, R48, UR7, RZ ;  /* 0x0000000730067c10 */ /* 0x001fc6000ff3e0ff */
[----:B------:R-:W4:Y:S01]  /*fa60*/  LDL R48, [R1+0x4a4] ;  /* 0x0004a40001307983 */ /* 0x000f220000100800 */
[----:B------:R-:W-:-:S03]  /*fa70*/  IADD3.X R9, PT, PT, R14, UR13, RZ, P0, !PT ;  /* 0x0000000d0e097c10 */ /* 0x000fc600087fe4ff */
[----:B------:R-:W4:Y:S01]  /*fa80*/  LDL R14, [R1+0x4b8] ;  /* 0x0004b800010e7983 */ /* 0x000f220000100800 */
[----:B-1----:R-:W-:-:S03]  /*fa90*/  IADD3 R10, P0, PT, R27, UR7, RZ ;  /* 0x000000071b0a7c10 */ /* 0x002fc6000ff1e0ff */
[----:B------:R-:W4:Y:S01]  /*faa0*/  LDL R27, [R1+0x4ac] ;  /* 0x0004ac00011b7983 */ /* 0x000f220000100800 */
[----:B------:R-:W-:-:S03]  /*fab0*/  IADD3.X R7, PT, PT, R2, UR13, RZ, P1, !PT ;  /* 0x0000000d02077c10 */ /* 0x000fc60008ffe4ff */
[----:B------:R-:W4:Y:S04]  /*fac0*/  LDL R2, [R1+0x4c0] ;  /* 0x0004c00001027983 */ /* 0x000f280000100800 */
[----:B------:R0:W4:Y:S04]  /*fad0*/  LDG.E.U8 R97, desc[UR16][R8.64] ;  /* 0x0000001008617981 */ /* 0x000128000c1e1100 */
[----:B------:R3:W4:Y:S01]  /*fae0*/  LDG.E.U8 R82, desc[UR16][R6.64] ;  /* 0x0000001006527981 */ /* 0x000722000c1e1100 */
[----:B0-----:R-:W-:-:S03]  /*faf0*/  IADD3 R8, P1, PT, R19, UR7, RZ ;  /* 0x0000000713087c10 */ /* 0x001fc6000ff3e0ff */
[----:B------:R-:W4:Y:S01]  /*fb00*/  LDL R19, [R1+0x4b4] ;  /* 0x0004b40001137983 */ /* 0x000f220000100800 */
[----:B------:R-:W-:-:S03]  /*fb10*/  IADD3.X R11, PT, PT, R20, UR13, RZ, P0, !PT ;  /* 0x0000000d140b7c10 */ /* 0x000fc600087fe4ff */
[----:B------:R-:W4:Y:S01]  /*fb20*/  LDL R20, [R1+0x4c8] ;  /* 0x0004c80001147983 */ /* 0x000f220000100800 */
[----:B---3--:R-:W-:-:S03]  /*fb30*/  IADD3 R6, P0, PT, R18, UR7, RZ ;  /* 0x0000000712067c10 */ /* 0x008fc6000ff1e0ff */
[----:B------:R-:W3:Y:S04]  /*fb40*/  LDL R18, [R1+0x4bc] ;  /* 0x0004bc0001127983 */ /* 0x000ee80000100800 */
[----:B------:R2:W3:Y:S01]  /*fb50*/  LDG.E.U8 R98, desc[UR16][R10.64] ;  /* 0x000000100a627981 */ /* 0x0004e2000c1e1100 */
        /* <DEDUP_REMOVED lines=10> */
[----:B------:R-:W-:-:S03]  /*fc00*/  IADD3.X R11, PT, PT, R49, UR13, RZ, P1, !PT ;  /* 0x0000000d310b7c10 */ /* 0x000fc60008ffe4ff */
[----:B------:R-:W4:Y:S01]  /*fc10*/  LDL R49, [R1+0x4e0] ;  /* 0x0004e00001317983 */ /* 0x000f220000100800 */
[----:B0-----:R-:W-:-:S03]  /*fc20*/  IADD3 R6, P1, PT, R15, UR7, RZ ;  /* 0x000000070f067c10 */ /* 0x001fc6000ff3e0ff */
[----:B------:R-:W4:Y:S04]  /*fc30*/  LDL R15, [R1+0x4d4] ;  /* 0x0004d400010f7983 */ /* 0x000f280000100800 */
[----:B------:R0:W4:Y:S01]  /*fc40*/  LDG.E.U8 R132, desc[UR16][R10.64] ;  /* 0x000000100a847981 */ /* 0x000122000c1e1100 */
[----:B------:R-:W-:-:S03]  /*fc50*/  IADD3.X R9, PT, PT, R48, UR13, RZ, P0, !PT ;  /* 0x0000000d30097c10 */ /* 0x000fc600087fe4ff */
[----:B------:R-:W4:Y:S04]  /*fc60*/  LDL R48, [R1+0x4e8] ;  /* 0x0004e80001307983 */ /* 0x000f280000100800 */
[----:B------:R1:W4:Y:S01]  /*fc70*/  LDG.E.U8 R136, desc[UR16][R8.64] ;  /* 0x0000001008887981 */ /* 0x000322000c1e1100 */
[----:B0-----:R-:W-:-:S03]  /*fc80*/  IADD3 R10, P0, PT, R14, UR7, RZ ;  /* 0x000000070e0a7c10 */ /* 0x001fc6000ff1e0ff */
[----:B------:R-:W4:Y:S01]  /*fc90*/  LDL R14, [R1+0x4dc] ;  /* 0x0004dc00010e7983 */ /* 0x000f220000100800 */
[----:B------:R-:W-:-:S03]  /*fca0*/  IADD3.X R7, PT, PT, R27, UR13, RZ, P1, !PT ;  /* 0x0000000d1b077c10 */ /* 0x000fc60008ffe4ff */
[----:B------:R-:W4:Y:S01]  /*fcb0*/  LDL R27, [R1+0x4f0] ;  /* 0x0004f000011b7983 */ /* 0x000f220000100800 */
[----:B-1----:R-:W-:-:S03]  /*fcc0*/  IADD3 R8, P1, PT, R2, UR7, RZ ;  /* 0x0000000702087c10 */ /* 0x002fc6000ff3e0ff */
[----:B------:R-:W4:Y:S04]  /*fcd0*/  LDL R2, [R1+0x4e4] ;  /* 0x0004e40001027983 */ /* 0x000f280000100800 */
[----:B------:R0:W4:Y:S01]  /*fce0*/  LDG.E.U8 R133, desc[UR16][R6.64] ;  /* 0x0000001006857981 */ /* 0x000122000c1e1100 */
[----:B------:R-:W-:-:S03]  /*fcf0*/  IADD3.X R11, PT, PT, R19, UR13, RZ, P0, !PT ;  /* 0x0000000d130b7c10 */ /* 0x000fc600087fe4ff */
[----:B------:R-:W4:Y:S01]  /*fd00*/  LDL R19, [R1+0x4f8] ;  /* 0x0004f80001137983 */ /* 0x000f220000100800 */
[----:B0-----:R-:W-:-:S03]  /*fd10*/  IADD3 R6, P0, PT, R20, UR7, RZ ;  /* 0x0000000714067c10 */ /* 0x001fc6000ff1e0ff */
[----:B------:R-:W4:Y:S01]  /*fd20*/  LDL R20, [R1+0x4ec] ;  /* 0x0004ec0001147983 */ /* 0x000f220000100800 */
[----:B---3--:R-:W-:-:S03]  /*fd30*/  IADD3.X R9, PT, PT, R18, UR13, RZ, P1, !PT ;  /* 0x0000000d12097c10 */ /* 0x008fc60008ffe4ff */
[----:B------:R-:W3:Y:S04]  /*fd40*/  LDL R18, [R1+0x500] ;  /* 0x0005000001127983 */ /* 0x000ee80000100800 */
[----:B------:R-:W3:Y:S04]  /*fd50*/  LDG.E.U8 R137, desc[UR16][R10.64] ;  /* 0x000000100a897981 */ /* 0x000ee8000c1e1100 */
[----:B------:R0:W3:Y:S04]  /*fd60*/  LDG.E.U8 R134, desc[UR16][R8.64] ;  /* 0x0000001008867981 */ /* 0x0000e8000c1e1100 */
[----:B------:R-:W3:Y:S04]  /*fd70*/  LDL R11, [R1+0x504] ;  /* 0x00050400010b7983 */ /* 0x000ee80000100800 */
[----:B------:R-:W3:Y:S01]  /*fd80*/  LDL R10, [R1+0x518] ;  /* 0x00051800010a7983 */ /* 0x000ee20000100800 */
[----:B------:R-:W-:-:S03]  /*fd90*/  IADD3 R250, P1, PT, R17, UR7, RZ ;  /* 0x0000000711fa7c10 */ /* 0x000fc6000ff3e0ff */
[----:B------:R-:W3:Y:S01]  /*fda0*/  LDL R17, [R1+0x4f4] ;  /* 0x0004f40001117983 */ /* 0x000ee20000100800 */
[----:B--2---:R-:W-:-:S03]  /*fdb0*/  IADD3.X R7, PT, PT, R16, UR13, RZ, P0, !PT ;  /* 0x0000000d10077c10 */ /* 0x004fc600087fe4ff */
[----:B------:R-:W0:Y:S01]  /*fdc0*/  LDL R16, [R1+0x508] ;  /* 0x0005080001107983 */ /* 0x000e220000100800 */
[----:B-----5:R-:W-:-:S03]  /*fdd0*/  IADD3 R248, P0, PT, R13, UR7, RZ ;  /* 0x000000070df87c10 */ /* 0x020fc6000ff1e0ff */
[----:B------:R-:W2:Y:S04]  /*fde0*/  LDL R13, [R1+0x4fc] ;  /* 0x0004fc00010d7983 */ /* 0x000ea80000100800 */
[----:B------:R1:W5:Y:S01]  /*fdf0*/  LDG.E.U8 R252, desc[UR16][R6.64] ;  /* 0x0000001006fc7981 */ /* 0x000362000c1e1100 */
[----:B----4-:R-:W-:-:S03]  /*fe00*/  IADD3.X R251, PT, PT, R5, UR13, RZ, P1, !PT ;  /* 0x0000000d05fb7c10 */ /* 0x010fc60008ffe4ff */
[----:B------:R-:W1:Y:S01]  /*fe10*/  LDL R5, [R1+0x510] ;  /* 0x0005100001057983 */ /* 0x000e620000100800 */
[----:B------:R-:W-:Y:S01]  /*fe20*/  FMUL R192, R4, 1.4426950216293334961 ;  /* 0x3fb8aa3b04c07820 */ /* 0x000fe20000400000 */
[----:B------:R-:W-:Y:S02]  /*fe30*/  FMUL R193, R193, 1.4426950216293334961 ;  /* 0x3fb8aa3bc1c17820 */ /* 0x000fe40000400000 */
[----:B------:R-:W4:Y:S01]  /*fe40*/  LDG.E.U8 R250, desc[UR16][R250.64] ;  /* 0x00000010fafa7981 */ /* 0x000f22000c1e1100 */
[----:B------:R-:W-:-:S03]  /*fe50*/  IADD3 R246, P1, PT, R49, UR7, RZ ;  /* 0x0000000731f67c10 */ /* 0x000fc6000ff3e0ff */
[----:B------:R-:W4:Y:S01]  /*fe60*/  LDL R49, [R1+0x514] ;  /* 0x0005140001317983 */ /* 0x000f220000100800 */
[----:B------:R-:W-:-:S03]  /*fe70*/  IADD3.X R249, PT, PT, R15, UR13, RZ, P0, !PT ;  /* 0x0000000d0ff97c10 */ /* 0x000fc600087fe4ff */
[----:B------:R-:W4:Y:S01]  /*fe80*/  LDL R15, [R1+0x50c] ;  /* 0x00050c00010f7983 */ /* 0x000f220000100800 */
[----:B------:R-:W-:Y:S03]  /*fe90*/  MUFU.EX2 R192, R192 ;  /* 0x000000c000c07308 */ /* 0x000fe60000000800 */
[----:B------:R-:W5:Y:S01]  /*fea0*/  LDG.E.U8 R248, desc[UR16][R248.64] ;  /* 0x00000010f8f87981 */ /* 0x000f62000c1e1100 */
[----:B------:R-:W-:-:S03]  /*feb0*/  IADD3 R244, P0, PT, R48, UR7, RZ ;  /* 0x0000000730f47c10 */ /* 0x000fc6000ff1e0ff */
[----:B------:R-:W5:Y:S01]  /*fec0*/  LDL R48, [R1+0x524] ;  /* 0x0005240001307983 */ /* 0x000f620000100800 */
[----:B------:R-:W3:Y:S03]  /*fed0*/  MUFU.EX2 R193, R193 ;  /* 0x000000c100c17308 */ /* 0x000ee60000000800 */
[----:B------:R-:W5:Y:S01]  /*fee0*/  LDL R251, [R1+0x790] ;  /* 0x0007900001fb7983 */ /* 0x000f620000100800 */
[----:B------:R-:W-:-:S03]  /*fef0*/  IADD3.X R247, PT, PT, R14, UR13, RZ, P1, !PT ;  /* 0x0000000d0ef77c10 */ /* 0x000fc60008ffe4ff */
[----:B------:R-:W5:Y:S04]  /*ff00*/  LDL R14, [R1+0x520] ;  /* 0x00052000010e7983 */ /* 0x000f680000100800 */
[----:B------:R-:W5:Y:S01]  /*ff10*/  LDL R249, [R1+0x7a0] ;  /* 0x0007a00001f97983 */ /* 0x000f620000100800 */
[----:B------:R-:W-:-:S03]  /*ff20*/  IADD3.X R245, PT, PT, R2, UR13, RZ, P0, !PT ;  /* 0x0000000d02f57c10 */ /* 0x000fc600087fe4ff */
[----:B------:R-:W5:Y:S01]  /*ff30*/  LDL R2, [R1+0x528] ;  /* 0x0005280001027983 */ /* 0x000f620000100800 */
[----:B------:R-:W-:-:S03]  /*ff40*/  IADD3 R242, P1, PT, R27, UR7, RZ ;  /* 0x000000071bf27c10 */ /* 0x000fc6000ff3e0ff */
[----:B------:R-:W5:Y:S01]  /*ff50*/  LDL R27, [R1+0x538] ;  /* 0x00053800011b7983 */ /* 0x000f620000100800 */
[----:B---3--:R-:W-:-:S03]  /*ff60*/  FFMA2 R228, R140.F32x2.HI_LO, R192.F32x2.HI_LO, R228.F32x2.HI_LO ;  /* 0x000000c08ce47249 */ /* 0x008fc600000000e4 */
[----:B------:R-:W3:Y:S04]  /*ff70*/  LDL R141, [R1+0x694] ;  /* 0x00069400018d7983 */ /* 0x000ee80000100800 */
[----:B------:R-:W3:Y:S01]  /*ff80*/  LDL R140, [R1+0x6a0] ;  /* 0x0006a000018c7983 */ /* 0x000ee20000100800 */
[----:B------:R-:W-:-:S03]  /*ff90*/  IADD3 R240, P0, PT, R19, UR7, RZ ;  /* 0x0000000713f07c10 */ /* 0x000fc6000ff1e0ff */
[----:B------:R-:W3:Y:S01]  /*ffa0*/  LDL R19, [R1+0x51c] ;  /* 0x00051c0001137983 */ /* 0x000ee20000100800 */
[----:B------:R-:W-:-:S03]  /*ffb0*/  IADD3.X R243, PT, PT, R20, UR13, RZ, P1, !PT ;  /* 0x0000000d14f37c10 */ /* 0x000fc60008ffe4ff */
[----:B------:R-:W3:Y:S01]  /*ffc0*/  LDL R20, [R1+0x530] ;  /* 0x0005300001147983 */ /* 0x000ee20000100800 */
[----:B------:R-:W-:-:S03]  /*ffd0*/  IADD3 R230, P1, PT, R18, UR7, RZ ;  /* 0x0000000712e67c10 */ /* 0x000fc6000ff3e0ff */
[----:B------:R-:W3:Y:S04]  /*ffe0*/  LDL R18, [R1+0x52c] ;  /* 0x00052c0001127983 */ /* 0x000ee80000100800 */
[----:B------:R-:W3:Y:S04]  /*fff0*/  LDG.E.U8 R242, desc[UR16][R242.64] ;  /* 0x00000010f2f27981 */ /* 0x000ee8000c1e1100 */
[----:B------:R-:W3:Y:S04]  /*10000*/  LDG.E.U8 R244, desc[UR16][R244.64] ;  /* 0x00000010f4f47981 */ /* 0x000ee8000c1e1100 */
[----:B------:R-:W3:Y:S04]  /*10010*/  LDG.E.U8 R246, desc[UR16][R246.64] ;  /* 0x00000010f6f67981 */ /* 0x000ee8000c1e1100 */
[----:B------:R-:W3:Y:S04]  /*10020*/  LDL R243, [R1+0x7c8] ;  /* 0x0007c80001f37983 */ /* 0x000ee80000100800 */
[----:B------:R-:W3:Y:S04]  /*10030*/  LDL R245, [R1+0x7bc] ;  /* 0x0007bc0001f57983 */ /* 0x000ee80000100800 */
[----:B------:R-:W3:Y:S01]  /*10040*/  LDL R247, [R1+0x784] ;  /* 0x0007840001f77983 */ /* 0x000ee20000100800 */
[----:B------:R-:W-:-:S03]  /*10050*/  IADD3.X R241, PT, PT, R17, UR13, RZ, P0, !PT ;  /* 0x0000000d11f17c10 */ /* 0x000fc600087fe4ff */
[----:B------:R-:W3:Y:S04]  /*10060*/  LDL R17, [R1+0x540] ;  /* 0x0005400001117983 */ /* 0x000ee80000100800 */
[----:B------:R-:W3:Y:S04]  /*10070*/  LDG.E.U8 R240, desc[UR16][R240.64] ;  /* 0x00000010f0f07981 */ /* 0x000ee8000c1e1100 */
[----:B------:R-:W3:Y:S01]  /*10080*/  LDL R241, [R1+0x7a4] ;  /* 0x0007a40001f17983 */ /* 0x000ee20000100800 */
[----:B--2---:R-:W-:-:S03]  /*10090*/  IADD3.X R231, PT, PT, R13, UR13, RZ, P1, !PT ;  /* 0x0000000d0de77c10 */ /* 0x004fc60008ffe4ff */
[----:B------:R-:W2:Y:S01]  /*100a0*/  LDL R13, [R1+0x548] ;  /* 0x00054800010d7983 */ /* 0x000ea20000100800 */
[----:B0-----:R-:W-:-:S03]  /*100b0*/  IADD3 R8, P0, PT, R16, UR7, RZ ;  /* 0x0000000710087c10 */ /* 0x001fc6000ff1e0ff */
[----:B------:R-:W2:Y:S01]  /*100c0*/  LDL R16, [R1+0x53c] ;  /* 0x00053c0001107983 */ /* 0x000ea20000100800 */
[----:B------:R-:W-:Y:S02]  /*100d0*/  IADD3.X R9, PT, PT, R11, UR13, RZ, P0, !PT ;  /* 0x0000000d0b097c10 */ /* 0x000fe400087fe4ff */
[----:B------:R-:W-:Y:S01]  /*100e0*/  IADD3 R10, P0, PT, R10, UR7, RZ ;  /* 0x000000070a0a7c10 */ /* 0x000fe2000ff1e0ff */
[----:B------:R-:W2:Y:S04]  /*100f0*/  LDG.E.U8 R230, desc[UR16][R230.64] ;  /* 0x00000010e6e67981 */ /* 0x000ea8000c1e1100 */
[----:B------:R5:W2:Y:S04]  /*10100*/  LDG.E.U8 R221, desc[UR16][R8.64] ;  /* 0x0000001008dd7981 */ /* 0x000aa8000c1e1100 */
[----:B------:R-:W2:Y:S01]  /*10110*/  LDL R231, [R1+0x740] ;  /* 0x0007400001e77983 */ /* 0x000ea20000100800 */
[----:B-1----:R-:W-:-:S03]  /*10120*/  IADD3 R6, P1, PT, R5, UR7, RZ ;  /* 0x0000000705067c10 */ /* 0x002fc6000ff3e0ff */
[----:B------:R-:W2:Y:S01]  /*10130*/  LDL R5, [R1+0x534] ;  /* 0x0005340001057983 */ /* 0x000ea20000100800 */
[----:B----4-:R-:W-:-:S03]  /*10140*/  IADD3.X R7, PT, PT, R15, UR13, RZ, P1, !PT ;  /* 0x0000000d0f077c10 */ /* 0x010fc60008ffe4ff */
[----:B------:R-:W4:Y:S01]  /*10150*/  LDL R15, [R1+0x550] ;  /* 0x00055000010f7983 */ /* 0x000f220000100800 */
[----:B------:R-:W-:-:S03]  /*10160*/  IADD3.X R11, PT, PT, R49, UR13, RZ, P0, !PT ;  /* 0x0000000d310b7c10 */ /* 0x000fc600087fe4ff */
[----:B------:R0:W4:Y:S04]  /*10170*/  LDG.E.U8 R217, desc[UR16][R6.64] ;  /* 0x0000001006d97981 */ /* 0x000128000c1e1100 */
[----:B------:R1:W4:Y:S04]  /*10180*/  LDG.E.U8 R213, desc[UR16][R10.64] ;  /* 0x000000100ad57981 */ /* 0x000328000c1e1100 */
[----:B------:R-:W4:Y:S01]  /*10190*/  LDL R49, [R1+0x568] ;  /* 0x0005680001317983 */ /* 0x000f220000100800 */
[----:B-----5:R-:W-:-:S03]  /*101a0*/  IADD3 R8, P1, PT, R14, UR7, RZ ;  /* 0x000000070e087c10 */ /* 0x020fc6000ff3e0ff */
[----:B------:R-:W5:Y:S01]  /*101b0*/  LDL R14, [R1+0x544] ;  /* 0x00054400010e7983 */ /* 0x000f620000100800 */
[----:B0-----:R-:W-:-:S03]  /*101c0*/  IADD3 R6, P0, PT, R2, UR7, RZ ;  /* 0x0000000702067c10 */ /* 0x001fc6000ff1e0ff */
[----:B------:R-:W5:Y:S01]  /*101d0*/  LDL R2, [R1+0x54c] ;  /* 0x00054c0001027983 */ /* 0x000f620000100800 */
[----:B---3--:R-:W-:-:S03]  /*101e0*/  IADD3.X R9, PT, PT, R19, UR13, RZ, P1, !PT ;  /* 0x0000000d13097c10 */ /* 0x008fc60008ffe4ff */
[----:B------:R-:W3:Y:S01]  /*101f0*/  LDL R19, [R1+0x560] ;  /* 0x0005600001137983 */ /* 0x000ee20000100800 */
[----:B-1----:R-:W-:-:S03]  /*10200*/  IADD3 R10, P1, PT, R20, UR7, RZ ;  /* 0x00000007140a7c10 */ /* 0x002fc6000ff3e0ff */
[----:B------:R-:W3:Y:S01]  /*10210*/  LDL R20, [R1+0x554] ;  /* 0x0005540001147983 */ /* 0x000ee20000100800 */
[----:B------:R-:W-:Y:S02]  /*10220*/  IADD3.X R7, PT, PT, R48, UR13, RZ, P0, !PT ;  /* 0x0000000d30077c10 */ /* 0x000fe400087fe4ff */
[----:B------:R-:W-:Y:S01]  /*10230*/  IADD3.X R11, PT, PT, R18, UR13, RZ, P1, !PT ;  /* 0x0000000d120b7c10 */ /* 0x000fe20008ffe4ff */
[----:B------:R0:W3:Y:S04]  /*10240*/  LDG.E.U8 R211, desc[UR16][R8.64] ;  /* 0x0000001008d37981 */ /* 0x0000e8000c1e1100 */
[----:B------:R-:W3:Y:S04]  /*10250*/  LDL R48, [R1+0x55c] ;  /* 0x00055c0001307983 */ /* 0x000ee80000100800 */
[----:B------:R-:W3:Y:S01]  /*10260*/  LDL R18, [R1+0x564] ;  /* 0x0005640001127983 */ /* 0x000ee20000100800 */
[----:B0-----:R-:W-:-:S03]  /*10270*/  IADD3 R8, P0, PT, R27, UR7, RZ ;  /* 0x000000071b087c10 */ /* 0x001fc6000ff1e0ff */
[----:B------:R-:W3:Y:S04]  /*10280*/  LDL R27, [R1+0x570] ;  /* 0x00057000011b7983 */ /* 0x000ee80000100800 */
[----:B------:R-:W3:Y:S04]  /*10290*/  LDG.E.U8 R207, desc[UR16][R10.64] ;  /* 0x000000100acf7981 */ /* 0x000ee8000c1e1100 */
[----:B------:R0:W3:Y:S02]  /*102a0*/  LDG.E.U8 R209, desc[UR16][R6.64] ;  /* 0x0000001006d17981 */ /* 0x0000e4000c1e1100 */
[----:B0-----:R-:W-:-:S02]  /*102b0*/  IADD3 R6, P1, PT, R17, UR7, RZ ;  /* 0x0000000711067c10 */ /* 0x001fc4000ff3e0ff */
[----:B------:R-:W3:Y:S02]  /*102c0*/  LDL R17, [R1+0x578] ;  /* 0x0005780001117983 */ /* 0x000ee40000100800 */
[----:B--2---:R-:W-:Y:S02]  /*102d0*/  IADD3.X R7, PT, PT, R16, UR13, RZ, P1, !PT ;  /* 0x0000000d10077c10 */ /* 0x004fe40008ffe4ff */
[----:B------:R-:W2:Y:S04]  /*102e0*/  LDL R16, [R1+0x574] ;  /* 0x0005740001107983 */ /* 0x000ea80000100800 */
[----:B------:R-:W2:Y:S01]  /*102f0*/  LDG.E.U8 R201, desc[UR16][R6.64] ;  /* 0x0000001006c97981 */ /* 0x000ea2000c1e1100 */
[----:B------:R-:W-:-:S03]  /*10300*/  IADD3.X R9, PT, PT, R5, UR13, RZ, P0, !PT ;  /* 0x0000000d05097c10 */ /* 0x000fc600087fe4ff */
[----:B------:R-:W2:Y:S01]  /*10310*/  LDL R5, [R1+0x56c] ;  /* 0x00056c0001057983 */ /* 0x000ea20000100800 */
[----:B------:R-:W-:-:S03]  /*10320*/  IADD3 R10, P0, PT, R13, UR7, RZ ;  /* 0x000000070d0a7c10 */ /* 0x000fc6000ff1e0ff */
[----:B------:R-:W2:Y:S04]  /*10330*/  LDL R13, [R1+0x580] ;  /* 0x00058000010d7983 */ /* 0x000ea80000100800 */
[----:B------:R4:W2:Y:S02]  /*10340*/  LDG.E.U8 R203, desc[UR16][R8.64] ;  /* 0x0000001008cb7981 */ /* 0x0008a4000c1e1100 */
[----:B----4-:R-:W-:Y:S02]  /*10350*/  IADD3 R8, P1, PT, R15, UR7, RZ ;  /* 0x000000070f087c10 */ /* 0x010fe4000ff3e0ff */
[----:B------:R-:W4:Y:S01]  /*10360*/  LDL R15, [R1+0x588] ;  /* 0x00058800010f7983 */ /* 0x000f220000100800 */
[----:B-----5:R-:W-:-:S03]  /*10370*/  IADD3.X R11, PT, PT, R14, UR13, RZ, P0, !PT ;  /* 0x0000000d0e0b7c10 */ /* 0x020fc600087fe4ff */
[----:B------:R-:W5:Y:S01]  /*10380*/  LDL R14, [R1+0x57c] ;  /* 0x00057c00010e7983 */ /* 0x000f620000100800 */
[----:B------:R-:W-:-:S03]  /*10390*/  IADD3 R6, P0, PT, R50, UR7, RZ ;  /* 0x0000000732067c10 */ /* 0x000fc6000ff1e0ff */
[----:B------:R-:W5:Y:S01]  /*103a0*/  LDL R50, [R1+0x58c] ;  /* 0x00058c0001327983 */ /* 0x000f620000100800 */
[----:B------:R-:W-:-:S03]  /*103b0*/  IADD3.X R9, PT, PT, R2, UR13, RZ, P1, !PT ;  /* 0x0000000d02097c10 */ /* 0x000fc60008ffe4ff */
[----:B------:R-:W5:Y:S04]  /*103c0*/  LDL R2, [R1+0x590] ;  /* 0x0005900001027983 */ /* 0x000f680000100800 */
[----:B------:R-:W5:Y:S04]  /*103d0*/  LDG.E.U8 R197, desc[UR16][R8.64] ;  /* 0x0000001008c57981 */ /* 0x000f68000c1e1100 */
[----:B------:R0:W5:Y:S01]  /*103e0*/  LDG.E.U8 R199, desc[UR16][R10.64] ;  /* 0x000000100ac77981 */ /* 0x000162000c1e1100 */
[----:B---3--:R-:W-:-:S03]  /*103f0*/  IADD3 R190, P1, PT, R19, UR7, RZ ;  /* 0x0000000713be7c10 */ /* 0x008fc6000ff3e0ff */
[----:B------:R-:W3:Y:S01]  /*10400*/  LDL R19, [R1+0x584] ;  /* 0x0005840001137983 */ /* 0x000ee20000100800 */
[----:B------:R-:W-:-:S03]  /*10410*/  IADD3.X R7, PT, PT, R20, UR13, RZ, P0, !PT ;  /* 0x0000000d14077c10 */ /* 0x000fc600087fe4ff */
[----:B------:R-:W3:Y:S01]  /*10420*/  LDL R20, [R1+0x598] ;  /* 0x0005980001147983 */ /* 0x000ee20000100800 */
[----:B------:R-:W-:-:S03]  /*10430*/  IADD3 R188, P0, PT, R49, UR7, RZ ;  /* 0x0000000731bc7c10 */ /* 0x000fc6000ff1e0ff */
[----:B------:R-:W3:Y:S01]  /*10440*/  LDL R49, [R1+0x5a0] ;  /* 0x0005a00001317983 */ /* 0x000ee20000100800 */
[----:B------:R-:W-:-:S03]  /*10450*/  IADD3.X R191, PT, PT, R48, UR13, RZ, P1, !PT ;  /* 0x0000000d30bf7c10 */ /* 0x000fc60008ffe4ff */
[----:B------:R-:W3:Y:S01]  /*10460*/  LDL R48, [R1+0x5b0] ;  /* 0x0005b00001307983 */ /* 0x000ee20000100800 */
[----:B------:R-:W-:-:S03]  /*10470*/  IADD3.X R189, PT, PT, R18, UR13, RZ, P0, !PT ;  /* 0x0000000d12bd7c10 */ /* 0x000fc600087fe4ff */
[----:B------:R-:W3:Y:S01]  /*10480*/  LDL R18, [R1+0x594] ;  /* 0x0005940001127983 */ /* 0x000ee20000100800 */
[----:B------:R-:W-:-:S03]  /*10490*/  IADD3 R142, P1, PT, R27, UR7, RZ ;  /* 0x000000071b8e7c10 */ /* 0x000fc6000ff3e0ff */
[----:B------:R-:W3:Y:S04]  /*104a0*/  LDL R27, [R1+0x5ac] ;  /* 0x0005ac00011b7983 */ /* 0x000ee80000100800 */
[----:B------:R4:W3:Y:S04]  /*104b0*/  LDG.E.U8 R195, desc[UR16][R6.64] ;  /* 0x0000001006c37981 */ /* 0x0008e8000c1e1100 */
[----:B------:R-:W3:Y:S04]  /*104c0*/  LDG.E.U8 R188, desc[UR16][R188.64] ;  /* 0x00000010bcbc7981 */ /* 0x000ee8000c1e1100 */
[----:B------:R-:W3:Y:S04]  /*104d0*/  LDG.E.U8 R190, desc[UR16][R190.64] ;  /* 0x00000010bebe7981 */ /* 0x000ee8000c1e1100 */
[----:B------:R-:W3:Y:S04]  /*104e0*/  LDL R189, [R1+0x6a4] ;  /* 0x0006a40001bd7983 */ /* 0x000ee80000100800 */
[----:B------:R-:W3:Y:S01]  /*104f0*/  LDL R191, [R1+0x6c0] ;  /* 0x0006c00001bf7983 */ /* 0x000ee20000100800 */
[----:B0-----:R-:W-:-:S03]  /*10500*/  IADD3 R10, P0, PT, R17, UR7, RZ ;  /* 0x00000007110a7c10 */ /* 0x001fc6000ff1e0ff */
[----:B------:R-:W3:Y:S01]  /*10510*/  LDL R17, [R1+0x5a4] ;  /* 0x0005a40001117983 */ /* 0x000ee20000100800 */
[----:B--2---:R-:W-:-:S03]  /*10520*/  IADD3.X R11, PT, PT, R16, UR13, RZ, P0, !PT ;  /* 0x0000000d100b7c10 */ /* 0x004fc600087fe4ff */
[----:B------:R-:W2:Y:S04]  /*10530*/  LDL R16, [R1+0x5c0] ;  /* 0x0005c00001107983 */ /* 0x000ea80000100800 */
[----:B------:R-:W2:Y:S01]  /*10540*/  LDG.E.U8 R11, desc[UR16][R10.64] ;  /* 0x000000100a0b7981 */ /* 0x000ea2000c1e1100 */
[----:B------:R-:W-:-:S03]  /*10550*/  IADD3.X R143, PT, PT, R5, UR13, RZ, P1, !PT ;  /* 0x0000000d058f7c10 */ /* 0x000fc60008ffe4ff */
[----:B------:R-:W2:Y:S01]  /*10560*/  LDL R5, [R1+0x5a8] ;  /* 0x0005a80001057983 */ /* 0x000ea20000100800 */
[----:B------:R-:W-:-:S03]  /*10570*/  IADD3 R8, P1, PT, R13, UR7, RZ ;  /* 0x000000070d087c10 */ /* 0x000fc6000ff3e0ff */
[----:B------:R-:W2:Y:S04]  /*10580*/  LDL R13, [R1+0x59c] ;  /* 0x00059c00010d7983 */ /* 0x000ea80000100800 */
[----:B------:R-:W2:Y:S01]  /*10590*/  LDG.E.U8 R142, desc[UR16][R142.64] ;  /* 0x000000108e8e7981 */ /* 0x000ea2000c1e1100 */
[----:B----4-:R-:W-:-:S03]  /*105a0*/  IADD3 R6, P0, PT, R15, UR7, RZ ;  /* 0x000000070f067c10 */ /* 0x010fc6000ff1e0ff */
[----:B------:R-:W4:Y:S01]  /*105b0*/  LDL R143, [R1+0x6b0] ;  /* 0x0006b000018f7983 */ /* 0x000f220000100800 */
[----:B-----5:R-:W-:Y:S02]  /*105c0*/  IADD3.X R9, PT, PT, R14, UR13, RZ, P1, !PT ;  /* 0x0000000d0e097c10 */ /* 0x020fe40008ffe4ff */
[----:B------:R-:W-:Y:S02]  /*105d0*/  IADD3 R14, P1, PT, R2, UR7, RZ ;  /* 0x00000007020e7c10 */ /* 0x000fe4000ff3e0ff */
[----:B------:R-:W5:Y:S02]  /*105e0*/  LDL R2, [R1+0x5b4] ;  /* 0x0005b40001027983 */ /* 0x000f640000100800 */
[----:B------:R-:W-:Y:S02]  /*105f0*/  IADD3.X R15, PT, PT, R50, UR13, RZ, P1, !PT ;  /* 0x0000000d320f7c10 */ /* 0x000fe40008ffe4ff */
[----:B------:R-:W4:Y:S01]  /*10600*/  LDL R50, [R1+0x5c4] ;  /* 0x0005c40001327983 */ /* 0x000f220000100800 */
[----:B---3--:R-:W-:-:S03]  /*10610*/  IADD3.X R7, PT, PT, R19, UR13, RZ, P0, !PT ;  /* 0x0000000d13077c10 */ /* 0x008fc600087fe4ff */
[----:B------:R0:W3:Y:S04]  /*10620*/  LDG.E.U8 R19, desc[UR16][R8.64] ;  /* 0x0000001008137981 */ /* 0x0000e8000c1e1100 */
[----:B------:R1:W3:Y:S01]  /*10630*/  LDG.E.U8 R10, desc[UR16][R6.64] ;  /* 0x00000010060a7981 */ /* 0x0002e2000c1e1100 */
[----:B0-----:R-:W-:-:S03]  /*10640*/  IADD3 R8, P0, PT, R20, UR7, RZ ;  /* 0x0000000714087c10 */ /* 0x001fc6000ff1e0ff */
[----:B------:R-:W3:Y:S01]  /*10650*/  LDL R20, [R1+0x5bc] ;  /* 0x0005bc0001147983 */ /* 0x000ee20000100800 */
[----:B-1----:R-:W-:Y:S02]  /*10660*/  IADD3 R6, P1, PT, R49, UR7, RZ ;  /* 0x0000000731067c10 */ /* 0x002fe4000ff3e0ff */
[----:B------:R-:W-:Y:S02]  /*10670*/  IADD3.X R9, PT, PT, R18, UR13, RZ, P0, !PT ;  /* 0x0000000d12097c10 */ /* 0x000fe400087fe4ff */
[----:B------:R2:W3:Y:S04]  /*10680*/  LDG.E.U8 R18, desc[UR16][R14.64] ;  /* 0x000000100e127981 */ /* 0x0004e8000c1e1100 */
[----:B------:R-:W3:Y:S01]  /*10690*/  LDG.E.U8 R9, desc[UR16][R8.64] ;  /* 0x0000001008097981 */ /* 0x000ee2000c1e1100 */
[----:B--2---:R-:W-:-:S03]  /*106a0*/  IADD3 R14, P0, PT, R5, UR7, RZ ;  /* 0x00000007050e7c10 */ /* 0x004fc6000ff1e0ff */
[----:B------:R-:W2:Y:S01]  /*106b0*/  LDL R5, [R1+0x5dc] ;  /* 0x0005dc0001057983 */ /* 0x000ea20000100800 */
[----:B------:R-:W-:-:S03]  /*106c0*/  IADD3.X R7, PT, PT, R13, UR13, RZ, P1, !PT ;  /* 0x0000000d0d077c10 */ /* 0x000fc60008ffe4ff */
[----:B------:R-:W2:Y:S01]  /*106d0*/  LDL R13, [R1+0x5e8] ;  /* 0x0005e800010d7983 */ /* 0x000ea20000100800 */
[----:B------:R-:W-:-:S04]  /*106e0*/  IADD3 R48, P1, PT, R48, UR7, RZ ;  /* 0x0000000730307c10 */ /* 0x000fc8000ff3e0ff */
[----:B------:R-:W-:Y:S02]  /*106f0*/  IADD3.X R49, PT, PT, R27, UR13, RZ, P1, !PT ;  /* 0x0000000d1b317c10 */ /* 0x000fe40008ffe4ff */
[----:B------:R-:W2:Y:S01]  /*10700*/  LDL R27, [R1+0x5f8] ;  /* 0x0005f800011b7983 */ /* 0x000ea20000100800 */
[----:B------:R-:W-:-:S03]  /*10710*/  IADD3.X R15, PT, PT, R17, UR13, RZ, P0, !PT ;  /* 0x0000000d110f7c10 */ /* 0x000fc600087fe4ff */
[----:B------:R0:W2:Y:S04]  /*10720*/  LDG.E.U8 R17, desc[UR16][R6.64] ;  /* 0x0000001006117981 */ /* 0x0000a8000c1e1100 */
[----:B------:R1:W2:Y:S01]  /*10730*/  LDG.E.U8 R8, desc[UR16][R14.64] ;  /* 0x000000100e087981 */ /* 0x0002a2000c1e1100 */
[----:B0-----:R-:W-:Y:S02]  /*10740*/  IADD3 R6, P0, PT, R57, UR7, RZ ;  /* 0x0000000739067c10 */ /* 0x001fe4000ff1e0ff */
[----:B-1----:R-:W-:Y:S02]  /*10750*/  IADD3 R14, P1, PT, R16, UR7, RZ ;  /* 0x00000007100e7c10 */ /* 0x002fe4000ff3e0ff */
[----:B------:R0:W2:Y:S01]  /*10760*/  LDG.E.U8 R16, desc[UR16][R48.64] ;  /* 0x0000001030107981 */ /* 0x0000a2000c1e1100 */
[----:B-----5:R-:W-:-:S02]  /*10770*/  IADD3.X R7, PT, PT, R2, UR13, RZ, P0, !PT ;  /* 0x0000000d02077c10 */ /* 0x020fc400087fe4ff */
[----:B------:R-:W-:Y:S01]  /*10780*/  IADD3 R58, P0, PT, R53, UR7, RZ ;  /* 0x00000007353a7c10 */ /* 0x000fe2000ff1e0ff */
[----:B------:R-:W5:Y:S03]  /*10790*/  LDL R2, [R1+0x5ec] ;  /* 0x0005ec0001027983 */ /* 0x000f660000100800 */
[----:B----4-:R-:W-:Y:S01]  /*107a0*/  IADD3.X R59, PT, PT, R50, UR13, RZ, P0, !PT ;  /* 0x0000000d323b7c10 */ /* 0x010fe200087fe4ff */
[----:B------:R-:W4:Y:S04]  /*107b0*/  LDG.E.U8 R7, desc[UR16][R6.64] ;  /* 0x0000001006077981 */ /* 0x000f28000c1e1100 */
[----:B------:R-:W4:Y:S04]  /*107c0*/  LDL R53, [R1+0x600] ;  /* 0x0006000001357983 */ /* 0x000f280000100800 */
[----:B------:R-:W4:Y:S04]  /*107d0*/  LDL R50, [R1+0x5fc] ;  /* 0x0005fc0001327983 */ /* 0x000f280000100800 */
[----:B------:R-:W4:Y:S01]  /*107e0*/  LDG.E.U8 R6, desc[UR16][R58.64] ;  /* 0x000000103a067981 */ /* 0x000f22000c1e1100 */
[----:B---3--:R-:W-:-:S03]  /*107f0*/  IADD3.X R15, PT, PT, R20, UR13, RZ, P1, !PT ;  /* 0x0000000d140f7c10 */ /* 0x008fc60008ffe4ff */
[----:B------:R-:W3:Y:S04]  /*10800*/  LDL R58, [R1+0x608] ;  /* 0x00060800013a7983 */ /* 0x000ee80000100800 */
[----:B------:R-:W3:Y:S01]  /*10810*/  LDL R20, [R1+0x5f4] ;  /* 0x0005f40001147983 */ /* 0x000ee20000100800 */
[----:B0-----:R-:W-:Y:S02]  /*10820*/  IADD3 R48, P2, PT, R55, UR7, RZ ;  /* 0x0000000737307c10 */ /* 0x001fe4000ff5e0ff */
[----:B------:R-:W-:Y:S01]  /*10830*/  IADD3 R54, P0, PT, R54, UR7, RZ ;  /* 0x0000000736367c10 */ /* 0x000fe2000ff1e0ff */
[----:B------:R-:W3:Y:S01]  /*10840*/  LDG.E.U8 R15, desc[UR16][R14.64] ;  /* 0x000000100e0f7981 */ /* 0x000ee2000c1e1100 */
[----:B------:R-:W-:Y:S02]  /*10850*/  IADD3.X R49, PT, PT, R62, UR13, RZ, P2, !PT ;  /* 0x0000000d3e317c10 */ /* 0x000fe400097fe4ff */
[----:B------:R-:W-:Y:S01]  /*10860*/  IADD3 R56, P1, PT, R56, UR7, RZ ;  /* 0x0000000738387c10 */ /* 0x000fe2000ff3e0ff */
[----:B------:R-:W3:Y:S03]  /*10870*/  LDL R62, [R1+0x638] ;  /* 0x00063800013e7983 */ /* 0x000ee60000100800 */
[----:B------:R-:W-:-:S02]  /*10880*/  IADD3.X R57, PT, PT, R63, UR13, RZ, P1, !PT ;  /* 0x0000000d3f397c10 */ /* 0x000fc40008ffe4ff */
[----:B------:R-:W3:Y:S04]  /*10890*/  LDL R63, [R1+0x624] ;  /* 0x00062400013f7983 */ /* 0x000ee80000100800 */
[----:B------:R0:W3:Y:S02]  /*108a0*/  LDG.E.U8 R14, desc[UR16][R56.64] ;  /* 0x00000010380e7981 */ /* 0x0000e4000c1e1100 */
[----:B0-----:R-:W-:Y:S02]  /*108b0*/  IADD3 R56, P1, PT, R61, UR7, RZ ;  /* 0x000000073d387c10 */ /* 0x001fe4000ff3e0ff */
[----:B------:R-:W3:Y:S01]  /*108c0*/  LDL R61, [R1+0x61c] ;  /* 0x00061c00013d7983 */ /* 0x000ee20000100800 */
[----:B--2---:R-:W-:-:S03]  /*108d0*/  IADD3.X R55, PT, PT, R5, UR13, RZ, P0, !PT ;  /* 0x0000000d05377c10 */ /* 0x004fc600087fe4ff */
[----:B------:R0:W2:Y:S02]  /*108e0*/  LDG.E.U8 R5, desc[UR16][R48.64] ;  /* 0x0000001030057981 */ /* 0x0000a4000c1e1100 */
[----:B0-----:R-:W-:Y:S02]  /*108f0*/  IADD3 R48, P0, PT, R13, UR7, RZ ;  /* 0x000000070d307c10 */ /* 0x001fe4000ff1e0ff */
[----:B------:R0:W2:Y:S02]  /*10900*/  LDG.E.U8 R13, desc[UR16][R54.64] ;  /* 0x00000010360d7981 */ /* 0x0000a4000c1e1100 */
[----:B------:R-:W-:Y:S02]  /*10910*/  IADD3.X R49, PT, PT, R60, UR13, RZ, P0, !PT ;  /* 0x0000000d3c317c10 */ /* 0x000fe400087fe4ff */
[----:B------:R-:W2:Y:S01]  /*10920*/  LDL R60, [R1+0x628] ;  /* 0x00062800013c7983 */ /* 0x000ea20000100800 */
[----:B0-----:R-:W-:-:S03]  /*10930*/  IADD3 R54, P0, PT, R27, UR7, RZ ;  /* 0x000000071b367c10 */ /* 0x001fc6000ff1e0ff */
[----:B------:R-:W2:Y:S01]  /*10940*/  LDL R27, [R1+0x614] ;  /* 0x00061400011b7983 */ /* 0x000ea20000100800 */
[----:B-----5:R-:W-:-:S03]  /*10950*/  IADD3.X R57, PT, PT, R2, UR13, RZ, P1, !PT ;  /* 0x0000000d02397c10 */ /* 0x020fc60008ffe4ff */
[----:B------:R4:W5:Y:S02]  /*10960*/  LDG.E.U8 R2, desc[UR16][R48.64] ;  /* 0x0000001030027981 */ /* 0x000964000c1e1100 */
[----:B----4-:R-:W-:Y:S02]  /*10970*/  IADD3 R48, P1, PT, R53, UR7, RZ ;  /* 0x0000000735307c10 */ /* 0x010fe4000ff3e0ff */
[----:B------:R-:W4:Y:S01]  /*10980*/  LDL R53, [R1+0x62c] ;  /* 0x00062c0001357983 */ /* 0x000f220000100800 */
[----:B---3--:R-:W-:-:S03]  /*10990*/  IADD3.X R55, PT, PT, R20, UR13, RZ, P0, !PT ;  /* 0x0000000d14377c10 */ /* 0x008fc600087fe4ff */
[----:B------:R0:W3:Y:S01]  /*109a0*/  LDG.E.U8 R20, desc[UR16][R56.64] ;  /* 0x0000001038147981 */ /* 0x0000e2000c1e1100 */
[----:B------:R-:W-:-:S03]  /*109b0*/  IADD3 R58, P0, PT, R58, UR7, RZ ;  /* 0x000000073a3a7c10 */ /* 0x000fc6000ff1e0ff */
[----:B------:R1:W3:Y:S01]  /*109c0*/  LDG.E.U8 R4, desc[UR16][R54.64] ;  /* 0x0000001036047981 */ /* 0x0002e2000c1e1100 */
[----:B------:R-:W-:Y:S02]  /*109d0*/  IADD3.X R59, PT, PT, R67, UR13, RZ, P0, !PT ;  /* 0x0000000d433b7c10 */ /* 0x000fe400087fe4ff */
[----:B------:R-:W-:Y:S01]  /*109e0*/  IADD3.X R49, PT, PT, R50, UR13, RZ, P1, !PT ;  /* 0x0000000d32317c10 */ /* 0x000fe20008ffe4ff */
[----:B------:R-:W3:Y:S01]  /*109f0*/  LDL R67, [R1+0x644] ;  /* 0x0006440001437983 */ /* 0x000ee20000100800 */
[----:B0-----:R-:W-:-:S03]  /*10a00*/  IADD3 R56, P2, PT, R65, UR7, RZ ;  /* 0x0000000741387c10 */ /* 0x001fc6000ff5e0ff */
[----:B------:R-:W3:Y:S01]  /*10a10*/  LDL R65, [R1+0x640] ;  /* 0x0006400001417983 */ /* 0x000ee20000100800 */
[----:B-1----:R-:W-:-:S03]  /*10a20*/  IADD3 R54, P0, PT, R64, UR7, RZ ;  /* 0x0000000740367c10 */ /* 0x002fc6000ff1e0ff */
[----:B------:R-:W5:Y:S04]  /*10a30*/  LDL R64, [R1+0x63c] ;  /* 0x00063c0001407983 */ /* 0x000f680000100800 */
[----:B------:R0:W5:Y:S02]  /*10a40*/  LDG.E.U8 R50, desc[UR16][R48.64] ;  /* 0x0000001030327981 */ /* 0x000164000c1e1100 */
[----:B0-----:R-:W-:Y:S02]  /*10a50*/  IADD3 R48, P1, PT, R69, UR7, RZ ;  /* 0x0000000745307c10 */ /* 0x001fe4000ff3e0ff */
[----:B------:R-:W-:Y:S01]  /*10a60*/  IADD3.X R55, PT, PT, R61, UR13, RZ, P0, !PT ;  /* 0x0000000d3d377c10 */ /* 0x000fe200087fe4ff */
[----:B------:R-:W5:Y:S01]  /*10a70*/  LDL R69, [R1+0x654] ;  /* 0x0006540001457983 */ /* 0x000f620000100800 */
[----:B------:R-:W-:-:S03]  /*10a80*/  IADD3.X R49, PT, PT, R66, UR13, RZ, P1, !PT ;  /* 0x0000000d42317c10 */ /* 0x000fc60008ffe4ff */
[----:B------:R-:W5:Y:S04]  /*10a90*/  LDL R66, [R1+0x650] ;  /* 0x0006500001427983 */ /* 0x000f680000100800 */
[----:B------:R-:W5:Y:S04]  /*10aa0*/  LDL R61, [R1+0x64c] ;  /* 0x00064c00013d7983 */ /* 0x000f680000100800 */
[----:B------:R-:W5:Y:S04]  /*10ab0*/  LDG.E.U8 R49, desc[UR16][R48.64] ;  /* 0x0000001030317981 */ /* 0x000f68000c1e1100 */
[----:B------:R0:W5:Y:S02]  /*10ac0*/  LDG.E.U8 R48, desc[UR16][R54.64] ;  /* 0x0000001036307981 */ /* 0x000164000c1e1100 */
[----:B0-----:R-:W-:-:S02]  /*10ad0*/  IADD3 R54, P1, PT, R68, UR7, RZ ;  /* 0x0000000744367c10 */ /* 0x001fc4000ff3e0ff */
[----:B------:R-:W5:Y:S01]  /*10ae0*/  LDL R68, [R1+0x660] ;  /* 0x0006600001447983 */ /* 0x000f620000100800 */
[----:B--2---:R-:W-:-:S03]  /*10af0*/  IADD3.X R57, PT, PT, R27, UR13, RZ, P2, !PT ;  /* 0x0000000d1b397c10 */ /* 0x004fc600097fe4ff */
[----:B------:R-:W2:Y:S04]  /*10b00*/  LDG.E.U8 R27, desc[UR16][R58.64] ;  /* 0x000000103a1b7981 */ /* 0x000ea8000c1e1100 */
[----:B------:R0:W2:Y:S02]  /*10b10*/  LDG.E.U8 R3, desc[UR16][R56.64] ;  /* 0x0000001038037981 */ /* 0x0000a4000c1e1100 */
[----:B0-----:R-:W-:Y:S02]  /*10b20*/  IADD3 R56, P0, PT, R60, UR7, RZ ;  /* 0x000000073c387c10 */ /* 0x001fe4000ff1e0ff */
[----:B------:R-:W2:Y:S02]  /*10b30*/  LDL R60, [R1+0x658] ;  /* 0x00065800013c7983 */ /* 0x000ea40000100800 */
[----:B------:R-:W-:-:S02]  /*10b40*/  IADD3.X R57, PT, PT, R63, UR13, RZ, P0, !PT ;  /* 0x0000000d3f397c10 */ /* 0x000fc400087fe4ff */
[----:B------:R-:W-:Y:S01]  /*10b50*/  IADD3 R58, P0, PT, R62, UR7, RZ ;  /* 0x000000073e3a7c10 */ /* 0x000fe2000ff1e0ff */
[----:B------:R-:W2:Y:S04]  /*10b60*/  LDL R63, [R1+0x65c] ;  /* 0x00065c00013f7983 */ /* 0x000ea80000100800 */
[----:B------:R-:W2:Y:S01]  /*10b70*/  LDL R62, [R1+0x668] ;  /* 0x00066800013e7983 */ /* 0x000ea20000100800 */
[----:B------:R-:W-:-:S03]  /*10b80*/  IADD3.X R59, PT, PT, R70, UR13, RZ, P0, !PT ;  /* 0x0000000d463b7c10 */ /* 0x000fc600087fe4ff */
[----:B------:R-:W2:Y:S01]  /*10b90*/  LDL R70, [R1+0x670] ;  /* 0x0006700001467983 */ /* 0x000ea20000100800 */
[----:B----4-:R-:W-:-:S03]  /*10ba0*/  IADD3.X R55, PT, PT, R53, UR13, RZ, P1, !PT ;  /* 0x0000000d35377c10 */ /* 0x010fc60008ffe4ff */
[----:B------:R3:W4:Y:S04]  /*10bb0*/  LDG.E.U8 R53, desc[UR16][R56.64] ;  /* 0x0000001038357981 */ /* 0x000728000c1e1100 */
[----:B------:R-:W4:Y:S04]  /*10bc0*/  LDG.E.U8 R54, desc[UR16][R54.64] ;  /* 0x0000001036367981 */ /* 0x000f28000c1e1100 */
[----:B------:R0:W4:Y:S01]  /*10bd0*/  LDG.E.U8 R55, desc[UR16][R58.64] ;  /* 0x000000103a377981 */ /* 0x000122000c1e1100 */
[----:B---3--:R-:W-:-:S03]  /*10be0*/  IADD3 R56, P0, PT, R65, UR7, RZ ;  /* 0x0000000741387c10 */ /* 0x008fc6000ff1e0ff */
[----:B------:R-:W3:Y:S01]  /*10bf0*/  LDL R65, [R1+0x66c] ;  /* 0x00066c0001417983 */ /* 0x000ee20000100800 */
[----:B-----5:R-:W-:-:S03]  /*10c00*/  IADD3.X R57, PT, PT, R64, UR13, RZ, P0, !PT ;  /* 0x0000000d40397c10 */ /* 0x020fc600087fe4ff */
[----:B------:R-:W5:Y:S01]  /*10c10*/  LDL R64, [R1+0x678] ;  /* 0x0006780001407983 */ /* 0x000f620000100800 */
[----:B0-----:R-:W-:-:S03]  /*10c20*/  IADD3 R58, P1, PT, R72, UR7, RZ ;  /* 0x00000007483a7c10 */ /* 0x001fc6000ff3e0ff */
[----:B------:R-:W3:Y:S01]  /*10c30*/  LDL R72, [R1+0x680] ;  /* 0x0006800001487983 */ /* 0x000ee20000100800 */
[----:B------:R-:W-:-:S03]  /*10c40*/  IADD3.X R59, PT, PT, R67, UR13, RZ, P1, !PT ;  /* 0x0000000d433b7c10 */ /* 0x000fc60008ffe4ff */
[----:B------:R-:W4:Y:S04]  /*10c50*/  LDG.E.U8 R56, desc[UR16][R56.64] ;  /* 0x0000001038387981 */ /* 0x000f28000c1e1100 */
[----:B------:R-:W4:Y:S04]  /*10c60*/  LDL R67, [R1+0x67c] ;  /* 0x00067c0001437983 */ /* 0x000f280000100800 */
[----:B------:R0:W4:Y:S02]  /*10c70*/  LDG.E.U8 R57, desc[UR16][R58.64] ;  /* 0x000000103a397981 */ /* 0x000124000c1e1100 */
[----:B0-----:R-:W-:-:S02]  /*10c80*/  IADD3 R58, P0, PT, R66, UR7, RZ ;  /* 0x00000007423a7c10 */ /* 0x001fc4000ff1e0ff */
[----:B------:R-:W4:Y:S02]  /*10c90*/  LDL R66, [R1+0x688] ;  /* 0x0006880001427983 */ /* 0x000f240000100800 */
[----:B------:R-:W-:-:S05]  /*10ca0*/  IADD3.X R59, PT, PT, R61, UR13, RZ, P0, !PT ;  /* 0x0000000d3d3b7c10 */ /* 0x000fca00087fe4ff */
[----:B------:R-:W4:Y:S01]  /*10cb0*/  LDG.E.U8 R58, desc[UR16][R58.64] ;  /* 0x000000103a3a7981 */ /* 0x000f22000c1e1100 */
[----:B--2---:R-:W-:-:S04]  /*10cc0*/  IADD3 R60, P0, PT, R60, UR7, RZ ;  /* 0x000000073c3c7c10 */ /* 0x004fc8000ff1e0ff */
[----:B------:R-:W-:Y:S02]  /*10cd0*/  IADD3.X R61, PT, PT, R69, UR13, RZ, P0, !PT ;  /* 0x0000000d453d7c10 */ /* 0x000fe400087fe4ff */
[----:B------:R-:W2:Y:S04]  /*10ce0*/  LDL R69, [R1+0x68c] ;  /* 0x00068c0001457983 */ /* 0x000ea80000100800 */
[----:B------:R0:W2:Y:S02]  /*10cf0*/  LDG.E.U8 R59, desc[UR16][R60.64] ;  /* 0x000000103c3b7981 */ /* 0x0000a4000c1e1100 */
[----:B0-----:R-:W-:Y:S02]  /*10d00*/  IADD3 R60, P0, PT, R68, UR7, RZ ;  /* 0x00000007443c7c10 */ /* 0x001fe4000ff1e0ff */
[----:B------:R-:W2:Y:S02]  /*10d10*/  LDL R68, [R1+0x698] ;  /* 0x0006980001447983 */ /* 0x000ea40000100800 */
[----:B------:R-:W-:-:S02]  /*10d20*/  IADD3.X R61, PT, PT, R63, UR13, RZ, P0, !PT ;  /* 0x0000000d3f3d7c10 */ /* 0x000fc400087fe4ff */
[----:B------:R-:W-:-:S03]  /*10d30*/  IADD3 R62, P0, PT, R62, UR7, RZ ;  /* 0x000000073e3e7c10 */ /* 0x000fc6000ff1e0ff */
[----:B------:R-:W2:Y:S01]  /*10d40*/  LDG.E.U8 R60, desc[UR16][R60.64] ;  /* 0x000000103c3c7981 */ /* 0x000ea2000c1e1100 */
[----:B------:R-:W-:-:S03]  /*10d50*/  IADD3.X R63, PT, PT, R71, UR13, RZ, P0, !PT ;  /* 0x0000000d473f7c10 */ /* 0x000fc600087fe4ff */
[----:B------:R-:W2:Y:S04]  /*10d60*/  LDL R71, [R1+0x69c] ;  /* 0x00069c0001477983 */ /* 0x000ea80000100800 */
[----:B------:R0:W2:Y:S02]  /*10d70*/  LDG.E.U8 R61, desc[UR16][R62.64] ;  /* 0x000000103e3d7981 */ /* 0x0000a4000c1e1100 */
[----:B0-----:R-:W-:Y:S02]  /*10d80*/  IADD3 R62, P0, PT, R70, UR7, RZ ;  /* 0x00000007463e7c10 */ /* 0x001fe4000ff1e0ff */
[----:B------:R-:W2:Y:S02]  /*10d90*/  LDL R70, [R1+0x6a8] ;  /* 0x0006a80001467983 */ /* 0x000ea40000100800 */
[----:B---3--:R-:W-:-:S02]  /*10da0*/  IADD3.X R63, PT, PT, R65, UR13, RZ, P0, !PT ;  /* 0x0000000d413f7c10 */ /* 0x008fc400087fe4ff */
[----:B-----5:R-:W-:-:S03]  /*10db0*/  IADD3 R64, P0, PT, R64, UR7, RZ ;  /* 0x0000000740407c10 */ /* 0x020fc6000ff1e0ff */
[----:B------:R-:W3:Y:S01]  /*10dc0*/  LDG.E.U8 R62, desc[UR16][R62.64] ;  /* 0x000000103e3e7981 */ /* 0x000ee2000c1e1100 */
[----:B------:R-:W-:-:S03]  /*10dd0*/  IADD3.X R65, PT, PT, R73, UR13, RZ, P0, !PT ;  /* 0x0000000d49417c10 */ /* 0x000fc600087fe4ff */
[----:B------:R-:W5:Y:S04]  /*10de0*/  LDL R73, [R1+0x6ac] ;  /* 0x0006ac0001497983 */ /* 0x000f680000100800 */
[----:B------:R0:W3:Y:S02]  /*10df0*/  LDG.E.U8 R63, desc[UR16][R64.64] ;  /* 0x00000010403f7981 */ /* 0x0000e4000c1e1100 */
[----:B0-----:R-:W-:Y:S02]  /*10e00*/  IADD3 R64, P0, PT, R72, UR7, RZ ;  /* 0x0000000748407c10 */ /* 0x001fe4000ff1e0ff */
[----:B------:R-:W3:Y:S02]  /*10e10*/  LDL R72, [R1+0x6b8] ;  /* 0x0006b80001487983 */ /* 0x000ee40000100800 */
[----:B----4-:R-:W-:-:S02]  /*10e20*/  IADD3.X R65, PT, PT, R67, UR13, RZ, P0, !PT ;  /* 0x0000000d43417c10 */ /* 0x010fc400087fe4ff */
[----:B------:R-:W-:-:S03]  /*10e30*/  IADD3 R66, P0, PT, R66, UR7, RZ ;  /* 0x0000000742427c10 */ /* 0x000fc6000ff1e0ff */
[----:B------:R-:W4:Y:S01]  /*10e40*/  LDG.E.U8 R64, desc[UR16][R64.64] ;  /* 0x0000001040407981 */ /* 0x000f22000c1e1100 */
[----:B------:R-:W-:-:S03]  /*10e50*/  IADD3.X R67, PT, PT, R75, UR13, RZ, P0, !PT ;  /* 0x0000000d4b437c10 */ /* 0x000fc600087fe4ff */
[----:B------:R-:W4:Y:S04]  /*10e60*/  LDL R75, [R1+0x6bc] ;  /* 0x0006bc00014b7983 */ /* 0x000f280000100800 */
[----:B------:R0:W4:Y:S02]  /*10e70*/  LDG.E.U8 R65, desc[UR16][R66.64] ;  /* 0x0000001042417981 */ /* 0x000124000c1e1100 */
[----:B0-----:R-:W-:Y:S02]  /*10e80*/  IADD3 R66, P0, PT, R74, UR7, RZ ;  /* 0x000000074a427c10 */ /* 0x001fe4000ff1e0ff */
[----:B------:R-:W4:Y:S02]  /*10e90*/  LDL R74, [R1+0x6c8] ;  /* 0x0006c800014a7983 */ /* 0x000f240000100800 */
[----:B--2---:R-:W-:-:S05]  /*10ea0*/  IADD3.X R67, PT, PT, R69, UR13, RZ, P0, !PT ;  /* 0x0000000d45437c10 */ /* 0x004fca00087fe4ff */
[----:B------:R-:W2:Y:S01]  /*10eb0*/  LDG.E.U8 R66, desc[UR16][R66.64] ;  /* 0x0000001042427981 */ /* 0x000ea2000c1e1100 */
[----:B------:R-:W-:-:S04]  /*10ec0*/  IADD3 R68, P0, PT, R68, UR7, RZ ;  /* 0x0000000744447c10 */ /* 0x000fc8000ff1e0ff */
        /* <DEDUP_REMOVED lines=13> */
[----:B-----5:R-:W-:-:S02]  /*10fa0*/  IADD3.X R71, PT, PT, R73, UR13, RZ, P0, !PT ;  /* 0x0000000d49477c10 */ /* 0x020fc400087fe4ff */
[----:B---3--:R-:W-:-:S03]  /*10fb0*/  IADD3 R72, P0, PT, R72, UR7, RZ ;  /* 0x0000000748487c10 */ /* 0x008fc6000ff1e0ff */
        /* <DEDUP_REMOVED lines=22> */
[----:B------:R-:W-:-:S05]  /*11120*/  IADD3.X R141, PT, PT, R143, UR13, RZ, P0, !PT ;  /* 0x0000000d8f8d7c10 */ /* 0x000fca00087fe4ff */
[----:B------:R0:W2:Y:S02]  /*11130*/  LDG.E.U8 R143, desc[UR16][R140.64] ;  /* 0x000000108c8f7981 */ /* 0x0000a4000c1e1100 */
[----:B0-----:R-:W-:Y:S02]  /*11140*/  IADD3 R140, P0, PT, R208, UR7, RZ ;  /* 0x00000007d08c7c10 */ /* 0x001fe4000ff1e0ff */
[----:B------:R-:W2:Y:S02]  /*11150*/  LDL R208, [R1+0x730] ;  /* 0x0007300001d07983 */ /* 0x000ea40000100800 */
[----:B------:R-:W-:-:S05]  /*11160*/  IADD3.X R141, PT, PT, R189, UR13, RZ, P0, !PT ;  /* 0x0000000dbd8d7c10 */ /* 0x000fca00087fe4ff */
[----:B------:R0:W2:Y:S02]  /*11170*/  LDG.E.U8 R189, desc[UR16][R140.64] ;  /* 0x000000108cbd7981 */ /* 0x0000a4000c1e1100 */
[----:B0-----:R-:W-:Y:S02]  /*11180*/  IADD3 R140, P0, PT, R205, UR7, RZ ;  /* 0x00000007cd8c7c10 */ /* 0x001fe4000ff1e0ff */
[----:B------:R-:W2:Y:S02]  /*11190*/  LDL R205, [R1+0x71c] ;  /* 0x00071c0001cd7983 */ /* 0x000ea40000100800 */
[----:B---3--:R-:W-:-:S05]  /*111a0*/  IADD3.X R141, PT, PT, R191, UR13, RZ, P0, !PT ;  /* 0x0000000dbf8d7c10 */ /* 0x008fca00087fe4ff */
[----:B------:R0:W3:Y:S02]  /*111b0*/  LDG.E.U8 R191, desc[UR16][R140.64] ;  /* 0x000000108cbf7981 */ /* 0x0000e4000c1e1100 */
[----:B0-----:R-:W-:Y:S02]  /*111c0*/  IADD3 R140, P0, PT, R206, UR7, RZ ;  /* 0x00000007ce8c7c10 */ /* 0x001fe4000ff1e0ff */
[----:B------:R-:W3:Y:S02]  /*111d0*/  LDL R206, [R1+0x724] ;  /* 0x0007240001ce7983 */ /* 0x000ee40000100800 */
[----:B-----5:R-:W-:-:S05]  /*111e0*/  IADD3.X R141, PT, PT, R196, UR13, RZ, P0, !PT ;  /* 0x0000000dc48d7c10 */ /* 0x020fca00087fe4ff */
[----:B------:R0:W5:Y:S02]  /*111f0*/  LDG.E.U8 R196, desc[UR16][R140.64] ;  /* 0x000000108cc47981 */ /* 0x000164000c1e1100 */
[----:B0-----:R-:W-:-:S04]  /*11200*/  IADD3 R140, P0, PT, R198, UR7, RZ ;  /* 0x00000007c68c7c10 */ /* 0x001fc8000ff1e0ff */
[----:B----4-:R-:W-:Y:S02]  /*11210*/  IADD3.X R141, PT, PT, R194, UR13, RZ, P0, !PT ;  /* 0x0000000dc28d7c10 */ /* 0x010fe400087fe4ff */
[----:B------:R-:W4:Y:S04]  /*11220*/  LDL R194, [R1+0x72c] ;  /* 0x00072c0001c27983 */ /* 0x000f280000100800 */
[----:B------:R0:W5:Y:S02]  /*11230*/  LDG.E.U8 R198, desc[UR16][R140.64] ;  /* 0x000000108cc67981 */ /* 0x000164000c1e1100 */
[----:B0-----:R-:W-:Y:S02]  /*11240*/  IADD3 R140, P0, PT, R210, UR7, RZ ;  /* 0x00000007d28c7c10 */ /* 0x001fe4000ff1e0ff */
[----:B------:R-:W5:Y:S02]  /*11250*/  LDL R210, [R1+0x734] ;  /* 0x0007340001d27983 */ /* 0x000f640000100800 */
[----:B------:R-:W-:-:S05]  /*11260*/  IADD3.X R141, PT, PT, R200, UR13, RZ, P0, !PT ;  /* 0x0000000dc88d7c10 */ /* 0x000fca00087fe4ff */
[----:B------:R0:W5:Y:S02]  /*11270*/  LDG.E.U8 R200, desc[UR16][R140.64] ;  /* 0x000000108cc87981 */ /* 0x000164000c1e1100 */
[----:B0-----:R-:W-:Y:S02]  /*11280*/  IADD3 R140, P0, PT, R214, UR7, RZ ;  /* 0x00000007d68c7c10 */ /* 0x001fe4000ff1e0ff */
[----:B------:R-:W5:Y:S02]  /*11290*/  LDL R214, [R1+0x744] ;  /* 0x0007440001d67983 */ /* 0x000f640000100800 */
[----:B--2---:R-:W-:-:S05]  /*112a0*/  IADD3.X R141, PT, PT, R202, UR13, RZ, P0, !PT ;  /* 0x0000000dca8d7c10 */ /* 0x004fca00087fe4ff */
        /* <DEDUP_REMOVED lines=13> */
[----:B0-----:R-:W-:-:S04]  /*11380*/  IADD3 R140, P0, PT, R208, UR7, RZ ;  /* 0x00000007d08c7c10 */ /* 0x001fc8000ff1e0ff */
[----:B----4-:R-:W-:Y:S02]  /*11390*/  IADD3.X R141, PT, PT, R194, UR13, RZ, P0, !PT ;  /* 0x0000000dc28d7c10 */ /* 0x010fe400087fe4ff */
[----:B------:R-:W4:Y:S04]  /*113a0*/  LDL R194, [R1+0x754] ;  /* 0x0007540001c27983 */ /* 0x000f280000100800 */
[----:B------:R0:W3:Y:S02]  /*113b0*/  LDG.E.U8 R208, desc[UR16][R140.64] ;  /* 0x000000108cd07981 */ /* 0x0000e4000c1e1100 */
[----:B0-----:R-:W-:Y:S02]  /*113c0*/  IADD3 R140, P0, PT, R220, UR7, RZ ;  /* 0x00000007dc8c7c10 */ /* 0x001fe4000ff1e0ff */
[----:B------:R-:W3:Y:S02]  /*113d0*/  LDL R220, [R1+0x75c] ;  /* 0x00075c0001dc7983 */ /* 0x000ee40000100800 */
[----:B-----5:R-:W-:-:S05]  /*113e0*/  IADD3.X R141, PT, PT, R210, UR13, RZ, P0, !PT ;  /* 0x0000000dd28d7c10 */ /* 0x020fca00087fe4ff */
        /* <DEDUP_REMOVED lines=8> */
[----:B------:R0:W5:Y:S02]  /*11470*/  LDG.E.U8 R214, desc[UR16][R140.64] ;  /* 0x000000108cd67981 */ /* 0x000164000c1e1100 */
[----:B0-----:R-:W-:Y:S02]  /*11480*/  IADD3 R140, P0, PT, R219, UR7, RZ ;  /* 0x00000007db8c7c10 */ /* 0x001fe4000ff1e0ff */
[----:B------:R-:W5:Y:S02]  /*11490*/  LDL R219, [R1+0x76c] ;  /* 0x00076c0001db7983 */ /* 0x000f640000100800 */
[----:B------:R-:W-:-:S05]  /*114a0*/  IADD3.X R141, PT, PT, R216, UR13, RZ, P0, !PT ;  /* 0x0000000dd88d7c10 */ /* 0x000fca00087fe4ff */
[----:B------:R0:W5:Y:S02]  /*114b0*/  LDG.E.U8 R216, desc[UR16][R140.64] ;  /* 0x000000108cd87981 */ /* 0x000164000c1e1100 */
[----:B0-----:R-:W-:-:S04]  /*114c0*/  IADD3 R140, P0, PT, R218, UR7, RZ ;  /* 0x00000007da8c7c10 */ /* 0x001fc8000ff1e0ff */
[----:B----4-:R-:W-:Y:S02]  /*114d0*/  IADD3.X R141, PT, PT, R194, UR13, RZ, P0, !PT ;  /* 0x0000000dc28d7c10 */ /* 0x010fe400087fe4ff */
[----:B------:R-:W4:Y:S04]  /*114e0*/  LDL R194, [R1+0x780] ;  /* 0x0007800001c27983 */ /* 0x000f280000100800 */
[----:B------:R0:W4:Y:S02]  /*114f0*/  LDG.E.U8 R218, desc[UR16][R140.64] ;  /* 0x000000108cda7981 */ /* 0x000124000c1e1100 */
[----:B0-----:R-:W-:Y:S02]  /*11500*/  IADD3 R140, P0, PT, R233, UR7, RZ ;  /* 0x00000007e98c7c10 */ /* 0x001fe4000ff1e0ff */
[----:B------:R-:W4:Y:S02]  /*11510*/  LDL R233, [R1+0x77c] ;  /* 0x00077c0001e97983 */ /* 0x000f240000100800 */
[----:B---3--:R-:W-:-:S05]  /*11520*/  IADD3.X R141, PT, PT, R220, UR13, RZ, P0, !PT ;  /* 0x0000000ddc8d7c10 */ /* 0x008fca00087fe4ff */
[----:B------:R0:W3:Y:S02]  /*11530*/  LDG.E.U8 R220, desc[UR16][R140.64] ;  /* 0x000000108cdc7981 */ /* 0x0000e4000c1e1100 */
[----:B0-----:R-:W-:Y:S02]  /*11540*/  IADD3 R140, P0, PT, R237, UR7, RZ ;  /* 0x00000007ed8c7c10 */ /* 0x001fe4000ff1e0ff */
[----:B------:R-:W3:Y:S02]  /*11550*/  LDL R237, [R1+0x788] ;  /* 0x0007880001ed7983 */ /* 0x000ee40000100800 */
[----:B--2---:R-:W-:-:S05]  /*11560*/  IADD3.X R141, PT, PT, R225, UR13, RZ, P0, !PT ;  /* 0x0000000de18d7c10 */ /* 0x004fca00087fe4ff */
[----:B------:R5:W2:Y:S02]  /*11570*/  LDG.E.U8 R225, desc[UR16][R140.64] ;  /* 0x000000108ce17981 */ /* 0x000aa4000c1e1100 */
[----:B-----5:R-:W-:-:S04]  /*11580*/  IADD3 R140, P0, PT, R231, UR7, RZ ;  /* 0x00000007e78c7c10 */ /* 0x020fc8000ff1e0ff */
[----:B------:R-:W-:Y:S02]  /*11590*/  IADD3.X R141, PT, PT, R219, UR13, RZ, P0, !PT ;  /* 0x0000000ddb8d7c10 */ /* 0x000fe400087fe4ff */
[----:B------:R-:W5:Y:S04]  /*115a0*/  LDL R219, [R1+0x7ac] ;  /* 0x0007ac0001db7983 */ /* 0x000f680000100800 */
[----:B------:R4:W2:Y:S02]  /*115b0*/  LDG.E.U8 R231, desc[UR16][R140.64] ;  /* 0x000000108ce77981 */ /* 0x0008a4000c1e1100 */
[----:B----4-:R-:W-:Y:S02]  /*115c0*/  IADD3 R140, P0, PT, R194, UR7, RZ ;  /* 0x00000007c28c7c10 */ /* 0x010fe4000ff1e0ff */
[----:B------:R-:W4:Y:S02]  /*115d0*/  LDL R194, [R1+0x794] ;  /* 0x0007940001c27983 */ /* 0x000f240000100800 */
        /* <DEDUP_REMOVED lines=11> */
[----:B------:R-:W-:-:S05]  /*11690*/  IADD3.X R141, PT, PT, R239, UR13, RZ, P0, !PT ;  /* 0x0000000def8d7c10 */ /* 0x000fca00087fe4ff */
[----:B------:R5:W2:Y:S02]  /*116a0*/  LDG.E.U8 R239, desc[UR16][R140.64] ;  /* 0x000000108cef7981 */ /* 0x000aa4000c1e1100 */
[----:B-----5:R-:W-:Y:S02]  /*116b0*/  IADD3 R140, P0, PT, R219, UR7, RZ ;  /* 0x00000007db8c7c10 */ /* 0x020fe4000ff1e0ff */
[----:B------:R-:W5:Y:S02]  /*116c0*/  LDL R219, [R1+0x79c] ;  /* 0x00079c0001db7983 */ /* 0x000f640000100800 */
[----:B----4-:R-:W-:Y:S02]  /*116d0*/  IADD3.X R141, PT, PT, R194, UR13, RZ, P0, !PT ;  /* 0x0000000dc28d7c10 */ /* 0x010fe400087fe4ff */
[----:B------:R-:W4:Y:S04]  /*116e0*/  LDL R194, [R1+0x798] ;  /* 0x0007980001c27983 */ /* 0x000f280000100800 */
[----:B------:R0:W2:Y:S04]  /*116f0*/  LDG.E.U8 R241, desc[UR16][R140.64] ;  /* 0x000000108cf17981 */ /* 0x0000a8000c1e1100 */
[----:B------:R-:W0:Y:S02]  /*11700*/  LDL R141, [R1+0x778] ;  /* 0x00077800018d7983 */ /* 0x000e240000100800 */
[----:B0-----:R-:W-:-:S04]  /*11710*/  IADD3 R140, P0, PT, R141, UR7, RZ ;  /* 0x000000078d8c7c10 */ /* 0x001fc8000ff1e0ff */
[----:B--2---:R-:W-:-:S05]  /*11720*/  IADD3.X R141, PT, PT, R243, UR13, RZ, P0, !PT ;  /* 0x0000000df38d7c10 */ /* 0x004fca00087fe4ff */
[----:B------:R0:W2:Y:S04]  /*11730*/  LDG.E.U8 R243, desc[UR16][R140.64] ;  /* 0x000000108cf37981 */ /* 0x0000a8000c1e1100 */
[----:B------:R-:W0:Y:S02]  /*11740*/  LDL R141, [R1+0x7c4] ;  /* 0x0007c400018d7983 */ /* 0x000e240000100800 */
[----:B0-----:R-:W-:-:S04]  /*11750*/  IADD3 R140, P0, PT, R141, UR7, RZ ;  /* 0x000000078d8c7c10 */ /* 0x001fc8000ff1e0ff */
[----:B------:R-:W-:-:S05]  /*11760*/  IADD3.X R141, PT, PT, R245, UR13, RZ, P0, !PT ;  /* 0x0000000df58d7c10 */ /* 0x000fca00087fe4ff */
        /* <DEDUP_REMOVED lines=9> */
[----:B------:R-:W0:Y:S01]  /*11800*/  LDL R141, [R1+0x7a8] ;  /* 0x0007a800018d7983 */ /* 0x000e220000100800 */
[----:B------:R-:W-:-:S04]  /*11810*/  SHF.R.S32.HI R52, RZ, 0x1, R215 ;  /* 0x00000001ff347819 */ /* 0x000fc800000114d7 */
[----:B------:R-:W-:Y:S02]  /*11820*/  SGXT R52, R52, 0x1 ;  /* 0x000000013434781a */ /* 0x000fe40000000200 */
[----:B0-----:R-:W-:-:S04]  /*11830*/  IADD3 R140, P0, PT, R141, UR7, RZ ;  /* 0x000000078d8c7c10 */ /* 0x001fc8000ff1e0ff */
[----:B------:R-:W-:-:S05]  /*11840*/  IADD3.X R141, PT, PT, R251, UR13, RZ, P0, !PT ;  /* 0x0000000dfb8d7c10 */ /* 0x000fca00087fe4ff */
[----:B------:R5:W2:Y:S02]  /*11850*/  LDG.E.U8 R251, desc[UR16][R140.64] ;  /* 0x000000108cfb7981 */ /* 0x000aa4000c1e1100 */
[----:B-----5:R-:W-:-:S04]  /*11860*/  IADD3 R140, P0, PT, R219, UR7, RZ ;  /* 0x00000007db8c7c10 */ /* 0x020fc8000ff1e0ff */
[----:B----4-:R-:W-:-:S05]  /*11870*/  IADD3.X R141, PT, PT, R194, UR13, RZ, P0, !PT ;  /* 0x0000000dc28d7c10 */ /* 0x010fca00087fe4ff */
[----:B------:R0:W4:Y:S01]  /*11880*/  LDG.E.U8 R140, desc[UR16][R140.64] ;  /* 0x000000108c8c7981 */ /* 0x000122000c1e1100 */
[----:B------:R-:W1:Y:S01]  /*11890*/  S2R R194, SR_TID.X ;  /* 0x0000000000c27919 */ /* 0x000e620000002100 */
[----:B------:R-:W-:Y:S01]  /*118a0*/  BAR.SYNC.DEFER_BLOCKING 0x0 ;  /* 0x0000000000007b1d */ /* 0x000fe20000010000 */
[----:B0-----:R-:W-:-:S04]  /*118b0*/  LOP3.LUT R141, R215, 0x60, RZ, 0xc0, !PT ;  /* 0x00000060d78d7812 */ /* 0x001fc800078ec0ff */
[----:B------:R-:W-:-:S04]  /*118c0*/  SHF.R.U32.HI R215, RZ, 0x1, R141 ;  /* 0x00000001ffd77819 */ /* 0x000fc8000001168d */
[----:B------:R-:W-:Y:S02]  /*118d0*/  LOP3.LUT R215, R215, 0xa0, R52, 0x78, !PT ;  /* 0x000000a0d7d77812 */ /* 0x000fe400078e7834 */
[----:B------:R-:W0:Y:S01]  /*118e0*/  S2R R52, SR_TID.X ;  /* 0x0000000000347919 */ /* 0x000e220000002100 */
[----:B-1----:R-:W-:-:S05]  /*118f0*/  IMAD.SHL.U32 R194, R194, 0x10, RZ ;  /* 0x00000010c2c27824 */ /* 0x002fca00078e00ff */
[----:B------:R-:W-:Y:S02]  /*11900*/  LOP3.LUT R194, R194, 0x140, RZ, 0xc0, !PT ;  /* 0x00000140c2c27812 */ /* 0x000fe400078ec0ff */
[C---:B0-----:R-:W-:Y:S02]  /*11910*/  LOP3.LUT R219, R52.reuse, 0x10, RZ, 0xc0, !PT ;  /* 0x0000001034db7812 */ /* 0x041fe400078ec0ff */
[----:B------:R-:W-:Y:S02]  /*11920*/  LOP3.LUT R52, R52, 0x3, RZ, 0xc0, !PT ;  /* 0x0000000334347812 */ /* 0x000fe400078ec0ff */
[----:B------:R-:W-:-:S03]  /*11930*/  LEA R219, R219, UR11, 0x6 ;  /* 0x0000000bdbdb7c11 */ /* 0x000fc6000f8e30ff */
[C---:B------:R-:W-:Y:S02]  /*11940*/  IMAD R194, R52.reuse, 0x8, R194 ;  /* 0x0000000834c27824 */ /* 0x040fe400078e02c2 */
[----:B------:R-:W-:Y:S02]  /*11950*/  IMAD R219, R52, 0x20, R219 ;  /* 0x0000002034db7824 */ /* 0x000fe400078e02db */
[----:B------:R-:W0:Y:S02]  /*11960*/  S2R R52, SR_TID.X ;  /* 0x0000000000347919 */ /* 0x000e240000002100 */
[----:B0-----:R-:W-:-:S05]  /*11970*/  IMAD.SHL.U32 R52, R52, 0x40, RZ ;  /* 0x0000004034347824 */ /* 0x001fca00078e00ff */
[----:B------:R-:W-:-:S04]  /*11980*/  LOP3.LUT R52, R52, 0x740, RZ, 0xc0, !PT ;  /* 0x0000074034347812 */ /* 0x000fc800078ec0ff */
[----:B------:R-:W-:Y:S02]  /*11990*/  IADD3 R215, PT, PT, R215, UR11, R52 ;  /* 0x0000000bd7d77c10 */ /* 0x000fe4000fffe034 */
[----:B------:R-:W0:Y:S01]  /*119a0*/  S2R R52, SR_TID.X ;  /* 0x0000000000347919 */ /* 0x000e220000002100 */
[----:B------:R-:W-:Y:S01]  /*119b0*/  IMAD R219, R141, 0x8, R219 ;  /* 0x000000088ddb7824 */ /* 0x000fe200078e02db */
[----:B------:R1:W-:Y:S01]  /*119c0*/  STS.U8 [R12+UR11+0xa000], R14 ;  /* 0x00a0000e0c007988 */ /* 0x0003e2000800000b */
[----:B0-----:R-:W-:Y:S02]  /*119d0*/  SHF.R.S32.HI R141, RZ, 0x2, R52 ;  /* 0x00000002ff8d7819 */ /* 0x001fe40000011434 */
[----:B------:R-:W-:Y:S02]  /*119e0*/  LOP3.LUT R52, R52, 0x8, RZ, 0xc0, !PT ;  /* 0x0000000834347812 */ /* 0x000fe400078ec0ff */
[----:B------:R-:W-:-:S03]  /*119f0*/  SGXT R141, R141, 0x1 ;  /* 0x000000018d8d781a */ /* 0x000fc60000000200 */
[----:B------:R-:W-:-:S05]  /*11a00*/  IMAD.SHL.U32 R52, R52, 0x2, RZ ;  /* 0x0000000234347824 */ /* 0x000fca00078e00ff */
[----:B------:R-:W-:Y:S02]  /*11a10*/  LOP3.LUT R52, R52, 0x90, R141, 0x78, !PT ;  /* 0x0000009034347812 */ /* 0x000fe400078e788d */
[----:B------:R-:W0:Y:S01]  /*11a20*/  S2R R141, SR_TID.X ;  /* 0x00000000008d7919 */ /* 0x000e220000002100 */
[----:B-1----:R-:W-:Y:S01]  /*11a30*/  LOP3.LUT R14, R12, 0x10, RZ, 0x3c, !PT ;  /* 0x000000100c0e7812 */ /* 0x002fe200078e3cff */
[----:B------:R1:W-:Y:S04]  /*11a40*/  STS.U8 [R12+UR11+0x8000], R95 ;  /* 0x0080005f0c007988 */ /* 0x0003e8000800000b */
[----:B------:R5:W-:Y:S04]  /*11a50*/  STS.U8 [R12+UR11+0x8100], R88 ;  /* 0x008100580c007988 */ /* 0x000be8000800000b */
        /* <DEDUP_REMOVED lines=58> */
[----:B---3--:R-:W-:Y:S04]  /*11e00*/  STS.U8 [R12+UR11+0xbd00], R237 ;  /* 0x00bd00ed0c007988 */ /* 0x008fe8000800000b */
        /* <DEDUP_REMOVED lines=60> */
[----:B--2---:R-:W-:Y:S04]  /*121d0*/  STS.U8 [R14+UR11+0xba80], R243 ;  /* 0x00ba80f30e007988 */ /* 0x004fe8000800000b */
[----:B------:R-:W-:Y:S04]  /*121e0*/  STS.U8 [R14+UR11+0xbb80], R245 ;  /* 0x00bb80f50e007988 */ /* 0x000fe8000800000b */
[----:B------:R-:W-:Y:S04]  /*121f0*/  STS.U8 [R14+UR11+0xbc80], R247 ;  /* 0x00bc80f70e007988 */ /* 0x000fe8000800000b */
[----:B------:R-:W-:Y:S04]  /*12200*/  STS.U8 [R14+UR11+0xbd80], R249 ;  /* 0x00bd80f90e007988 */ /* 0x000fe8000800000b */
[----:B------:R-:W-:Y:S04]  /*12210*/  STS.U8 [R14+UR11+0xbe80], R251 ;  /* 0x00be80fb0e007988 */ /* 0x000fe8000800000b */
[----:B----4-:R-:W-:Y:S01]  /*12220*/  STS.U8 [R14+UR11+0xbf80], R140 ;  /* 0x00bf808c0e007988 */ /* 0x010fe2000800000b */
[----:B------:R-:W-:Y:S01]  /*12230*/  IMAD.IADD R219, R52, 0x1, R219 ;  /* 0x0000000134db7824 */ /* 0x000fe200078e02db */
[----:B------:R-:W-:Y:S01]  /*12240*/  BAR.SYNC.DEFER_BLOCKING 0x0 ;  /* 0x0000000000007b1d */ /* 0x000fe20000010000 */
[----:B0-----:R-:W-:-:S04]  /*12250*/  SHF.R.S32.HI R52, RZ, 0x3, R141 ;  /* 0x00000003ff347819 */ /* 0x001fc8000001148d */
[----:B------:R-:W-:Y:S01]  /*12260*/  SGXT R52, R52, 0x1 ;  /* 0x000000013434781a */ /* 0x000fe20000000200 */
[----:B-1----:R-:W2:Y:S03]  /*12270*/  LDL.LU R95, [R1+0x858] ;  /* 0x00085800015f7983 */ /* 0x002ea60000300800 */
[----:B------:R-:W-:Y:S01]  /*12280*/  LOP3.LUT R52, R52, 0xa0, RZ, 0xc0, !PT ;  /* 0x000000a034347812 */ /* 0x000fe200078ec0ff */
[----:B-----5:R-:W4:Y:S01]  /*12290*/  LDL.LU R88, [R1+0x854] ;  /* 0x0008540001587983 */ /* 0x020f220000300800 */
[----:B---3--:R-:W-:-:S03]  /*122a0*/  F2FP.F16.E4M3.UNPACK_B R4, R51 ;  /* 0x00000033ff04723e */ /* 0x008fc600020006ff */
[----:B------:R-:W-:Y:S01]  /*122b0*/  IMAD.IADD R194, R52, 0x1, R194 ;  /* 0x0000000134c27824 */ /* 0x000fe200078e02c2 */
[----:B------:R-:W3:Y:S04]  /*122c0*/  LDL.LU R89, [R1+0x850] ;  /* 0x0008500001597983 */ /* 0x000ee80000300800 */
[----:B------:R-:W5:Y:S04]  /*122d0*/  LDL.LU R90, [R1+0x84c] ;  /* 0x00084c00015a7983 */ /* 0x000f680000300800 */
[----:B------:R-:W2:Y:S04]  /*122e0*/  LDL.LU R91, [R1+0x848] ;  /* 0x00084800015b7983 */ /* 0x000ea80000300800 */
[----:B------:R-:W2:Y:S04]  /*122f0*/  LDL.LU R84, [R1+0x844] ;  /* 0x0008440001547983 */ /* 0x000ea80000300800 */
[----:B------:R-:W0:Y:S04]  /*12300*/  LDSM.16.M88.4 R140, [R219+0x8000] ;  /* 0x00800000db8c783b */ /* 0x000e280000000200 */
[----:B------:R-:W-:Y:S04]  /*12310*/  LDSM.16.M88.4 R48, [R219+0x8800] ;  /* 0x00880000db30783b */ /* 0x000fe80000000200 */
[----:B------:R-:W-:Y:S04]  /*12320*/  LDSM.16.M88.4 R52, [R219+0x9000] ;  /* 0x00900000db34783b */ /* 0x000fe80000000200 */
[----:B------:R-:W-:Y:S04]  /*12330*/  LDSM.16.M88.4 R56, [R219+0x9800] ;  /* 0x00980000db38783b */ /* 0x000fe80000000200 */
[----:B------:R-:W-:Y:S04]  /*12340*/  LDSM.16.M88.4 R60, [R219+0xa000] ;  /* 0x00a00000db3c783b */ /* 0x000fe80000000200 */
[----:B------:R-:W-:Y:S04]  /*12350*/  LDSM.16.M88.4 R64, [R219+0xa800] ;  /* 0x00a80000db40783b */ /* 0x000fe80000000200 */
[----:B------:R-:W-:Y:S04]  /*12360*/  LDSM.16.M88.4 R68, [R219+0xb000] ;  /* 0x00b00000db44783b */ /* 0x000fe80000000200 */
[----:B------:R-:W1:Y:S04]  /*12370*/  LDSM.16.M88.4 R72, [R219+0xb800] ;  /* 0x00b80000db48783b */ /* 0x000e680000000200 */
[----:B------:R-:W2:Y:S04]  /*12380*/  LDL.LU R85, [R1+0x840] ;  /* 0x0008400001557983 */ /* 0x000ea80000300800 */
        /* <DEDUP_REMOVED lines=10> */
[----:B------:R-:W2:Y:S01]  /*12430*/  LDL.LU R120, [R1+0x814] ;  /* 0x0008140001787983 */ /* 0x000ea20000300800 */
[----:B------:R-:W-:-:S03]  /*12440*/  F2FP.SATFINITE.E4M3.F32.PACK_AB_MERGE_C R23, R23, R26, RZ ;  /* 0x0000001a1717723e */ /* 0x000fc600048070ff */
[----:B------:R-:W2:Y:S01]  /*12450*/  LDL.LU R121, [R1+0x810] ;  /* 0x0008100001797983 */ /* 0x000ea20000300800 */
[----:B------:R-:W-:-:S03]  /*12460*/  F2FP.SATFINITE.E4M3.F32.PACK_AB_MERGE_C R22, R22, R24, RZ ;  /* 0x000000181616723e */ /* 0x000fc600048070ff */
[----:B------:R-:W2:Y:S01]  /*12470*/  LDL.LU R122, [R1+0x80c] ;  /* 0x00080c00017a7983 */ /* 0x000ea20000300800 */
[----:B------:R-:W-:-:S03]  /*12480*/  F2FP.SATFINITE.E4M3.F32.PACK_AB_MERGE_C R21, R21, R25, RZ ;  /* 0x000000191515723e */ /* 0x000fc600048070ff */
[----:B------:R-:W2:Y:S04]  /*12490*/  LDL.LU R123, [R1+0x808] ;  /* 0x00080800017b7983 */ /* 0x000ea80000300800 */
[----:B------:R-:W2:Y:S01]  /*124a0*/  LDL.LU R108, [R1+0x804] ;  /* 0x00080400016c7983 */ /* 0x000ea20000300800 */
[----:B------:R-:W-:-:S03]  /*124b0*/  F2FP.F16.E4M3.UNPACK_B R5, R23 ;  /* 0x00000017ff05723e */ /* 0x000fc600020006ff */
[----:B------:R-:W2:Y:S01]  /*124c0*/  LDL.LU R109, [R1+0x800] ;  /* 0x00080000016d7983 */ /* 0x000ea20000300800 */
[----:B------:R-:W-:-:S03]  /*124d0*/  F2FP.F16.E4M3.UNPACK_B R6, R22 ;  /* 0x00000016ff06723e */ /* 0x000fc600020006ff */
[----:B------:R-:W2:Y:S01]  /*124e0*/  LDL.LU R110, [R1+0x7fc] ;  /* 0x0007fc00016e7983 */ /* 0x000ea20000300800 */
[----:B------:R-:W-:Y:S01]  /*124f0*/  F2FP.F16.E4M3.UNPACK_B R7, R21 ;  /* 0x00000015ff07723e */ /* 0x000fe200020006ff */
[----:B------:R-:W-:Y:S01]  /*12500*/  BAR.SYNC.DEFER_BLOCKING 0x0 ;  /* 0x0000000000007b1d */ /* 0x000fe20000010000 */
[----:B------:R-:W-:-:S05]  /*12510*/  FADD R10, -R238, R138 ;  /* 0x0000008aee0a7221 */ /* 0x000fca0000000100 */
[----:B------:R-:W2:Y:S04]  /*12520*/  LDL.LU R111, [R1+0x7f8] ;  /* 0x0007f800016f7983 */ /* 0x000ea80000300800 */
[----:B------:R-:W2:Y:S04]  /*12530*/  LDL.LU R96, [R1+0x7f4] ;  /* 0x0007f40001607983 */ /* 0x000ea80000300800 */
[----:B------:R-:W2:Y:S04]  /*12540*/  LDL.LU R97, [R1+0x7f0] ;  /* 0x0007f00001617983 */ /* 0x000ea80000300800 */
[----:B------:R-:W2:Y:S04]  /*12550*/  LDL.LU R98, [R1+0x7ec] ;  /* 0x0007ec0001627983 */ /* 0x000ea80000300800 */
[----:B------:R-:W2:Y:S04]  /*12560*/  LDL.LU R99, [R1+0x7e8] ;  /* 0x0007e80001637983 */ /* 0x000ea80000300800 */
[----:B------:R-:W3:Y:S04]  /*12570*/  LDL.LU R136, [R1+0x7e4] ;  /* 0x0007e40001887983 */ /* 0x000ee80000300800 */
[----:B------:R-:W5:Y:S04]  /*12580*/  LDL.LU R137, [R1+0x7e0] ;  /* 0x0007e00001897983 */ /* 0x000f680000300800 */
[----:B------:R0:W-:Y:S04]  /*12590*/  STSM.16.M88.4 [R215+0x8000], R4 ;  /* 0x00800004d7007844 */ /* 0x0001e80000000200 */
[----:B------:R-:W5:Y:S01]  /*125a0*/  LDL.LU R138, [R1+0x7dc] ;  /* 0x0007dc00018a7983 */ /* 0x000f620000300800 */
[----:B------:R-:W-:Y:S01]  /*125b0*/  BAR.SYNC.DEFER_BLOCKING 0x0 ;  /* 0x0000000000007b1d */ /* 0x000fe20000010000 */
[----:B0-----:R-:W-:-:S05]  /*125c0*/  FADD R6, -R236, R139 ;  /* 0x0000008bec067221 */ /* 0x001fca0000000100 */
[----:B------:R-:W5:Y:S04]  /*125d0*/  LDL.LU R139, [R1+0x7d8] ;  /* 0x0007d800018b7983 */ /* 0x000f680000300800 */
[----:B------:R-:W5:Y:S01]  /*125e0*/  LDL.LU.64 R230, [R1+0x10] ;  /* 0x0000100001e67983 */ /* 0x000f620000300a00 */
[----:B------:R-:W-:-:S03]  /*125f0*/  LOP3.LUT R202, R194, 0x20, RZ, 0x3c, !PT ;  /* 0x00000020c2ca7812 */ /* 0x000fc600078e3cff */
[----:B------:R-:W0:Y:S04]  /*12600*/  LDS.64 R190, [R194+UR11+0x8000] ;  /* 0x0080000bc2be7984 */ /* 0x000e280008000a00 */
[----:B------:R-:W0:Y:S04]  /*12610*/  LDS.64 R2, [R194+UR11+0x8200] ;  /* 0x0082000bc2027984 */ /* 0x000e280008000a00 */
[----:B------:R-:W0:Y:S04]  /*12620*/  LDS.64 R4, [R202+UR11+0x8000] ;  /* 0x0080000bca047984 */ /* 0x000e280008000a00 */
[----:B------:R-:W0:Y:S01]  /*12630*/  LDS.64 R8, [R202+UR11+0x8200] ;  /* 0x0082000bca087984 */ /* 0x000e220008000a00 */
[----:B------:R-:W-:Y:S01]  /*12640*/  FMUL R10, R10, 1.4426950216293334961 ;  /* 0x3fb8aa3b0a0a7820 */ /* 0x000fe20000400000 */
[----:B------:R-:W-:Y:S01]  /*12650*/  FMUL R6, R6, 1.4426950216293334961 ;  /* 0x3fb8aa3b06067820 */ /* 0x000fe20000400000 */
[-C--:B------:R-:W-:Y:S01]  /*12660*/  F2FP.F16.E4M3.UNPACK_B R216, R140.reuse ;  /* 0x0000008cffd8723e */ /* 0x080fe200020006ff */
[----:B------:R-:W-:Y:S02]  /*12670*/  LDS.64 R200, [R202+UR11+0x8400] ;  /* 0x0084000bcac87984 */ /* 0x000fe40008000a00 */
[----:B------:R-:W0:Y:S01]  /*12680*/  MUFU.EX2 R11, R6 ;  /* 0x00000006000b7308 */ /* 0x000e220000000800 */
[----:B------:R-:W-:Y:S01]  /*12690*/  F2FP.F16.E4M3.UNPACK_B R217, R141 ;  /* 0x0000008dffd9723e */ /* 0x000fe200020006ff */
[----:B------:R-:W-:Y:S01]  /*126a0*/  LDS.64 R202, [R202+UR11+0x8600] ;  /* 0x0086000bcaca7984 */ /* 0x000fe20008000a00 */
[----:B------:R-:W-:-:S02]  /*126b0*/  F2FP.F16.E4M3.UNPACK_B R218, R140.H1 ;  /* 0x0000008cffda723e */ /* 0x000fc400030006ff */
[----:B------:R-:W-:Y:S02]  /*126c0*/  F2FP.F16.E4M3.UNPACK_B R219, R141.H1 ;  /* 0x0000008dffdb723e */ /* 0x000fe400030006ff */
[----:B------:R-:W4:Y:S01]  /*126d0*/  LDS.64 R140, [R194+UR11+0x8400] ;  /* 0x0084000bc28c7984 */ /* 0x000f220008000a00 */
[----:B------:R-:W0:Y:S03]  /*126e0*/  MUFU.EX2 R10, R10 ;  /* 0x0000000a000a7308 */ /* 0x000e260000000800 */
[----:B------:R-:W4:Y:S01]  /*126f0*/  LDS.64 R194, [R194+UR11+0x8600] ;  /* 0x0086000bc2c27984 */ /* 0x000f220008000a00 */
[----:B-1----:R-:W-:Y:S02]  /*12700*/  F2FP.F16.E4M3.UNPACK_B R220, R74 ;  /* 0x0000004affdc723e */ /* 0x002fe400020006ff */
[----:B------:R-:W-:Y:S01]  /*12710*/  F2FP.F16.E4M3.UNPACK_B R221, R75 ;  /* 0x0000004bffdd723e */ /* 0x000fe200020006ff */
[C---:B0-----:R-:W-:Y:S01]  /*12720*/  FMUL R146, R11.reuse, R146 ;  /* 0x000000920b927220 */ /* 0x041fe20000400000 */
[----:B------:R-:W-:Y:S01]  /*12730*/  FMUL R147, R11, R147 ;  /* 0x000000930b937220 */ /* 0x000fe20000400000 */
[----:B------:R-:W-:-:S02]  /*12740*/  IMAD.MOV.U32 R196, RZ, RZ, R190 ;  /* 0x000000ffffc47224 */ /* 0x000fc400078e00be */
[C---:B------:R-:W-:Y:S01]  /*12750*/  FMUL R144, R10.reuse, R144 ;  /* 0x000000900a907220 */ /* 0x040fe20000400000 */
[----:B------:R-:W-:Y:S02]  /*12760*/  IMAD.MOV.U32 R197, RZ, RZ, R2 ;  /* 0x000000ffffc57224 */ /* 0x000fe400078e0002 */
[C---:B------:R-:W-:Y:S01]  /*12770*/  FMUL R145, R10.reuse, R145 ;  /* 0x000000910a917220 */ /* 0x040fe20000400000 */
[----:B------:R-:W-:Y:S02]  /*12780*/  IMAD.MOV.U32 R198, RZ, RZ, R4 ;  /* 0x000000ffffc67224 */ /* 0x000fe400078e0004 */
[----:B------:R-:W-:Y:S02]  /*12790*/  IMAD.MOV.U32 R199, RZ, RZ, R8 ;  /* 0x000000ffffc77224 */ /* 0x000fe400078e0008 */
[C---:B------:R-:W-:Y:S01]  /*127a0*/  FMUL R184, R10.reuse, R184 ;  /* 0x000000b80ab87220 */ /* 0x040fe20000400000 */
[----:B------:R-:W-:Y:S01]  /*127b0*/  FMUL R185, R10, R185 ;  /* 0x000000b90ab97220 */ /* 0x000fe20000400000 */
[----:B------:R-:W-:-:S03]  /*127c0*/  FMUL R186, R11, R186 ;  /* 0x000000ba0bba7220 */ /* 0x000fc60000400000 */
[----:B------:R-:W-:Y:S01]  /*127d0*/  HMMA.16816.F32 R144, R196, R220, R144 ;  /* 0x000000dcc490723c */ /* 0x000fe20000001890 */
[----:B------:R-:W-:Y:S01]  /*127e0*/  FMUL R187, R11, R187 ;  /* 0x000000bb0bbb7220 */ /* 0x000fe20000400000 */
[----:B------:R-:W-:Y:S01]  /*127f0*/  F2FP.F16.E4M3.UNPACK_B R6, R142 ;  /* 0x0000008eff06723e */ /* 0x000fe200020006ff */
[----:B------:R-:W-:Y:S01]  /*12800*/  IMAD.MOV.U32 R12, RZ, RZ, R190 ;  /* 0x000000ffff0c7224 */ /* 0x000fe200078e00be */
[----:B------:R-:W-:Y:S01]  /*12810*/  F2FP.F16.E4M3.UNPACK_B R7, R143 ;  /* 0x0000008fff07723e */ /* 0x000fe200020006ff */
[----:B------:R-:W-:Y:S02]  /*12820*/  IMAD.MOV.U32 R13, RZ, RZ, R2 ;  /* 0x000000ffff0d7224 */ /* 0x000fe400078e0002 */
[C---:B------:R-:W-:Y:S01]  /*12830*/  FMUL R180, R10.reuse, R180 ;  /* 0x000000b40ab47220 */ /* 0x040fe20000400000 */
[----:B------:R-:W-:Y:S02]  /*12840*/  IMAD.MOV.U32 R14, RZ, RZ, R4 ;  /* 0x000000ffff0e7224 */ /* 0x000fe400078e0004 */
[----:B------:R-:W-:Y:S01]  /*12850*/  FMUL R181, R10, R181 ;  /* 0x000000b50ab57220 */ /* 0x000fe20000400000 */
[----:B------:R-:W-:-:S02]  /*12860*/  IMAD.MOV.U32 R15, RZ, RZ, R8 ;  /* 0x000000ffff0f7224 */ /* 0x000fc400078e0008 */
[C---:B------:R-:W-:Y:S01]  /*12870*/  FMUL R182, R11.reuse, R182 ;  /* 0x000000b60bb67220 */ /* 0x040fe20000400000 */
[C---:B------:R-:W-:Y:S01]  /*12880*/  FMUL R183, R11.reuse, R183 ;  /* 0x000000b70bb77220 */ /* 0x040fe20000400000 */
[----:B------:R-:W-:Y:S01]  /*12890*/  F2FP.F16.E4M3.UNPACK_B R188, R48 ;  /* 0x00000030ffbc723e */ /* 0x000fe200020006ff */
[C---:B------:R-:W-:Y:S01]  /*128a0*/  FMUL R176, R10.reuse, R176 ;  /* 0x000000b00ab07220 */ /* 0x040fe20000400000 */
[----:B------:R-:W-:Y:S01]  /*128b0*/  F2FP.F16.E4M3.UNPACK_B R189, R49 ;  /* 0x00000031ffbd723e */ /* 0x000fe200020006ff */
[C---:B------:R-:W-:Y:S01]  /*128c0*/  FMUL R177, R10.reuse, R177 ;  /* 0x000000b10ab17220 */ /* 0x040fe20000400000 */
        /* <DEDUP_REMOVED lines=29> */
[----:B------:R-:W-:Y:S01]  /*12aa0*/  FMUL R157, R10, R157 ;  /* 0x0000009d0a9d7220 */ /* 0x000fe20000400000 */
[C---:B------:R-:W-:Y:S01]  /*12ab0*/  FMUL R158, R11.reuse, R158 ;  /* 0x0000009e0b9e7220 */ /* 0x040fe20000400000 */
[----:B------:R-:W-:Y:S01]  /*12ac0*/  FMUL R159, R11, R159 ;  /* 0x0000009f0b9f7220 */ /* 0x000fe20000400000 */
[----:B------:R-:W-:-:S02]  /*12ad0*/  F2FP.F16.E4M3.UNPACK_B R16, R66 ;  /* 0x00000042ff10723e */ /* 0x000fc400020006ff */
[----:B------:R-:W-:Y:S01]  /*12ae0*/  F2FP.F16.E4M3.UNPACK_B R17, R67 ;  /* 0x00000043ff11723e */ /* 0x000fe200020006ff */
[C---:B------:R-:W-:Y:S01]  /*12af0*/  HMMA.16816.F32 R184, R12.reuse, R6, R184 ;  /* 0x000000060cb8723c */ /* 0x040fe200000018b8 */
[----:B------:R-:W-:Y:S02]  /*12b00*/  F2FP.F16.E4M3.UNPACK_B R204, R72.H1 ;  /* 0x00000048ffcc723e */ /* 0x000fe400030006ff */
[----:B------:R-:W-:Y:S02]  /*12b10*/  F2FP.F16.E4M3.UNPACK_B R205, R73.H1 ;  /* 0x00000049ffcd723e */ /* 0x000fe400030006ff */
[----:B------:R-:W-:Y:S01]  /*12b20*/  F2FP.F16.E4M3.UNPACK_B R206, R74.H1 ;  /* 0x0000004affce723e */ /* 0x000fe200030006ff */
[----:B------:R-:W-:Y:S01]  /*12b30*/  IMAD.MOV.U32 R74, RZ, RZ, R5 ;  /* 0x000000ffff4a7224 */ /* 0x000fe200078e0005 */
[----:B------:R-:W-:Y:S01]  /*12b40*/  F2FP.F16.E4M3.UNPACK_B R207, R75.H1 ;  /* 0x0000004bffcf723e */ /* 0x000fe200030006ff */
[----:B------:R-:W-:Y:S01]  /*12b50*/  HMMA.16816.F32 R180, R12, R188, R180 ;  /* 0x000000bc0cb4723c */ /* 0x000fe200000018b4 */
[----:B------:R-:W-:-:S07]  /*12b60*/  IMAD.MOV.U32 R75, RZ, RZ, R9 ;  /* 0x000000ffff4b7224 */ /* 0x000fce00078e0009 */
[C---:B------:R-:W-:Y:S08]  /*12b70*/  HMMA.16816.F32 R176, R12.reuse, R26, R176 ;  /* 0x0000001a0cb0723c */ /* 0x040ff000000018b0 */
[C---:B------:R-:W-:Y:S08]  /*12b80*/  HMMA.16816.F32 R172, R12.reuse, R24, R172 ;  /* 0x000000180cac723c */ /* 0x040ff000000018ac */
[C---:B------:R-:W-:Y:S08]  /*12b90*/  HMMA.16816.F32 R168, R12.reuse, R22, R168 ;  /* 0x000000160ca8723c */ /* 0x040ff000000018a8 */
[C---:B------:R-:W-:Y:S08]  /*12ba0*/  HMMA.16816.F32 R164, R12.reuse, R20, R164 ;  /* 0x000000140ca4723c */ /* 0x040ff000000018a4 */
[C---:B------:R-:W-:Y:S08]  /*12bb0*/  HMMA.16816.F32 R160, R12.reuse, R18, R160 ;  /* 0x000000120ca0723c */ /* 0x040ff000000018a0 */
[----:B------:R-:W-:Y:S01]  /*12bc0*/  HMMA.16816.F32 R156, R12, R16, R156 ;  /* 0x000000100c9c723c */ /* 0x000fe2000000189c */
[----:B------:R-:W-:Y:S01]  /*12bd0*/  F2FP.F16.E4M3.UNPACK_B R12, R72 ;  /* 0x00000048ff0c723e */ /* 0x000fe200020006ff */
[----:B------:R-:W-:Y:S01]  /*12be0*/  IMAD.MOV.U32 R72, RZ, RZ, R191 ;  /* 0x000000ffff487224 */ /* 0x000fe200078e00bf */
[----:B------:R-:W-:Y:S01]  /*12bf0*/  F2FP.F16.E4M3.UNPACK_B R13, R73 ;  /* 0x00000049ff0d723e */ /* 0x000fe200020006ff */
[----:B------:R-:W-:-:S02]  /*12c00*/  IMAD.MOV.U32 R73, RZ, RZ, R3 ;  /* 0x000000ffff497224 */ /* 0x000fc400078e0003 */
[C---:B------:R-:W-:Y:S01]  /*12c10*/  FMUL R152, R10.reuse, R152 ;  /* 0x000000980a987220 */ /* 0x040fe20000400000 */
        /* <DEDUP_REMOVED lines=35> */
[----:B------:R-:W-:Y:S01]  /*12e50*/  F2FP.F16.E4M3.UNPACK_B R208, R68 ;  /* 0x00000044ffd0723e */ /* 0x000fe200020006ff */
[----:B------:R-:W-:Y:S01]  /*12e60*/  HMMA.16816.F32 R144, R72, R206, R144 ;  /* 0x000000ce4890723c */ /* 0x000fe20000001890 */
[----:B------:R-:W-:Y:S01]  /*12e70*/  F2FP.F16.E4M3.UNPACK_B R209, R69 ;  /* 0x00000045ffd1723e */ /* 0x000fe200020006ff */
[C---:B------:R-:W-:Y:S01]  /*12e80*/  FMUL R76, R192.reuse, R76 ;  /* 0x0000004cc04c7220 */ /* 0x040fe20000400000 */
[----:B------:R-:W-:Y:S01]  /*12e90*/  FMUL R77, R192, R77 ;  /* 0x0000004dc04d7220 */ /* 0x000fe20000400000 */
[C---:B------:R-:W-:Y:S01]  /*12ea0*/  FMUL R78, R193.reuse, R78 ;  /* 0x0000004ec14e7220 */ /* 0x040fe20000400000 */
[----:B------:R-:W-:Y:S01]  /*12eb0*/  FMUL R79, R193, R79 ;  /* 0x0000004fc14f7220 */ /* 0x000fe20000400000 */
[----:B----4-:R-:W-:Y:S01]  /*12ec0*/  IMAD.MOV.U32 R72, RZ, RZ, R140 ;  /* 0x000000ffff487224 */ /* 0x010fe200078e008c */
[----:B------:R-:W0:Y:S01]  /*12ed0*/  S2R R225, SR_CTAID.X ;  /* 0x0000000000e17919 */ /* 0x000e220000002500 */
[----:B------:R-:W-:-:S02]  /*12ee0*/  IMAD.MOV.U32 R73, RZ, RZ, R194 ;  /* 0x000000ffff497224 */ /* 0x000fc400078e00c2 */
[----:B------:R-:W-:Y:S02]  /*12ef0*/  IMAD.MOV.U32 R74, RZ, RZ, R200 ;  /* 0x000000ffff4a7224 */ /* 0x000fe400078e00c8 */
[----:B------:R-:W-:Y:S01]  /*12f00*/  IMAD.MOV.U32 R75, RZ, RZ, R202 ;  /* 0x000000ffff4b7224 */ /* 0x000fe200078e00ca */
[C---:B------:R-:W-:Y:S01]  /*12f10*/  HMMA.16816.F32 R152, R196.reuse, R14, R152 ;  /* 0x0000000ec498723c */ /* 0x040fe20000001898 */
[C---:B------:R-:W-:Y:S01]  /*12f20*/  FMUL R128, R192.reuse, R128 ;  /* 0x00000080c0807220 */ /* 0x040fe20000400000 */
[C---:B------:R-:W-:Y:S01]  /*12f30*/  FMUL R129, R192.reuse, R129 ;  /* 0x00000081c0817220 */ /* 0x040fe20000400000 */
[C---:B------:R-:W-:Y:S01]  /*12f40*/  FMUL R130, R193.reuse, R130 ;  /* 0x00000082c1827220 */ /* 0x040fe20000400000 */
[C---:B------:R-:W-:Y:S01]  /*12f50*/  FMUL R131, R193.reuse, R131 ;  /* 0x00000083c1837220 */ /* 0x040fe20000400000 */
[----:B------:R-:W-:Y:S02]  /*12f60*/  IMAD.MOV.U32 R4, RZ, RZ, R140 ;  /* 0x000000ffff047224 */ /* 0x000fe400078e008c */
[C---:B------:R-:W-:Y:S01]  /*12f70*/  FMUL R124, R192.reuse, R124 ;  /* 0x0000007cc07c7220 */ /* 0x040fe20000400000 */
[----:B------:R-:W-:Y:S01]  /*12f80*/  HMMA.16816.F32 R148, R196, R12, R148 ;  /* 0x0000000cc494723c */ /* 0x000fe20000001894 */
[C---:B------:R-:W-:Y:S01]  /*12f90*/  FMUL R125, R192.reuse, R125 ;  /* 0x0000007dc07d7220 */ /* 0x040fe20000400000 */
[C---:B------:R-:W-:Y:S01]  /*12fa0*/  FMUL R126, R193.reuse, R126 ;  /* 0x0000007ec17e7220 */ /* 0x040fe20000400000 */
[C---:B------:R-:W-:Y:S01]  /*12fb0*/  FMUL R127, R193.reuse, R127 ;  /* 0x0000007fc17f7220 */ /* 0x040fe20000400000 */
[C---:B------:R-:W-:Y:S01]  /*12fc0*/  FMUL R116, R192.reuse, R116 ;  /* 0x00000074c0747220 */ /* 0x040fe20000400000 */
[----:B------:R-:W-:Y:S01]  /*12fd0*/  FMUL R117, R192, R117 ;  /* 0x00000075c0757220 */ /* 0x000fe20000400000 */
[----:B------:R-:W-:-:S02]  /*12fe0*/  FMUL R118, R193, R118 ;  /* 0x00000076c1767220 */ /* 0x000fc40000400000 */
[C---:B------:R-:W-:Y:S01]  /*12ff0*/  HMMA.16816.F32 R44, R196.reuse, R216, R44 ;  /* 0x000000d8c42c723c */ /* 0x040fe2000000182c */
[C---:B------:R-:W-:Y:S01]  /*13000*/  FMUL R119, R193.reuse, R119 ;  /* 0x00000077c1777220 */ /* 0x040fe20000400000 */
[C---:B------:R-:W-:Y:S01]  /*13010*/  FMUL R112, R192.reuse, R112 ;  /* 0x00000070c0707220 */ /* 0x040fe20000400000 */
[C---:B------:R-:W-:Y:S01]  /*13020*/  FMUL R113, R192.reuse, R113 ;  /* 0x00000071c0717220 */ /* 0x040fe20000400000 */
[C---:B------:R-:W-:Y:S01]  /*13030*/  FMUL R114, R193.reuse, R114 ;  /* 0x00000072c1727220 */ /* 0x040fe20000400000 */
[C---:B------:R-:W-:Y:S01]  /*13040*/  FMUL R115, R193.reuse, R115 ;  /* 0x00000073c1737220 */ /* 0x040fe20000400000 */
[C---:B------:R-:W-:Y:S02]  /*13050*/  FMUL R104, R192.reuse, R104 ;  /* 0x00000068c0687220 */ /* 0x040fe40000400000 */
        /* <DEDUP_REMOVED lines=12> */
[C---:B--2---:R-:W-:Y:S01]  /*13120*/  FMUL R95, R193.reuse, R95 ;  /* 0x0000005fc15f7220 */ /* 0x044fe20000400000 */
[C---:B------:R-:W-:Y:S02]  /*13130*/  FMUL R88, R192.reuse, R88 ;  /* 0x00000058c0587220 */ /* 0x040fe40000400000 */
[----:B------:R-:W-:Y:S01]  /*13140*/  HMMA.16816.F32 R32, R196, R210, R32 ;  /* 0x000000d2c420723c */ /* 0x000fe20000001820 */
[C---:B---3--:R-:W-:Y:S01]  /*13150*/  FMUL R89, R192.reuse, R89 ;  /* 0x00000059c0597220 */ /* 0x048fe20000400000 */
[C---:B-----5:R-:W-:Y:S01]  /*13160*/  FMUL R90, R193.reuse, R90 ;  /* 0x0000005ac15a7220 */ /* 0x060fe20000400000 */
[C---:B------:R-:W-:Y:S01]  /*13170*/  FMUL R91, R193.reuse, R91 ;  /* 0x0000005bc15b7220 */ /* 0x040fe20000400000 */
[C---:B------:R-:W-:Y:S01]  /*13180*/  FMUL R84, R192.reuse, R84 ;  /* 0x00000054c0547220 */ /* 0x040fe20000400000 */
[----:B------:R-:W-:Y:S01]  /*13190*/  FMUL R85, R192, R85 ;  /* 0x00000055c0557220 */ /* 0x000fe20000400000 */
[----:B------:R-:W-:-:S02]  /*131a0*/  FMUL R86, R193, R86 ;  /* 0x00000056c1567220 */ /* 0x000fc40000400000 */
[----:B------:R-:W-:Y:S01]  /*131b0*/  HMMA.16816.F32 R28, R196, R208, R28 ;  /* 0x000000d0c41c723c */ /* 0x000fe2000000181c */
[----:B------:R-:W-:Y:S02]  /*131c0*/  IMAD.MOV.U32 R198, RZ, RZ, R5 ;  /* 0x000000ffffc67224 */ /* 0x000fe400078e0005 */
[C---:B------:R-:W-:Y:S01]  /*131d0*/  FMUL R87, R193.reuse, R87 ;  /* 0x00000057c1577220 */ /* 0x040fe20000400000 */
[----:B------:R-:W-:Y:S02]  /*131e0*/  IMAD.MOV.U32 R5, RZ, RZ, R194 ;  /* 0x000000ffff057224 */ /* 0x000fe400078e00c2 */
[C---:B------:R-:W-:Y:S01]  /*131f0*/  FMUL R80, R192.reuse, R80 ;  /* 0x00000050c0507220 */ /* 0x040fe20000400000 */
[----:B------:R-:W-:Y:S01]  /*13200*/  FMUL R81, R192, R81 ;  /* 0x00000051c0517220 */ /* 0x000fe20000400000 */
[C---:B------:R-:W-:Y:S01]  /*13210*/  FMUL R82, R193.reuse, R82 ;  /* 0x00000052c1527220 */ /* 0x040fe20000400000 */
[----:B------:R-:W-:Y:S01]  /*13220*/  FMUL R83, R193, R83 ;  /* 0x00000053c1537220 */ /* 0x000fe20000400000 */
[----:B------:R-:W-:Y:S01]  /*13230*/  HMMA.16816.F32 R76, R72, R6, R76 ;  /* 0x00000006484c723c */ /* 0x000fe2000000184c */
[----:B------:R-:W-:-:S02]  /*13240*/  IMAD.MOV.U32 R6, RZ, RZ, R200 ;  /* 0x000000ffff067224 */ /* 0x000fc400078e00c8 */
[C---:B------:R-:W-:Y:S01]  /*13250*/  FMUL R132, R192.reuse, R132 ;  /* 0x00000084c0847220 */ /* 0x040fe20000400000 */
[----:B------:R-:W-:Y:S02]  /*13260*/  IMAD.MOV.U32 R7, RZ, RZ, R202 ;  /* 0x000000ffff077224 */ /* 0x000fe400078e00ca */
        /* <DEDUP_REMOVED lines=16> */
[----:B------:R-:W-:Y:S01]  /*13370*/  FMUL R137, R192, R137 ;  /* 0x00000089c0897220 */ /* 0x000fe20000400000 */
[C---:B------:R-:W-:Y:S01]  /*13380*/  FMUL R138, R193.reuse, R138 ;  /* 0x0000008ac18a7220 */ /* 0x040fe20000400000 */
[----:B------:R-:W-:Y:S01]  /*13390*/  FMUL R139, R193, R139 ;  /* 0x0000008bc18b7220 */ /* 0x000fe20000400000 */
[C---:B------:R-:W-:Y:S08]  /*133a0*/  HMMA.16816.F32 R128, R4.reuse, R188, R128 ;  /* 0x000000bc0480723c */ /* 0x040ff00000001880 */
        /* <DEDUP_REMOVED lines=13> */
[----:B------:R-:W-:Y:S01]  /*13480*/  HMMA.16816.F32 R136, R4, R220, R136 ;  /* 0x000000dc0488723c */ /* 0x000fe20000001888 */
[----:B------:R-:W-:Y:S01]  /*13490*/  F2FP.F16.E4M3.UNPACK_B R142, R142.H1 ;  /* 0x0000008eff8e723e */ /* 0x000fe200030006ff */
[----:B------:R-:W-:Y:S01]  /*134a0*/  IMAD.MOV.U32 R4, RZ, RZ, R141 ;  /* 0x000000ffff047224 */ /* 0x000fe200078e008d */
[----:B------:R-:W-:Y:S01]  /*134b0*/  F2FP.F16.E4M3.UNPACK_B R143, R143.H1 ;  /* 0x0000008fff8f723e */ /* 0x000fe200030006ff */
[----:B------:R-:W-:Y:S01]  /*134c0*/  IMAD.MOV.U32 R5, RZ, RZ, R195 ;  /* 0x000000ffff057224 */ /* 0x000fe200078e00c3 */
[----:B------:R-:W-:Y:S01]  /*134d0*/  F2FP.F16.E4M3.UNPACK_B R48, R48.H1 ;  /* 0x00000030ff30723e */ /* 0x000fe200030006ff */
[----:B------:R-:W-:Y:S01]  /*134e0*/  IMAD.MOV.U32 R6, RZ, RZ, R201 ;  /* 0x000000ffff067224 */ /* 0x000fe200078e00c9 */
[----:B------:R-:W-:Y:S01]  /*134f0*/  F2FP.F16.E4M3.UNPACK_B R49, R49.H1 ;  /* 0x00000031ff31723e */ /* 0x000fe200030006ff */
[----:B------:R-:W-:Y:S01]  /*13500*/  IMAD.MOV.U32 R7, RZ, RZ, R203 ;  /* 0x000000ffff077224 */ /* 0x000fe200078e00cb */
[----:B------:R-:W-:-:S02]  /*13510*/  F2FP.F16.E4M3.UNPACK_B R50, R50.H1 ;  /* 0x00000032ff32723e */ /* 0x000fc400030006ff */
[----:B------:R-:W-:Y:S02]  /*13520*/  F2FP.F16.E4M3.UNPACK_B R51, R51.H1 ;  /* 0x00000033ff33723e */ /* 0x000fe400030006ff */
[----:B------:R-:W-:Y:S02]  /*13530*/  F2FP.F16.E4M3.UNPACK_B R52, R52.H1 ;  /* 0x00000034ff34723e */ /* 0x000fe400030006ff */
[----:B------:R-:W-:Y:S02]  /*13540*/  F2FP.F16.E4M3.UNPACK_B R53, R53.H1 ;  /* 0x00000035ff35723e */ /* 0x000fe400030006ff */
[----:B------:R-:W-:Y:S02]  /*13550*/  F2FP.F16.E4M3.UNPACK_B R54, R54.H1 ;  /* 0x00000036ff36723e */ /* 0x000fe400030006ff */
[----:B------:R-:W-:Y:S02]  /*13560*/  F2FP.F16.E4M3.UNPACK_B R55, R55.H1 ;  /* 0x00000037ff37723e */ /* 0x000fe400030006ff */
        /* <DEDUP_REMOVED lines=15> */
[----:B------:R-:W-:Y:S01]  /*13660*/  F2FP.F16.E4M3.UNPACK_B R71, R71.H1 ;  /* 0x00000047ff47723e */ /* 0x000fe200030006ff */
[----:B------:R-:W-:Y:S01]  /*13670*/  UIADD3 UR4, UP0, UPT, UR4, 0x20, URZ ;  /* 0x0000002004047890 */ /* 0x000fe2000ff1e0ff */
[----:B------:R-:W-:Y:S02]  /*13680*/  FFMA2 R226, R230.F32x2.HI_LO, R10.F32x2.HI_LO, R226.F32x2.HI_LO ;  /* 0x0000000ae6e27249 */ /* 0x000fe400000000e2 */
[----:B0-----:R-:W-:Y:S01]  /*13690*/  IMAD.SHL.U32 R225, R225, 0x20, RZ ;  /* 0x00000020e1e17824 */ /* 0x001fe200078e00ff */
[----:B------:R-:W-:Y:S01]  /*136a0*/  HMMA.16816.F32 R80, R4, R218, R80 ;  /* 0x000000da0450723c */ /* 0x000fe20000001850 */
[----:B------:R-:W-:-:S02]  /*136b0*/  UIADD3.X UR5, UPT, UPT, URZ, UR5, URZ, UP0, !UPT ;  /* 0x00000005ff057290 */ /* 0x000fc400087fe4ff */
[----:B------:R-:W-:Y:S01]  /*136c0*/  VIADD R225, R225, 0x20 ;  /* 0x00000020e1e17836 */ /* 0x000fe20000000000 */
[----:B------:R0:W-:Y:S04]  /*136d0*/  STL [R1+0x4], R238 ;  /* 0x000004ee01007387 */ /* 0x0001e80000100800 */
[----:B------:R-:W-:Y:S01]  /*136e0*/  HMMA.16816.F32 R76, R4, R142, R76 ;  /* 0x0000008e044c723c */ /* 0x000fe2000000184c */
[----:B------:R0:W-:Y:S01]  /*136f0*/  STL [R1], R236 ;  /* 0x000000ec01007387 */ /* 0x0001e20000100800 */
[----:B------:R-:W-:-:S06]  /*13700*/  IMAD.U32 R2, RZ, RZ, UR5 ;  /* 0x00000005ff027e24 */ /* 0x000fcc000f8e00ff */
[----:B------:R-:W-:Y:S01]  /*13710*/  HMMA.16816.F32 R128, R4, R48, R128 ;  /* 0x000000300480723c */ /* 0x000fe20000001880 */
[----:B------:R-:W-:-:S07]  /*13720*/  ISETP.LE.U32.AND P0, PT, R225, UR4, PT ;  /* 0x00000004e1007c0c */ /* 0x000fce000bf03070 */
        /* <DEDUP_REMOVED lines=13> */
[----:B------:R-:W-:-:S02]  /*13800*/  IMAD.MOV.U32 R6, RZ, RZ, R226 ;  /* 0x000000ffff067224 */ /* 0x000fc400078e00e2 */
[----:B------:R-:W-:-:S05]  /*13810*/  IMAD.MOV.U32 R7, RZ, RZ, R227 ;  /* 0x000000ffff077224 */ /* 0x000fca00078e00e3 */
[----:B------:R0:W-:Y:S01]  /*13820*/  STL.64 [R1+0x10], R6 ;  /* 0x0000100601007387 */ /* 0x0001e20000100a00 */
[----:B------:R-:W-:Y:S01]  /*13830*/  ISETP.GE.U32.AND.EX P0, PT, R2, RZ, PT, P0 ;  /* 0x000000ff0200720c */ /* 0x000fe20003f06100 */
[----:B------:R-:W-:Y:S02]  /*13840*/  IMAD.MOV.U32 R196, RZ, RZ, R191 ;  /* 0x000000ffffc47224 */ /* 0x000fe400078e00bf */
[----:B------:R-:W-:Y:S02]  /*13850*/  IMAD.MOV.U32 R197, RZ, RZ, R3 ;  /* 0x000000ffffc57224 */ /* 0x000fe400078e0003 */
[----:B------:R-:W-:Y:S01]  /*13860*/  IMAD.MOV.U32 R199, RZ, RZ, R9 ;  /* 0x000000ffffc77224 */ /* 0x000fe200078e0009 */
[----:B------:R-:W-:Y:S02]  /*13870*/  ULEA UR7, UR14, UR7, 0x5 ;  /* 0x000000070e077291 */ /* 0x000fe4000f8e28ff */
[----:B------:R-:W-:Y:S01]  /*13880*/  ULEA UR6, UR12, UR6, 0x5 ;  /* 0x000000060c067291 */ /* 0x000fe2000f8e28ff */
[----:B------:R-:W-:-:S03]  /*13890*/  IMAD.MOV.U32 R4, RZ, RZ, R234 ;  /* 0x000000ffff047224 */ /* 0x000fc600078e00ea */
[----:B------:R-:W-:Y:S01]  /*138a0*/  HMMA.16816.F32 R44, R196, R218, R44 ;  /* 0x000000dac42c723c */ /* 0x000fe2000000182c */
[----:B------:R-:W-:Y:S02]  /*138b0*/  IMAD.MOV.U32 R3, RZ, RZ, R232 ;  /* 0x000000ffff037224 */ /* 0x000fe400078e00e8 */
[----:B------:R-:W-:Y:S02]  /*138c0*/  IMAD.MOV.U32 R140, RZ, RZ, R228 ;  /* 0x000000ffff8c7224 */ /* 0x000fe400078e00e4 */
[----:B------:R-:W-:-:S03]  /*138d0*/  IMAD.MOV.U32 R141, RZ, RZ, R229 ;  /* 0x000000ffff8d7224 */ /* 0x000fc600078e00e5 */
        /* <DEDUP_REMOVED lines=14> */
[----:B------:R-:W-:-:S04]  /*139c0*/  NOP ;  /* 0x0000000000007918 */ /* 0x000fc80000000000 */
[----:B0-----:R-:W-:-:S15]  /*139d0*/  @!P0 BRA `(.L_x_1) ;  /* 0xffffff5800548947 */ /* 0x001fde000383ffff */
.L_x_0:
[----:B------:R-:W2:Y:S01]  /*139e0*/  LDL.LU.64 R6, [R1+0x10] ;  /* 0x0000100001067983 */ /* 0x000ea20000300a00 */
[----:B------:R-:W0:Y:S01]  /*139f0*/  LDC R223, c[0x0][0x3e8] ;  /* 0x0000fa00ffdf7b82 */ /* 0x000e220000000800 */
[----:B------:R-:W1:Y:S01]  /*13a00*/  LDCU.64 UR4, c[0x0][0x3e0] ;  /* 0x00007c00ff0477ac */ /* 0x000e620008000a00 */
[----:B------:R-:W3:Y:S01]  /*13a10*/  S2R R142, SR_TID.X ;  /* 0x00000000008e7919 */ /* 0x000ee20000002100 */
[----:B------:R-:W4:Y:S05]  /*13a20*/  S2R R4, SR_TID.X ;  /* 0x0000000000047919 */ /* 0x000f2a0000002100 */
[----:B------:R-:W5:Y:S01]  /*13a30*/  LDC.64 R230, c[0x0][0x398] ;  /* 0x0000e600ffe67b82 */ /* 0x000f620000000a00 */
[----:B------:R-:W0:Y:S01]  /*13a40*/  S2R R240, SR_CTAID.X ;  /* 0x0000000000f07919 */ /* 0x000e220000002500 */
[----:B-1----:R-:W-:Y:S01]  /*13a50*/  UIMAD UR4, UR10, UR4, URZ ;  /* 0x000000040a0472a4 */ /* 0x002fe2000f8e02ff */
[----:B---3--:R-:W-:Y:S01]  /*13a60*/  IMAD.SHL.U32 R0, R142, 0x800, RZ ;  /* 0x000008008e007824 */ /* 0x008fe200078e00ff */
[C---:B----4-:R-:W-:Y:S01]  /*13a70*/  LOP3.LUT R3, R4.reuse, 0x3f, RZ, 0xc0, !PT ;  /* 0x0000003f04037812 */ /* 0x050fe200078ec0ff */
[----:B------:R-:W-:-:S03]  /*13a80*/  IMAD.SHL.U32 R8, R4, 0x10, RZ ;  /* 0x0000001004087824 */ /* 0x000fc600078e00ff */
[----:B------:R-:W-:Y:S02]  /*13a90*/  LOP3.LUT R2, R0, 0x3000, RZ, 0xc0, !PT ;  /* 0x0000300000027812 */ /* 0x000fe400078ec0ff */
[----:B------:R-:W-:Y:S01]  /*13aa0*/  LOP3.LUT R0, R142, 0x40, RZ, 0xc0, !PT ;  /* 0x000000408e007812 */ /* 0x000fe200078ec0ff */
[----:B0-----:R-:W-:Y:S01]  /*13ab0*/  IMAD.SHL.U32 R240, R240, 0x20, RZ ;  /* 0x00000020f0f07824 */ /* 0x001fe200078e00ff */
[C---:B------:R-:W-:Y:S01]  /*13ac0*/  LOP3.LUT R226, R4.reuse, 0x1c, RZ, 0xc0, !PT ;  /* 0x0000001c04e27812 */ /* 0x040fe200078ec0ff */
[----:B------:R-:W-:Y:S01]  /*13ad0*/  IMAD R3, R3, 0x10, R2 ;  /* 0x0000001003037824 */ /* 0x000fe200078e0202 */
[----:B------:R-:W-:Y:S02]  /*13ae0*/  LOP3.LUT R2, R4, 0x7f, RZ, 0xc0, !PT ;  /* 0x0000007f04027812 */ /* 0x000fe400078ec0ff */
[----:B------:R-:W-:Y:S01]  /*13af0*/  SHF.R.U32.HI R0, RZ, 0x1, R0 ;  /* 0x00000001ff007819 */ /* 0x000fe20000011600 */
[----:B------:R-:W-:Y:S01]  /*13b00*/  IMAD.SHL.U32 R226, R226, 0x4, RZ ;  /* 0x00000004e2e27824 */ /* 0x000fe200078e00ff */
[----:B------:R-:W-:Y:S01]  /*13b10*/  BAR.SYNC.DEFER_BLOCKING 0x0 ;  /* 0x0000000000007b1d */ /* 0x000fe20000010000 */
[----:B------:R-:W-:-:S02]  /*13b20*/  ISETP.GE.U32.AND P0, PT, R2, 0x20, PT ;  /* 0x000000200200780c */ /* 0x000fc40003f06070 */
[----:B------:R-:W-:Y:S02]  /*13b30*/  LOP3.LUT R2, R3, R0, RZ, 0x3c, !PT ;  /* 0x0000000003027212 */ /* 0x000fe400078e3cff */
[----:B------:R-:W-:Y:S02]  /*13b40*/  LOP3.LUT R0, R142, 0x18, RZ, 0xc0, !PT ;  /* 0x000000188e007812 */ /* 0x000fe400078ec0ff */
[----:B------:R-:W-:Y:S01]  /*13b50*/  LOP3.LUT R240, R240, 0x1f, R142, 0xf8, !PT ;  /* 0x0000001ff0f07812 */ /* 0x000fe200078ef88e */
[----:B--2---:R-:W-:Y:S02]  /*13b60*/  IMAD.MOV.U32 R5, RZ, RZ, R7 ;  /* 0x000000ffff057224 */ /* 0x004fe400078e0007 */
[----:B------:R-:W-:Y:S02]  /*13b70*/  IMAD.MOV.U32 R3, RZ, RZ, R6 ;  /* 0x000000ffff037224 */ /* 0x000fe400078e0006 */
[C---:B------:R-:W-:Y:S01]  /*13b80*/  FMUL R16, R5.reuse, 8388608 ;  /* 0x4b00000005107820 */ /* 0x040fe20000400000 */
[----:B------:R-:W-:Y:S01]  /*13b90*/  FSETP.GT.AND P1, PT, |R5|, 8.50705917302346158658e+37, PT ;  /* 0x7e8000000500780b */ /* 0x000fe20003f24200 */
[----:B------:R-:W-:Y:S01]  /*13ba0*/  FMUL R14, R3, 8388608 ;  /* 0x4b000000030e7820 */ /* 0x000fe20000400000 */
[C---:B------:R-:W-:Y:S01]  /*13bb0*/  FSETP.GEU.AND P5, PT, |R5|.reuse, 1.175494350822287508e-38, PT ;  /* 0x008000000500780b */ /* 0x040fe20003fae200 */
[----:B------:R-:W-:Y:S01]  /*13bc0*/  IMAD.SHL.U32 R6, R142, 0x20, RZ ;  /* 0x000000208e067824 */ /* 0x000fe200078e00ff */
[----:B------:R-:W-:-:S02]  /*13bd0*/  FSETP.GEU.AND P2, PT, R5, 1.175494350822287508e-38, PT ;  /* 0x008000000500780b */ /* 0x000fc40003f4e000 */
[C---:B------:R-:W-:Y:S02]  /*13be0*/  FSETP.GT.AND P3, PT, |R3|.reuse, 8.50705917302346158658e+37, PT ;  /* 0x7e8000000300780b */ /* 0x040fe40003f64200 */
[----:B------:R-:W-:Y:S02]  /*13bf0*/  FSEL R16, R16, R5, !P2 ;  /* 0x0000000510107208 */ /* 0x000fe40005000000 */
[----:B------:R-:W-:Y:S02]  /*13c00*/  FSETP.GEU.AND P4, PT, R3, 1.175494350822287508e-38, PT ;  /* 0x008000000300780b */ /* 0x000fe40003f8e000 */
[----:B------:R-:W-:Y:S01]  /*13c10*/  LOP3.LUT R7, R6, 0xc60, RZ, 0xc0, !PT ;  /* 0x00000c6006077812 */ /* 0x000fe200078ec0ff */
[----:B------:R-:W-:Y:S01]  /*13c20*/  @P1 FMUL R147, R147, 0.25 ;  /* 0x3e80000093931820 */ /* 0x000fe20000400000 */
        /* <DEDUP_REMOVED lines=32> */
[----:B------:R-:W-:Y:S01]  /*13e30*/  @!P5 FMUL R147, R147, 16777216 ;  /* 0x4b8000009393d820 */ /* 0x000fe20000400000 */
        /* <DEDUP_REMOVED lines=32> */
[C---:B------:R-:W-:Y:S01]  /*14040*/  FSETP.GEU.AND P5, PT, |R3|.reuse, 1.175494350822287508e-38, PT ;  /* 0x008000000300780b */ /* 0x040fe20003fae200 */
[----:B------:R-:W0:Y:S01]  /*14050*/  MUFU.RCP R15, R5 ;  /* 0x00000005000f7308 */ /* 0x000e220000001000 */
[----:B------:R-:W-:Y:S01]  /*14060*/  FSEL R14, R14, R3, !P4 ;  /* 0x000000030e0e7208 */ /* 0x000fe20006000000 */
[----:B------:R-:W-:Y:S01]  /*14070*/  @P3 FMUL R3, R3, 0.25 ;  /* 0x3e80000003033820 */ /* 0x000fe20000400000 */
[----:B------:R-:W-:Y:S01]  /*14080*/  LOP3.LUT R6, R8, 0x70, RZ, 0xc0, !PT ;  /* 0x0000007008067812 */ /* 0x000fe200078ec0ff */
[----:B------:R-:W-:Y:S01]  /*14090*/  @P3 FMUL R28, R28, 0.25 ;  /* 0x3e8000001c1c3820 */ /* 0x000fe20000400000 */
[----:B------:R-:W-:Y:S01]  /*140a0*/  FSETP.GT.AND P1, PT, |R141|, 8.50705917302346158658e+37, PT ;  /* 0x7e8000008d00780b */ /* 0x000fe20003f24200 */
[----:B------:R-:W-:-:S02]  /*140b0*/  IMAD R7, R0, 0x200, R7 ;  /* 0x0000020000077824 */ /* 0x000fc400078e0207 */
[----:B------:R-:W-:Y:S01]  /*140c0*/  @P3 FMUL R145, R145, 0.25 ;  /* 0x3e80000091913820 */ /* 0x000fe20000400000 */
[----:B------:R-:W-:Y:S02]  /*140d0*/  VIADD R9, R6, UR11 ;  /* 0x0000000b06097c36 */ /* 0x000fe40008000000 */
[----:B------:R-:W-:Y:S01]  /*140e0*/  @P3 FMUL R144, R144, 0.25 ;  /* 0x3e80000090903820 */ /* 0x000fe20000400000 */
[----:B------:R-:W-:Y:S01]  /*140f0*/  @P3 FMUL R149, R149, 0.25 ;  /* 0x3e80000095953820 */ /* 0x000fe20000400000 */
[----:B------:R-:W-:Y:S01]  /*14100*/  @P3 FMUL R148, R148, 0.25 ;  /* 0x3e80000094943820 */ /* 0x000fe20000400000 */
[----:B------:R-:W-:Y:S01]  /*14110*/  @!P5 FMUL R3, R3, 16777216 ;  /* 0x4b8000000303d820 */ /* 0x000fe20000400000 */
[----:B------:R-:W-:Y:S01]  /*14120*/  @!P5 FMUL R28, R28, 16777216 ;  /* 0x4b8000001c1cd820 */ /* 0x000fe20000400000 */
[----:B------:R-:W-:Y:S01]  /*14130*/  LEA.HI R0, R0, R9, RZ, 0x1f ;  /* 0x0000000900007211 */ /* 0x000fe200078ff8ff */
[----:B------:R-:W-:Y:S01]  /*14140*/  @P3 FMUL R153, R153, 0.25 ;  /* 0x3e80000099993820 */ /* 0x000fe20000400000 */
[----:B------:R-:W1:Y:S01]  /*14150*/  MUFU.RCP R19, R3 ;  /* 0x0000000300137308 */ /* 0x000e620000001000 */
[C---:B0-----:R-:W-:Y:S01]  /*14160*/  FMUL R8, R15.reuse, R147 ;  /* 0x000000930f087220 */ /* 0x041fe20000400000 */
        /* <DEDUP_REMOVED lines=31> */
[----:B-1----:R-:W-:Y:S01]  /*14360*/  FMUL R18, R19, R28 ;  /* 0x0000001c13127220 */ /* 0x002fe20000400000 */
        /* <DEDUP_REMOVED lines=26> */
[----:B------:R-:W-:Y:S01]  /*14510*/  FSEL R227, RZ, -23, P4 ;  /* 0xc1b80000ffe37808 */ /* 0x000fe20002000000 */
[----:B------:R-:W-:-:S02]  /*14520*/  VIADD R15, R14, 0xc0cafb0d ;  /* 0xc0cafb0d0e0f7836 */ /* 0x000fc40000000000 */
[C---:B------:R-:W-:Y:S01]  /*14530*/  FMUL R28, R141.reuse, 8388608 ;  /* 0x4b0000008d1c7820 */ /* 0x040fe20000400000 */
[----:B------:R-:W-:Y:S01]  /*14540*/  FSETP.GEU.AND P4, PT, R141, 1.175494350822287508e-38, PT ;  /* 0x008000008d00780b */ /* 0x000fe20003f8e000 */
[----:B------:R-:W-:Y:S01]  /*14550*/  @!P5 FMUL R145, R145, 16777216 ;  /* 0x4b8000009191d820 */ /* 0x000fe20000400000 */
[----:B------:R-:W-:Y:S01]  /*14560*/  FSEL R237, RZ, -23, P2 ;  /* 0xc1b80000ffed7808 */ /* 0x000fe20001000000 */
[----:B------:R-:W-:Y:S01]  /*14570*/  @!P5 FMUL R144, R144, 16777216 ;  /* 0x4b8000009090d820 */ /* 0x000fe20000400000 */
[----:B------:R-:W-:Y:S01]  /*14580*/  FSETP.GT.AND P2, PT, |R140|, 8.50705917302346158658e+37, PT ;  /* 0x7e8000008c00780b */ /* 0x000fe20003f44200 */
        /* <DEDUP_REMOVED lines=25> */
[----:B------:R-:W-:-:S02]  /*14720*/  VIADD R17, R16, 0xc0cafb0d ;  /* 0xc0cafb0d10117836 */ /* 0x000fc40000000000 */
[----:B------:R-:W-:Y:S01]  /*14730*/  @!P5 FMUL R185, R185, 16777216 ;  /* 0x4b800000b9b9d820 */ /* 0x000fe20000400000 */
[----:B------:R-:W-:Y:S01]  /*14740*/  @!P5 FMUL R184, R184, 16777216 ;  /* 0x4b800000b8b8d820 */ /* 0x000fe20000400000 */
[----:B------:R-:W-:Y:S01]  /*14750*/  @!P5 FMUL R45, R45, 16777216 ;  /* 0x4b8000002d2dd820 */ /* 0x000fe20000400000 */
[----:B------:R-:W-:Y:S01]  /*14760*/  @!P5 FMUL R44, R44, 16777216 ;  /* 0x4b8000002c2cd820 */ /* 0x000fe20000400000 */
[----:B------:R-:W-:Y:S01]  /*14770*/  LOP3.LUT R15, R15, 0xff800000, RZ, 0xc0, !PT ;  /* 0xff8000000f0f7812 */ /* 0x000fe200078ec0ff */
[----:B------:R-:W-:Y:S01]  /*14780*/  @P1 FMUL R139, R139, 0.25 ;  /* 0x3e8000008b8b1820 */ /* 0x000fe20000400000 */
[----:B------:R-:W-:Y:S01]  /*14790*/  FSETP.GEU.AND P5, PT, |R141|, 1.175494350822287508e-38, PT ;  /* 0x008000008d00780b */ /* 0x000fe20003fae200 */
[----:B------:R-:W-:Y:S01]  /*147a0*/  @P1 FMUL R138, R138, 0.25 ;  /* 0x3e8000008a8a1820 */ /* 0x000fe20000400000 */
[----:B------:R-:W-:Y:S01]  /*147b0*/  FSEL R28, R28, R141, !P4 ;  /* 0x0000008d1c1c7208 */ /* 0x000fe20006000000 */
        /* <DEDUP_REMOVED lines=31> */
[C---:B------:R-:W-:Y:S01]  /*149b0*/  FSETP.GEU.AND P1, PT, |R140|.reuse, 1.175494350822287508e-38, PT ;  /* 0x008000008c00780b */ /* 0x040fe20003f2e200 */
[----:B------:R-:W-:Y:S01]  /*149c0*/  FMUL R181, R19, R181 ;  /* 0x000000b513b57220 */ /* 0x000fe20000400000 */
[----:B------:R-:W-:Y:S01]  /*149d0*/  LOP3.LUT R3, R17, 0xff800000, RZ, 0xc0, !PT ;  /* 0xff80000011037812 */ /* 0x000fe200078ec0ff */
[C---:B------:R-:W-:Y:S01]  /*149e0*/  FMUL R17, R140.reuse, 8388608 ;  /* 0x4b0000008c117820 */ /* 0x040fe20000400000 */
[----:B------:R-:W-:Y:S01]  /*149f0*/  I2FP.F32.S32 R20, R15 ;  /* 0x0000000f00147245 */ /* 0x000fe20000201400 */
[----:B------:R-:W-:Y:S01]  /*14a00*/  @!P5 FMUL R141, R141, 16777216 ;  /* 0x4b8000008d8dd820 */ /* 0x000fe20000400000 */
[----:B------:R-:W-:Y:S01]  /*14a10*/  FSETP.GEU.AND P3, PT, R140, 1.175494350822287508e-38, PT ;  /* 0x008000008c00780b */ /* 0x000fe20003f6e000 */
[----:B------:R-:W-:Y:S01]  /*14a20*/  FMUL R180, R19, R180 ;  /* 0x000000b413b47220 */ /* 0x000fe20000400000 */
[----:B------:R-:W-:Y:S01]  /*14a30*/  I2FP.F32.S32 R22, R3 ;  /* 0x0000000300167245 */ /* 0x000fe20000201400 */
[----:B------:R-:W-:Y:S01]  /*14a40*/  FFMA.FTZ R227, R20, 1.1920928955078125e-07, R227 ;  /* 0x3400000014e37823 */ /* 0x000fe200000100e3 */
[----:B------:R-:W-:Y:S01]  /*14a50*/  FSEL R20, R17, R140, !P3 ;  /* 0x0000008c11147208 */ /* 0x000fe20005800000 */
[----:B------:R-:W-:Y:S01]  /*14a60*/  @P2 FMUL R140, R140, 0.25 ;  /* 0x3e8000008c8c2820 */ /* 0x000fe20000400000 */
[C---:B------:R-:W-:Y:S01]  /*14a70*/  FMUL R185, R19.reuse, R185 ;  /* 0x000000b913b97220 */ /* 0x040fe20000400000 */
[C---:B------:R-:W-:Y:S01]  /*14a80*/  FMUL R184, R19.reuse, R184 ;  /* 0x000000b813b87220 */ /* 0x040fe20000400000 */
[----:B------:R-:W-:Y:S01]  /*14a90*/  FMUL R45, R19, R45 ;  /* 0x0000002d132d7220 */ /* 0x000fe20000400000 */
[----:B------:R-:W-:Y:S01]  /*14aa0*/  @!P1 FMUL R140, R140, 16777216 ;  /* 0x4b8000008c8c9820 */ /* 0x000fe20000400000 */
[----:B------:R-:W-:-:S02]  /*14ab0*/  VIADD R17, R20, 0xc0cafb0d ;  /* 0xc0cafb0d14117836 */ /* 0x000fc40000000000 */
[C---:B------:R-:W-:Y:S01]  /*14ac0*/  FMUL R44, R19.reuse, R44 ;  /* 0x0000002c132c7220 */ /* 0x040fe20000400000 */
[----:B------:R-:W-:Y:S01]  /*14ad0*/  MUFU.RCP R141, R141 ;  /* 0x0000008d008d7308 */ /* 0x000fe20000001000 */
[C---:B------:R-:W-:Y:S01]  /*14ae0*/  FMUL R37, R19.reuse, R37 ;  /* 0x0000002513257220 */ /* 0x040fe20000400000 */
[----:B------:R-:W-:Y:S01]  /*14af0*/  FMUL R36, R19, R36 ;  /* 0x0000002413247220 */ /* 0x000fe20000400000 */
[----:B------:R-:W-:Y:S01]  /*14b00*/  LOP3.LUT R17, R17, 0xff800000, RZ, 0xc0, !PT ;  /* 0xff80000011117812 */ /* 0x000fe200078ec0ff */
[C---:B------:R-:W-:Y:S01]  /*14b10*/  FMUL R173, R19.reuse, R173 ;  /* 0x000000ad13ad7220 */ /* 0x040fe20000400000 */
[C---:B------:R-:W-:Y:S01]  /*14b20*/  FMUL R172, R19.reuse, R172 ;  /* 0x000000ac13ac7220 */ /* 0x040fe20000400000 */
[C---:B------:R-:W-:Y:S01]  /*14b30*/  FMUL R177, R19.reuse, R177 ;  /* 0x000000b113b17220 */ /* 0x040fe20000400000 */
[----:B------:R-:W-:Y:S01]  /*14b40*/  FMUL R176, R19, R176 ;  /* 0x000000b013b07220 */ /* 0x000fe20000400000 */
[----:B------:R-:W0:Y:S01]  /*14b50*/  MUFU.RCP R140, R140 ;  /* 0x0000008c008c7308 */ /* 0x000e220000001000 */
[----:B------:R-:W-:Y:S01]  /*14b60*/  FFMA.FTZ R237, R22, 1.1920928955078125e-07, R237 ;  /* 0x3400000016ed7823 */ /* 0x000fe200000100ed */
[----:B------:R-:W-:Y:S01]  /*14b70*/  F2FP.SATFINITE.E4M3.F32.PACK_AB_MERGE_C R44, R45, R44, RZ ;  /* 0x0000002c2d2c723e */ /* 0x000fe200048070ff */
[----:B------:R-:W-:Y:S01]  /*14b80*/  FMUL R145, R19, R145 ;  /* 0x0000009113917220 */ /* 0x000fe20000400000 */
[----:B------:R-:W-:Y:S01]  /*14b90*/  F2FP.SATFINITE.E4M3.F32.PACK_AB_MERGE_C R184, R185, R184, RZ ;  /* 0x000000b8b9b8723e */ /* 0x000fe200048070ff */
[----:B------:R-:W-:Y:S01]  /*14ba0*/  FMUL R144, R19, R144 ;  /* 0x0000009013907220 */ /* 0x000fe20000400000 */
[----:B------:R-:W-:Y:S01]  /*14bb0*/  F2FP.SATFINITE.E4M3.F32.PACK_AB_MERGE_C R180, R181, R180, RZ ;  /* 0x000000b4b5b4723e */ /* 0x000fe200048070ff */
        /* <DEDUP_REMOVED lines=17> */
[----:B------:R-:W-:Y:S01]  /*14cd0*/  FSEL R235, RZ, -23, P3 ;  /* 0xc1b80000ffeb7808 */ /* 0x000fe20001800000 */
[----:B------:R-:W-:Y:S01]  /*14ce0*/  @P2 FMUL R129, R129, 0.25 ;  /* 0x3e80000081812820 */ /* 0x000fe20000400000 */
[----:B------:R-:W-:Y:S01]  /*14cf0*/  I2FP.F32.S32 R22, R17 ;  /* 0x0000001100167245 */ /* 0x000fe20000201400 */
[----:B------:R-:W-:Y:S01]  /*14d00*/  @P2 FMUL R128, R128, 0.25 ;  /* 0x3e80000080802820 */ /* 0x000fe20000400000 */
[----:B------:R-:W-:Y:S01]  /*14d10*/  @P2 FMUL R77, R77, 0.25 ;  /* 0x3e8000004d4d2820 */ /* 0x000fe20000400000 */
[----:B------:R-:W-:Y:S01]  /*14d20*/  @P2 FMUL R76, R76, 0.25 ;  /* 0x3e8000004c4c2820 */ /* 0x000fe20000400000 */
[----:B------:R-:W-:Y:S01]  /*14d30*/  @P2 FMUL R81, R81, 0.25 ;  /* 0x3e80000051512820 */ /* 0x000fe20000400000 */
[----:B------:R-:W-:Y:S01]  /*14d40*/  @P2 FMUL R80, R80, 0.25 ;  /* 0x3e80000050502820 */ /* 0x000fe20000400000 */
[----:B------:R-:W-:Y:S01]  /*14d50*/  VIADD R19, R28, 0xc0cafb0d ;  /* 0xc0cafb0d1c137836 */ /* 0x000fe20000000000 */
[----:B------:R-:W-:Y:S01]  /*14d60*/  F2FP.SATFINITE.E4M3.F32.PACK_AB_MERGE_C R46, R47, R46, RZ ;  /* 0x0000002e2f2e723e */ /* 0x000fe200048070ff */
[----:B------:R-:W-:Y:S01]  /*14d70*/  @!P1 FMUL R129, R129, 16777216 ;  /* 0x4b80000081819820 */ /* 0x000fe20000400000 */
[----:B------:R-:W-:Y:S01]  /*14d80*/  LOP3.LUT R44, R44, 0xffff, RZ, 0xc0, !PT ;  /* 0x0000ffff2c2c7812 */ /* 0x000fe200078ec0ff */
[----:B------:R-:W-:Y:S01]  /*14d90*/  @!P1 FMUL R128, R128, 16777216 ;  /* 0x4b80000080809820 */ /* 0x000fe20000400000 */
[----:B------:R-:W-:Y:S01]  /*14da0*/  LOP3.LUT R180, R180, 0xffff, RZ, 0xc0, !PT ;  /* 0x0000ffffb4b47812 */ /* 0x000fe200078ec0ff */
[----:B------:R-:W-:Y:S01]  /*14db0*/  @!P1 FMUL R77, R77, 16777216 ;  /* 0x4b8000004d4d9820 */ /* 0x000fe20000400000 */
[----:B------:R-:W-:Y:S01]  /*14dc0*/  LOP3.LUT R31, R184, 0xffff, RZ, 0xc0, !PT ;  /* 0x0000ffffb81f7812 */ /* 0x000fe200078ec0ff */
[----:B------:R-:W-:Y:S01]  /*14dd0*/  @!P1 FMUL R76, R76, 16777216 ;  /* 0x4b8000004c4c9820 */ /* 0x000fe20000400000 */
[----:B------:R-:W-:Y:S01]  /*14de0*/  F2FP.SATFINITE.E4M3.F32.PACK_AB_MERGE_C R176, R177, R176, RZ ;  /* 0x000000b0b1b0723e */ /* 0x000fe200048070ff */
[----:B------:R-:W-:Y:S01]  /*14df0*/  @!P1 FMUL R81, R81, 16777216 ;  /* 0x4b80000051519820 */ /* 0x000fe20000400000 */
[----:B------:R-:W-:Y:S01]  /*14e00*/  F2FP.SATFINITE.E4M3.F32.PACK_AB_MERGE_C R172, R173, R172, RZ ;  /* 0x000000acadac723e */ /* 0x000fe200048070ff */
[----:B------:R-:W-:Y:S01]  /*14e10*/  @!P1 FMUL R80, R80, 16777216 ;  /* 0x4b80000050509820 */ /* 0x000fe20000400000 */
[----:B------:R-:W-:Y:S01]  /*14e20*/  F2FP.SATFINITE.E4M3.F32.PACK_AB_MERGE_C R36, R37, R36, RZ ;  /* 0x000000242524723e */ /* 0x000fe200048070ff */
[----:B------:R-:W-:Y:S01]  /*14e30*/  FFMA.FTZ R235, R22, 1.1920928955078125e-07, R235 ;  /* 0x3400000016eb7823 */ /* 0x000fe200000100eb */
[----:B------:R-:W-:Y:S01]  /*14e40*/  F2FP.SATFINITE.E4M3.F32.PACK_AB_MERGE_C R164, R165, R164, RZ ;  /* 0x000000a4a5a4723e */ /* 0x000fe200048070ff */
[----:B------:R-:W-:Y:S01]  /*14e50*/  @P2 FMUL R85, R85, 0.25 ;  /* 0x3e80000055552820 */ /* 0x000fe20000400000 */
[----:B------:R-:W-:Y:S01]  /*14e60*/  F2FP.SATFINITE.E4M3.F32.PACK_AB_MERGE_C R32, R33, R32, RZ ;  /* 0x000000202120723e */ /* 0x000fe200048070ff */
[----:B------:R-:W-:Y:S01]  /*14e70*/  @P2 FMUL R84, R84, 0.25 ;  /* 0x3e80000054542820 */ /* 0x000fe20000400000 */
[----:B------:R-:W-:Y:S01]  /*14e80*/  F2FP.SATFINITE.E4M3.F32.PACK_AB_MERGE_C R160, R161, R160, RZ ;  /* 0x000000a0a1a0723e */ /* 0x000fe200048070ff */
        /* <DEDUP_REMOVED lines=10> */
[----:B------:R-:W-:Y:S01]  /*14f30*/  LOP3.LUT R19, R19, 0xff800000, RZ, 0xc0, !PT ;  /* 0xff80000013137812 */ /* 0x000fe200078ec0ff */
[----:B------:R-:W-:Y:S01]  /*14f40*/  @P2 FMUL R101, R101, 0.25 ;  /* 0x3e80000065652820 */ /* 0x000fe20000400000 */
[----:B------:R-:W-:Y:S01]  /*14f50*/  F2FP.SATFINITE.E4M3.F32.PACK_AB_MERGE_C R18, R29, R18, RZ ;  /* 0x000000121d12723e */ /* 0x000fe200048070ff */
        /* <DEDUP_REMOVED lines=9> */
[----:B------:R-:W-:Y:S01]  /*14ff0*/  PRMT R10, R180, 0x3340, R1 ;  /* 0x00003340b40a7816 */ /* 0x000fe20000000001 */
[----:B0-----:R-:W-:Y:S01]  /*15000*/  FMUL R129, R140, R129 ;  /* 0x000000818c817220 */ /* 0x001fe20000400000 */
[----:B------:R-:W-:Y:S01]  /*15010*/  PRMT R9, R44, 0x3340, R31 ;  /* 0x000033402c097816 */ /* 0x000fe2000000001f */
[----:B------:R-:W-:Y:S01]  /*15020*/  FMUL R128, R140, R128 ;  /* 0x000000808c807220 */ /* 0x000fe20000400000 */
[----:B------:R-:W-:Y:S01]  /*15030*/  LOP3.LUT R47, R46, 0xffff, RZ, 0xc0, !PT ;  /* 0x0000ffff2e2f7812 */ /* 0x000fe200078ec0ff */
[C---:B------:R-:W-:Y:S01]  /*15040*/  FMUL R77, R140.reuse, R77 ;  /* 0x0000004d8c4d7220 */ /* 0x040fe20000400000 */
[----:B------:R-:W-:Y:S01]  /*15050*/  F2FP.SATFINITE.E4M3.F32.PACK_AB_MERGE_C R186, R187, R186, RZ ;  /* 0x000000babbba723e */ /* 0x000fe200048070ff */
[C---:B------:R-:W-:Y:S01]  /*15060*/  FMUL R76, R140.reuse, R76 ;  /* 0x0000004c8c4c7220 */ /* 0x040fe20000400000 */
[----:B------:R-:W-:Y:S01]  /*15070*/  F2FP.SATFINITE.E4M3.F32.PACK_AB_MERGE_C R182, R183, R182, RZ ;  /* 0x000000b6b7b6723e */ /* 0x000fe200048070ff */
[C---:B------:R-:W-:Y:S01]  /*15080*/  FMUL R81, R140.reuse, R81 ;  /* 0x000000518c517220 */ /* 0x040fe20000400000 */
[----:B------:R-:W-:Y:S01]  /*15090*/  F2FP.SATFINITE.E4M3.F32.PACK_AB_MERGE_C R38, R39, R38, RZ ;  /* 0x000000262726723e */ /* 0x000fe200048070ff */
[----:B------:R-:W-:Y:S01]  /*150a0*/  FMUL R80, R140, R80 ;  /* 0x000000508c507220 */ /* 0x000fe20000400000 */
        /* <DEDUP_REMOVED lines=14> */
[----:B------:R-:W-:Y:S01]  /*15190*/  FSEL R233, RZ, -23, P4 ;  /* 0xc1b80000ffe97808 */ /* 0x000fe20002000000 */
[----:B------:R-:W-:Y:S01]  /*151a0*/  @!P1 FMUL R120, R120, 16777216 ;  /* 0x4b80000078789820 */ /* 0x000fe20000400000 */
[----:B------:R-:W-:Y:S01]  /*151b0*/  @!P1 FMUL R117, R117, 16777216 ;  /* 0x4b80000075759820 */ /* 0x000fe20000400000 */
[----:B------:R-:W-:Y:S01]  /*151c0*/  @!P1 FMUL R116, R116, 16777216 ;  /* 0x4b80000074749820 */ /* 0x000fe20000400000 */
[----:B------:R-:W-:Y:S01]  /*151d0*/  @!P1 FMUL R125, R125, 16777216 ;  /* 0x4b8000007d7d9820 */ /* 0x000fe20000400000 */
[----:B------:R-:W-:Y:S01]  /*151e0*/  @!P1 FMUL R124, R124, 16777216 ;  /* 0x4b8000007c7c9820 */ /* 0x000fe20000400000 */
[----:B------:R-:W-:Y:S01]  /*151f0*/  I2FP.F32.S32 R24, R19 ;  /* 0x0000001300187245 */ /* 0x000fe20000201400 */
[----:B------:R-:W-:Y:S01]  /*15200*/  @!P5 FMUL R131, R131, 16777216 ;  /* 0x4b8000008383d820 */ /* 0x000fe20000400000 */
[----:B------:R-:W-:Y:S01]  /*15210*/  LOP3.LUT R43, R18, 0xffff, RZ, 0xc0, !PT ;  /* 0x0000ffff122b7812 */ /* 0x000fe200078ec0ff */
[----:B------:R-:W-:Y:S01]  /*15220*/  @!P5 FMUL R130, R130, 16777216 ;  /* 0x4b8000008282d820 */ /* 0x000fe20000400000 */
[----:B------:R-:W-:Y:S01]  /*15230*/  LOP3.LUT R148, R148, 0xffff, RZ, 0xc0, !PT ;  /* 0x0000ffff94947812 */ /* 0x000fe200078ec0ff */
[----:B------:R-:W-:Y:S01]  /*15240*/  @!P5 FMUL R79, R79, 16777216 ;  /* 0x4b8000004f4fd820 */ /* 0x000fe20000400000 */
[----:B------:R-:W-:Y:S01]  /*15250*/  LOP3.LUT R152, R152, 0xffff, RZ, 0xc0, !PT ;  /* 0x0000ffff98987812 */ /* 0x000fe200078ec0ff */
        /* <DEDUP_REMOVED lines=9> */
[----:B------:R-:W-:Y:S01]  /*152f0*/  F2FP.SATFINITE.E4M3.F32.PACK_AB_MERGE_C R178, R179, R178, RZ ;  /* 0x000000b2b3b2723e */ /* 0x000fe200048070ff */
[C---:B------:R-:W-:Y:S01]  /*15300*/  FMUL R85, R140.reuse, R85 ;  /* 0x000000558c557220 */ /* 0x040fe20000400000 */
[----:B------:R-:W-:Y:S01]  /*15310*/  F2FP.SATFINITE.E4M3.F32.PACK_AB_MERGE_C R174, R175, R174, RZ ;  /* 0x000000aeafae723e */ /* 0x000fe200048070ff */
[C---:B------:R-:W-:Y:S01]  /*15320*/  FMUL R84, R140.reuse, R84 ;  /* 0x000000548c547220 */ /* 0x040fe20000400000 */
[----:B------:R-:W-:Y:S01]  /*15330*/  PRMT R9, R9, 0x5410, R10 ;  /* 0x0000541009097816 */ /* 0x000fe2000000000a */
[C---:B------:R-:W-:Y:S01]  /*15340*/  FMUL R89, R140.reuse, R89 ;  /* 0x000000598c597220 */ /* 0x040fe20000400000 */
[----:B------:R-:W-:Y:S01]  /*15350*/  F2FP.SATFINITE.E4M3.F32.PACK_AB_MERGE_C R166, R167, R166, RZ ;  /* 0x000000a6a7a6723e */ /* 0x000fe200048070ff */
[C---:B------:R-:W-:Y:S01]  /*15360*/  FMUL R88, R140.reuse, R88 ;  /* 0x000000588c587220 */ /* 0x040fe20000400000 */
[----:B------:R-:W-:Y:S01]  /*15370*/  F2FP.SATFINITE.E4M3.F32.PACK_AB_MERGE_C R34, R35, R34, RZ ;  /* 0x000000222322723e */ /* 0x000fe200048070ff */
[C---:B------:R-:W-:Y:S01]  /*15380*/  FMUL R97, R140.reuse, R97 ;  /* 0x000000618c617220 */ /* 0x040fe20000400000 */
[----:B------:R-:W-:Y:S01]  /*15390*/  F2FP.SATFINITE.E4M3.F32.PACK_AB_MERGE_C R162, R163, R162, RZ ;  /* 0x000000a2a3a2723e */ /* 0x000fe200048070ff */
[----:B------:R-:W-:Y:S01]  /*153a0*/  FMUL R96, R140, R96 ;  /* 0x000000608c607220 */ /* 0x000fe20000400000 */
[----:B------:R-:W-:Y:S01]  /*153b0*/  F2FP.SATFINITE.E4M3.F32.PACK_AB_MERGE_C R21, R12, R13, RZ ;  /* 0x0000000d0c15723e */ /* 0x000fe200048070ff */
[----:B------:R-:W-:Y:S01]  /*153c0*/  FMUL R121, R140, R121 ;  /* 0x000000798c797220 */ /* 0x000fe20000400000 */
[----:B------:R-:W-:Y:S01]  /*153d0*/  LOP3.LUT R186, R186, 0xffff, RZ, 0xc0, !PT ;  /* 0x0000ffffbaba7812 */ /* 0x000fe200078ec0ff */
[----:B------:R-:W-:Y:S01]  /*153e0*/  FMUL R120, R140, R120 ;  /* 0x000000788c787220 */ /* 0x000fe20000400000 */
[----:B------:R-:W-:Y:S01]  /*153f0*/  LOP3.LUT R182, R182, 0xffff, RZ, 0xc0, !PT ;  /* 0x0000ffffb6b67812 */ /* 0x000fe200078ec0ff */
[----:B------:R-:W-:Y:S01]  /*15400*/  FMUL R117, R140, R117 ;  /* 0x000000758c757220 */ /* 0x000fe20000400000 */
[----:B------:R-:W-:Y:S01]  /*15410*/  PRMT R11, R46, 0x3340, R1 ;  /* 0x000033402e0b7816 */ /* 0x000fe20000000001 */
[----:B------:R-:W-:Y:S01]  /*15420*/  FMUL R116, R140, R116 ;  /* 0x000000748c747220 */ /* 0x000fe20000400000 */
[----:B------:R-:W-:Y:S01]  /*15430*/  PRMT R10, R176, 0x3340, R37 ;  /* 0x00003340b00a7816 */ /* 0x000fe20000000025 */
[----:B------:R-:W-:Y:S01]  /*15440*/  FMUL R125, R140, R125 ;  /* 0x0000007d8c7d7220 */ /* 0x000fe20000400000 */
[----:B------:R-:W-:Y:S01]  /*15450*/  PRMT R13, R160, 0x3340, R1 ;  /* 0x00003340a00d7816 */ /* 0x000fe20000000001 */
[----:B------:R-:W-:Y:S01]  /*15460*/  FMUL R124, R140, R124 ;  /* 0x0000007c8c7c7220 */ /* 0x000fe20000400000 */
[----:B------:R-:W-:Y:S01]  /*15470*/  PRMT R12, R164, 0x3340, R39 ;  /* 0x00003340a40c7816 */ /* 0x000fe20000000027 */
[----:B------:R-:W-:Y:S01]  /*15480*/  FMUL R131, R141, R131 ;  /* 0x000000838d837220 */ /* 0x000fe20000400000 */
[----:B------:R-:W-:Y:S01]  /*15490*/  F2FP.SATFINITE.E4M3.F32.PACK_AB_MERGE_C R80, R81, R80, RZ ;  /* 0x000000505150723e */ /* 0x000fe200048070ff */
[----:B------:R-:W-:Y:S01]  /*154a0*/  FMUL R130, R141, R130 ;  /* 0x000000828d827220 */ /* 0x000fe20000400000 */
[----:B------:R-:W-:Y:S01]  /*154b0*/  F2FP.SATFINITE.E4M3.F32.PACK_AB_MERGE_C R76, R77, R76, RZ ;  /* 0x0000004c4d4c723e */ /* 0x000fe200048070ff */
[----:B------:R-:W-:Y:S01]  /*154c0*/  FMUL R79, R141, R79 ;  /* 0x0000004f8d4f7220 */ /* 0x000fe20000400000 */
[----:B------:R-:W-:Y:S01]  /*154d0*/  F2FP.SATFINITE.E4M3.F32.PACK_AB_MERGE_C R128, R129, R128, RZ ;  /* 0x000000808180723e */ /* 0x000fe200048070ff */
[C---:B------:R-:W-:Y:S01]  /*154e0*/  FMUL R78, R141.reuse, R78 ;  /* 0x0000004e8d4e7220 */ /* 0x040fe20000400000 */
[----:B------:R-:W-:Y:S01]  /*154f0*/  PRMT R25, R148, 0x3340, R1 ;  /* 0x0000334094197816 */ /* 0x000fe20000000001 */
[----:B------:R-:W-:Y:S01]  /*15500*/  FMUL R83, R141, R83 ;  /* 0x000000538d537220 */ /* 0x000fe20000400000 */
[----:B------:R-:W-:Y:S01]  /*15510*/  PRMT R18, R43, 0x3340, R152 ;  /* 0x000033402b127816 */ /* 0x000fe20000000098 */
[----:B------:R-:W-:Y:S01]  /*15520*/  FMUL R82, R141, R82 ;  /* 0x000000528d527220 */ /* 0x000fe20000400000 */
[C---:B------:R-:W-:Y:S01]  /*15530*/  FMUL R101, R140.reuse, R101 ;  /* 0x000000658c657220 */ /* 0x040fe20000400000 */
[C---:B------:R-:W-:Y:S01]  /*15540*/  FMUL R100, R140.reuse, R100 ;  /* 0x000000648c647220 */ /* 0x040fe20000400000 */
[C---:B------:R-:W-:Y:S01]  /*15550*/  FMUL R109, R140.reuse, R109 ;  /* 0x0000006d8c6d7220 */ /* 0x040fe20000400000 */
[C---:B------:R-:W-:Y:S01]  /*15560*/  FMUL R108, R140.reuse, R108 ;  /* 0x0000006c8c6c7220 */ /* 0x040fe20000400000 */
[C---:B------:R-:W-:Y:S01]  /*15570*/  FMUL R105, R140.reuse, R105 ;  /* 0x000000698c697220 */ /* 0x040fe20000400000 */
[----:B------:R-:W-:Y:S01]  /*15580*/  FMUL R104, R140, R104 ;  /* 0x000000688c687220 */ /* 0x000fe20000400000 */
[----:B------:R-:W-:Y:S01]  /*15590*/  FFMA.FTZ R233, R24, 1.1920928955078125e-07, R233 ;  /* 0x3400000018e97823 */ /* 0x000fe200000100e9 */
[----:B------:R-:W-:Y:S01]  /*155a0*/  LOP3.LUT R178, R178, 0xffff, RZ, 0xc0, !PT ;  /* 0x0000ffffb2b27812 */ /* 0x000fe200078ec0ff */
[----:B------:R-:W-:Y:S01]  /*155b0*/  @!P5 FMUL R123, R123, 16777216 ;  /* 0x4b8000007b7bd820 */ /* 0x000fe20000400000 */
[----:B------:R-:W-:Y:S01]  /*155c0*/  LOP3.LUT R49, R174, 0xffff, RZ, 0xc0, !PT ;  /* 0x0000ffffae317812 */ /* 0x000fe200078ec0ff */
[----:B------:R-:W-:Y:S01]  /*155d0*/  @!P5 FMUL R122, R122, 16777216 ;  /* 0x4b8000007a7ad820 */ /* 0x000fe20000400000 */
[----:B------:R-:W-:Y:S01]  /*155e0*/  LOP3.LUT R54, R38, 0xffff, RZ, 0xc0, !PT ;  /* 0x0000ffff26367812 */ /* 0x000fe200078ec0ff */
[----:B------:R-:W-:Y:S01]  /*155f0*/  @!P5 FMUL R119, R119, 16777216 ;  /* 0x4b8000007777d820 */ /* 0x000fe20000400000 */
[----:B------:R-:W-:Y:S01]  /*15600*/  PRMT R27, R182, 0x3340, R1 ;  /* 0x00003340b61b7816 */ /* 0x000fe20000000001 */
[----:B------:R-:W-:Y:S01]  /*15610*/  @!P5 FMUL R118, R118, 16777216 ;  /* 0x4b8000007676d820 */ /* 0x000fe20000400000 */
[----:B------:R-:W-:Y:S01]  /*15620*/  PRMT R24, R47, 0x3340, R186 ;  /* 0x000033402f187816 */ /* 0x000fe200000000ba */
[----:B------:R-:W-:Y:S01]  /*15630*/  @!P5 FMUL R127, R127, 16777216 ;  /* 0x4b8000007f7fd820 */ /* 0x000fe20000400000 */
[----:B------:R-:W-:Y:S01]  /*15640*/  PRMT R10, R10, 0x5410, R11 ;  /* 0x000054100a0a7816 */ /* 0x000fe2000000000b */
[----:B------:R-:W-:Y:S01]  /*15650*/  @!P5 FMUL R126, R126, 16777216 ;  /* 0x4b8000007e7ed820 */ /* 0x000fe20000400000 */
        /* <DEDUP_REMOVED lines=25> */
[----:B------:R-:W-:Y:S01]  /*157f0*/  FMUL R123, R141, R123 ;  /* 0x0000007b8d7b7220 */ /* 0x000fe20000400000 */
[----:B------:R-:W-:Y:S01]  /*15800*/  F2FP.SATFINITE.E4M3.F32.PACK_AB_MERGE_C R120, R121, R120, RZ ;  /* 0x000000787978723e */ /* 0x000fe200048070ff */
        /* <DEDUP_REMOVED lines=8> */
[C---:B------:R-:W-:Y:S01]  /*15890*/  FMUL R126, R141.reuse, R126 ;  /* 0x0000007e8d7e7220 */ /* 0x040fe20000400000 */
[----:B------:R-:W-:Y:S01]  /*158a0*/  PRMT R18, R178, 0x3340, R49 ;  /* 0x00003340b2127816 */ /* 0x000fe20000000031 */
        /* <DEDUP_REMOVED lines=16> */
[C---:B------:R-:W-:Y:S01]  /*159b0*/  FMUL R91, R141.reuse, R91 ;  /* 0x0000005b8d5b7220 */ /* 0x040fe20000400000 */
[----:B------:R-:W-:Y:S01]  /*159c0*/  PRMT R22, R166, 0x3340, R51 ;  /* 0x00003340a6167816 */ /* 0x000fe20000000033 */
[C---:B------:R-:W-:Y:S01]  /*159d0*/  FMUL R90, R141.reuse, R90 ;  /* 0x0000005a8d5a7220 */ /* 0x040fe20000400000 */
[--C-:B------:R-:W-:Y:S01]  /*159e0*/  PRMT R25, R60, 0x3340, R1.reuse ;  /* 0x000033403c197816 */ /* 0x100fe20000000001 */
[----:B------:R-:W-:Y:S01]  /*159f0*/  FMUL R99, R141, R99 ;  /* 0x000000638d637220 */ /* 0x000fe20000400000 */
[----:B------:R-:W-:Y:S01]  /*15a00*/  PRMT R24, R53, 0x3340, R58 ;  /* 0x0000334035187816 */ /* 0x000fe2000000003a */
[----:B------:R-:W-:Y:S01]  /*15a10*/  FMUL R98, R141, R98 ;  /* 0x000000628d627220 */ /* 0x000fe20000400000 */
[----:B------:R-:W-:Y:S01]  /*15a20*/  PRMT R27, R128, 0x3340, R1 ;  /* 0x00003340801b7816 */ /* 0x000fe20000000001 */
[----:B------:R-:W-:Y:S01]  /*15a30*/  @P2 FMUL R137, R137, 0.25 ;  /* 0x3e80000089892820 */ /* 0x000fe20000400000 */
[----:B------:R-:W-:Y:S01]  /*15a40*/  PRMT R26, R80, 0x3340, R61 ;  /* 0x00003340501a7816 */ /* 0x000fe2000000003d */
[----:B------:R-:W-:Y:S01]  /*15a50*/  @P2 FMUL R136, R136, 0.25 ;  /* 0x3e80000088882820 */ /* 0x000fe20000400000 */
[----:B------:R-:W-:Y:S01]  /*15a60*/  PRMT R18, R18, 0x5410, R21 ;  /* 0x0000541012127816 */ /* 0x000fe20000000015 */
[----:B------:R-:W-:Y:S01]  /*15a70*/  @P2 FMUL R93, R93, 0.25 ;  /* 0x3e8000005d5d2820 */ /* 0x000fe20000400000 */
[----:B------:R-:W-:Y:S01]  /*15a80*/  LOP3.LUT R124, R124, 0xffff, RZ, 0xc0, !PT ;  /* 0x0000ffff7c7c7812 */ /* 0x000fe200078ec0ff */
        /* <DEDUP_REMOVED lines=26> */
[----:B------:R-:W-:Y:S01]  /*15c30*/  FMUL R137, R140, R137 ;  /* 0x000000898c897220 */ /* 0x000fe20000400000 */
[----:B------:R-:W-:Y:S01]  /*15c40*/  PRMT R24, R26, 0x5410, R27 ;  /* 0x000054101a187816 */ /* 0x000fe2000000001b */
[----:B------:R-:W-:Y:S01]  /*15c50*/  FMUL R136, R140, R136 ;  /* 0x000000888c887220 */ /* 0x000fe20000400000 */
[--C-:B------:R-:W-:Y:S01]  /*15c60*/  PRMT R26, R120, 0x3340, R1.reuse ;  /* 0x00003340781a7816 */ /* 0x100fe20000000001 */
[----:B------:R-:W-:Y:S01]  /*15c70*/  FMUL R93, R140, R93 ;  /* 0x0000005d8c5d7220 */ /* 0x000fe20000400000 */
[----:B------:R-:W-:Y:S01]  /*15c80*/  PRMT R32, R84, 0x3340, R1 ;  /* 0x0000334054207816 */ /* 0x000fe20000000001 */
[----:B------:R-:W-:Y:S01]  /*15c90*/  FMUL R92, R140, R92 ;  /* 0x0000005c8c5c7220 */ /* 0x000fe20000400000 */
        /* <DEDUP_REMOVED lines=9> */
[----:B------:R-:W-:Y:S01]  /*15d30*/  @!P5 FMUL R135, R135, 16777216 ;  /* 0x4b8000008787d820 */ /* 0x000fe20000400000 */
[----:B------:R-:W-:Y:S01]  /*15d40*/  PRMT R29, R82, 0x3340, R69 ;  /* 0x00003340521d7816 */ /* 0x000fe20000000045 */
[----:B------:R-:W-:Y:S01]  /*15d50*/  @!P5 FMUL R134, R134, 16777216 ;  /* 0x4b8000008686d820 */ /* 0x000fe20000400000 */
[----:B------:R-:W-:Y:S01]  /*15d60*/  F2FP.SATFINITE.E4M3.F32.PACK_AB_MERGE_C R126, R127, R126, RZ ;  /* 0x0000007e7f7e723e */ /* 0x000fe200048070ff */
[----:B------:R-:W-:Y:S01]  /*15d70*/  @!P5 FMUL R139, R139, 16777216 ;  /* 0x4b8000008b8bd820 */ /* 0x000fe20000400000 */
[----:B------:R-:W-:Y:S01]  /*15d80*/  F2FP.SATFINITE.E4M3.F32.PACK_AB_MERGE_C R118, R119, R118, RZ ;  /* 0x000000767776723e */ /* 0x000fe200048070ff */
[----:B------:R-:W-:Y:S01]  /*15d90*/  @!P5 FMUL R138, R138, 16777216 ;  /* 0x4b8000008a8ad820 */ /* 0x000fe20000400000 */
[----:B------:R-:W-:Y:S01]  /*15da0*/  F2FP.SATFINITE.E4M3.F32.PACK_AB_MERGE_C R122, R123, R122, RZ ;  /* 0x0000007a7b7a723e */ /* 0x000fe200048070ff */
[----:B------:R-:W-:Y:S01]  /*15db0*/  @!P5 FMUL R95, R95, 16777216 ;  /* 0x4b8000005f5fd820 */ /* 0x000fe20000400000 */
[----:B------:R-:W-:Y:S01]  /*15dc0*/  PRMT R25, R25, 0x5410, R26 ;  /* 0x0000541019197816 */ /* 0x000fe2000000001a */
[----:B------:R-:W-:Y:S01]  /*15dd0*/  @!P5 FMUL R94, R94, 16777216 ;  /* 0x4b8000005e5ed820 */ /* 0x000fe20000400000 */
[----:B------:R-:W-:Y:S01]  /*15de0*/  PRMT R27, R27, 0x5410, R32 ;  /* 0x000054101b1b7816 */ /* 0x000fe20000000020 */
[----:B------:R-:W-:Y:S01]  /*15df0*/  @!P5 FMUL R115, R115, 16777216 ;  /* 0x4b8000007373d820 */ /* 0x000fe20000400000 */
[----:B------:R-:W-:Y:S01]  /*15e00*/  F2FP.SATFINITE.E4M3.F32.PACK_AB_MERGE_C R106, R107, R106, RZ ;  /* 0x0000006a6b6a723e */ /* 0x000fe200048070ff */
[----:B------:R-:W-:Y:S01]  /*15e10*/  @!P5 FMUL R114, R114, 16777216 ;  /* 0x4b8000007272d820 */ /* 0x000fe20000400000 */
[----:B------:R-:W-:Y:S01]  /*15e20*/  F2FP.SATFINITE.E4M3.F32.PACK_AB_MERGE_C R110, R111, R110, RZ ;  /* 0x0000006e6f6e723e */ /* 0x000fe200048070ff */
[----:B------:R-:W-:Y:S01]  /*15e30*/  FMUL R135, R141, R135 ;  /* 0x000000878d877220 */ /* 0x000fe20000400000 */
[----:B------:R-:W-:Y:S01]  /*15e40*/  F2FP.SATFINITE.E4M3.F32.PACK_AB_MERGE_C R102, R103, R102, RZ ;  /* 0x000000666766723e */ /* 0x000fe200048070ff */
        /* <DEDUP_REMOVED lines=11> */
[----:B------:R-:W-:Y:S01]  /*15f00*/  SHF.R.U32.HI R23, RZ, 0x8, R44 ;  /* 0x00000008ff177819 */ /* 0x000fe2000001162c */
[----:B------:R-:W-:Y:S01]  /*15f10*/  FMUL R114, R141, R114 ;  /* 0x000000728d727220 */ /* 0x000fe20000400000 */
[----:B------:R-:W-:Y:S01]  /*15f20*/  SHF.R.U32.HI R29, RZ, 0x8, R31 ;  /* 0x00000008ff1d7819 */ /* 0x000fe2000001161f */
[----:B------:R-:W-:Y:S01]  /*15f30*/  IMAD.IADD R15, R14, 0x1, -R15 ;  /* 0x000000010e0f7824 */ /* 0x000fe200078e0a0f */
[----:B------:R-:W-:Y:S01]  /*15f40*/  LOP3.LUT R126, R126, 0xffff, RZ, 0xc0, !PT ;  /* 0x0000ffff7e7e7812 */ /* 0x000fe200078ec0ff */
[----:B------:R-:W-:Y:S01]  /*15f50*/  IMAD.IADD R3, R16, 0x1, -R3 ;  /* 0x0000000110037824 */ /* 0x000fe200078e0a03 */
[----:B------:R-:W-:Y:S01]  /*15f60*/  LOP3.LUT R73, R118, 0xffff, RZ, 0xc0, !PT ;  /* 0x0000ffff76497812 */ /* 0x000fe200078ec0ff */
[----:B------:R-:W-:Y:S01]  /*15f70*/  FADD R15, R15, -1 ;  /* 0xbf8000000f0f7421 */ /* 0x000fe20000000000 */
[----:B------:R-:W-:Y:S01]  /*15f80*/  LOP3.LUT R122, R122, 0xffff, RZ, 0xc0, !PT ;  /* 0x0000ffff7a7a7812 */ /* 0x000fe200078ec0ff */
[----:B------:R-:W-:Y:S01]  /*15f90*/  IMAD.IADD R17, R20, 0x1, -R17 ;  /* 0x0000000114117824 */ /* 0x000fe200078e0a11 */
[----:B------:R-:W-:Y:S01]  /*15fa0*/  LOP3.LUT R106, R106, 0xffff, RZ, 0xc0, !PT ;  /* 0x0000ffff6a6a7812 */ /* 0x000fe200078ec0ff */
[----:B------:R-:W-:Y:S01]  /*15fb0*/  FADD R3, R3, -1 ;  /* 0xbf80000003037421 */ /* 0x000fe20000000000 */
[----:B------:R-:W-:Y:S01]  /*15fc0*/  LOP3.LUT R75, R110, 0xffff, RZ, 0xc0, !PT ;  /* 0x0000ffff6e4b7812 */ /* 0x000fe200078ec0ff */
[----:B------:R-:W-:Y:S01]  /*15fd0*/  FADD R17, R17, -1 ;  /* 0xbf80000011117421 */ /* 0x000fe20000000000 */
[----:B------:R-:W-:Y:S01]  /*15fe0*/  LOP3.LUT R102, R102, 0xffff, RZ, 0xc0, !PT ;  /* 0x0000ffff66667812 */ /* 0x000fe200078ec0ff */
[----:B------:R-:W-:Y:S01]  /*15ff0*/  IMAD.IADD R19, R28, 0x1, -R19 ;  /* 0x000000011c137824 */ /* 0x000fe200078e0a13 */
[----:B------:R-:W-:-:S02]  /*16000*/  LOP3.LUT R98, R98, 0xffff, RZ, 0xc0, !PT ;  /* 0x0000ffff62627812 */ /* 0x000fc400078ec0ff */
[----:B------:R-:W-:Y:S01]  /*16010*/  LOP3.LUT R77, R90, 0xffff, RZ, 0xc0, !PT ;  /* 0x0000ffff5a4d7812 */ /* 0x000fe200078ec0ff */
[----:B------:R-:W-:Y:S01]  /*16020*/  FADD R19, R19, -1 ;  /* 0xbf80000013137421 */ /* 0x000fe20000000000 */
[----:B------:R-:W-:Y:S02]  /*16030*/  LOP3.LUT R86, R86, 0xffff, RZ, 0xc0, !PT ;  /* 0x0000ffff56567812 */ /* 0x000fe400078ec0ff */
[----:B------:R-:W-:Y:S02]  /*16040*/  LOP3.LUT R29, R29, 0xffff, RZ, 0xc0, !PT ;  /* 0x0000ffff1d1d7812 */ /* 0x000fe400078ec0ff */
[----:B------:R-:W-:Y:S02]  /*16050*/  LOP3.LUT R30, R23, 0xffff, RZ, 0xc0, !PT ;  /* 0x0000ffff171e7812 */ /* 0x000fe400078ec0ff */
[----:B------:R-:W-:Y:S02]  /*16060*/  PRMT R34, R122, 0x3340, R1 ;  /* 0x000033407a227816 */ /* 0x000fe40000000001 */
[----:B------:R-:W-:-:S02]  /*16070*/  PRMT R33, R126, 0x3340, R73 ;  /* 0x000033407e217816 */ /* 0x000fc40000000049 */
[----:B------:R-:W-:Y:S02]  /*16080*/  PRMT R38, R102, 0x3340, R1 ;  /* 0x0000334066267816 */ /* 0x000fe40000000001 */
[----:B------:R-:W-:Y:S02]  /*16090*/  PRMT R31, R106, 0x3340, R75 ;  /* 0x000033406a1f7816 */ /* 0x000fe4000000004b */
[----:B------:R-:W-:Y:S02]  /*160a0*/  PRMT R44, R86, 0x3340, R1 ;  /* 0x00003340562c7816 */ /* 0x000fe40000000001 */
[----:B------:R-:W-:Y:S02]  /*160b0*/  PRMT R35, R98, 0x3340, R77 ;  /* 0x0000334062237816 */ /* 0x000fe4000000004d */
[----:B------:R-:W-:Y:S02]  /*160c0*/  PRMT R23, R30, 0x3340, R29 ;  /* 0x000033401e177816 */ /* 0x000fe4000000001d */
[----:B------:R-:W-:-:S02]  /*160d0*/  SHF.R.U32.HI R29, RZ, 0x8, R180 ;  /* 0x00000008ff1d7819 */ /* 0x000fc400000116b4 */
[----:B------:R-:W-:Y:S02]  /*160e0*/  PRMT R33, R33, 0x5410, R34 ;  /* 0x0000541021217816 */ /* 0x000fe40000000022 */
[----:B------:R-:W-:Y:S02]  /*160f0*/  PRMT R34, R31, 0x5410, R38 ;  /* 0x000054101f227816 */ /* 0x000fe40000000026 */
[----:B------:R-:W-:Y:S02]  /*16100*/  PRMT R35, R35, 0x5410, R44 ;  /* 0x0000541023237816 */ /* 0x000fe4000000002c */
[----:B------:R-:W-:Y:S02]  /*16110*/  SHF.R.U32.HI R30, RZ, 0x8, R176 ;  /* 0x00000008ff1e7819 */ /* 0x000fe400000116b0 */
[----:B------:R-:W-:Y:S02]  /*16120*/  SHF.R.U32.HI R31, RZ, 0x8, R37 ;  /* 0x00000008ff1f7819 */ /* 0x000fe40000011625 */
[----:B------:R-:W-:-:S02]  /*16130*/  SHF.R.U32.HI R37, RZ, 0x8, R46 ;  /* 0x00000008ff257819 */ /* 0x000fc4000001162e */
[----:B------:R-:W-:Y:S02]  /*16140*/  SHF.R.U32.HI R39, RZ, 0x8, R39 ;  /* 0x00000008ff277819 */ /* 0x000fe40000011627 */
[----:B------:R-:W-:Y:S02]  /*16150*/  LOP3.LUT R44, R29, 0xffff, RZ, 0xc0, !PT ;  /* 0x0000ffff1d2c7812 */ /* 0x000fe400078ec0ff */
[----:B------:R-:W-:Y:S02]  /*16160*/  SHF.R.U32.HI R38, RZ, 0x8, R164 ;  /* 0x00000008ff267819 */ /* 0x000fe400000116a4 */
[----:B------:R-:W-:Y:S02]  /*16170*/  LOP3.LUT R29, R31, 0xffff, RZ, 0xc0, !PT ;  /* 0x0000ffff1f1d7812 */ /* 0x000fe400078ec0ff */
[----:B------:R-:W-:Y:S02]  /*16180*/  LOP3.LUT R46, R30, 0xffff, RZ, 0xc0, !PT ;  /* 0x0000ffff1e2e7812 */ /* 0x000fe400078ec0ff */
[----:B------:R-:W-:-:S02]  /*16190*/  LOP3.LUT R48, R37, 0xffff, RZ, 0xc0, !PT ;  /* 0x0000ffff25307812 */ /* 0x000fc400078ec0ff */
[----:B------:R-:W-:Y:S02]  /*161a0*/  LOP3.LUT R31, R39, 0xffff, RZ, 0xc0, !PT ;  /* 0x0000ffff271f7812 */ /* 0x000fe400078ec0ff */
[----:B------:R-:W-:Y:S02]  /*161b0*/  PRMT R30, R44, 0x3340, R1 ;  /* 0x000033402c1e7816 */ /* 0x000fe40000000001 */
[----:B------:R-:W-:Y:S02]  /*161c0*/  SHF.R.U32.HI R43, RZ, 0x8, R43 ;  /* 0x00000008ff2b7819 */ /* 0x000fe4000001162b */
[----:B------:R-:W-:Y:S02]  /*161d0*/  SHF.R.U32.HI R44, RZ, 0x8, R152 ;  /* 0x00000008ff2c7819 */ /* 0x000fe40000011698 */
[----:B------:R-:W-:Y:S02]  /*161e0*/  SHF.R.U32.HI R37, RZ, 0x8, R47 ;  /* 0x00000008ff257819 */ /* 0x000fe4000001162f */
[----:B------:R-:W-:-:S02]  /*161f0*/  SHF.R.U32.HI R39, RZ, 0x8, R186 ;  /* 0x00000008ff277819 */ /* 0x000fc400000116ba */
[----:B------:R-:W-:Y:S02]  /*16200*/  LOP3.LUT R50, R38, 0xffff, RZ, 0xc0, !PT ;  /* 0x0000ffff26327812 */ /* 0x000fe400078ec0ff */
[----:B------:R-:W-:Y:S02]  /*16210*/  F2FP.SATFINITE.E4M3.F32.PACK_AB_MERGE_C R40, R41, R40, RZ ;  /* 0x000000282928723e */ /* 0x000fe400048070ff */
[----:B------:R-:W-:Y:S02]  /*16220*/  SHF.R.U32.HI R45, RZ, 0x8, R148 ;  /* 0x00000008ff2d7819 */ /* 0x000fe40000011694 */
[----:B------:R-:W-:Y:S02]  /*16230*/  SHF.R.U32.HI R41, RZ, 0x8, R160 ;  /* 0x00000008ff297819 */ /* 0x000fe400000116a0 */
[----:B------:R-:W-:Y:S02]  /*16240*/  LOP3.LUT R44, R44, 0xffff, RZ, 0xc0, !PT ;  /* 0x0000ffff2c2c7812 */ /* 0x000fe400078ec0ff */
[----:B------:R-:W-:-:S02]  /*16250*/  LOP3.LUT R43, R43, 0xffff, RZ, 0xc0, !PT ;  /* 0x0000ffff2b2b7812 */ /* 0x000fc400078ec0ff */
[----:B------:R-:W-:Y:S02]  /*16260*/  LOP3.LUT R39, R39, 0xffff, RZ, 0xc0, !PT ;  /* 0x0000ffff27277812 */ /* 0x000fe400078ec0ff */
[----:B------:R-:W-:Y:S02]  /*16270*/  LOP3.LUT R52, R37, 0xffff, RZ, 0xc0, !PT ;  /* 0x0000ffff25347812 */ /* 0x000fe400078ec0ff */
[----:B------:R-:W-:Y:S02]  /*16280*/  PRMT R31, R50, 0x3340, R31 ;  /* 0x00003340321f7816 */ /* 0x000fe4000000001f */
[----:B------:R-:W-:Y:S02]  /*16290*/  PRMT R29, R46, 0x3340, R29 ;  /* 0x000033402e1d7816 */ /* 0x000fe4000000001d */
[----:B------:R-:W-:Y:S02]  /*162a0*/  PRMT R38, R48, 0x3340, R1 ;  /* 0x0000334030267816 */ /* 0x000fe40000000001 */
[----:B------:R-:W-:-:S02]  /*162b0*/  LOP3.LUT R50, R45, 0xffff, RZ, 0xc0, !PT ;  /* 0x0000ffff2d327812 */ /* 0x000fc400078ec0ff */
[----:B------:R-:W-:Y:S02]  /*162c0*/  LOP3.LUT R46, R41, 0xffff, RZ, 0xc0, !PT ;  /* 0x0000ffff292e7812 */ /* 0x000fe400078ec0ff */
[----:B------:R-:W-:Y:S02]  /*162d0*/  PRMT R48, R43, 0x3340, R44 ;  /* 0x000033402b307816 */ /* 0x000fe4000000002c */
[----:B------:R-:W-:Y:S02]  /*162e0*/  PRMT R52, R52, 0x3340, R39 ;  /* 0x0000334034347816 */ /* 0x000fe40000000027 */
[----:B------:R-:W-:Y:S02]  /*162f0*/  SHF.R.U32.HI R37, RZ, 0x8, R182 ;  /* 0x00000008ff257819 */ /* 0x000fe400000116b6 */
[----:B------:R-:W-:Y:S02]  /*16300*/  SHF.R.U32.HI R39, RZ, 0x8, R178 ;  /* 0x00000008ff277819 */ /* 0x000fe400000116b2 */
[----:B------:R-:W-:-:S02]  /*16310*/  SHF.R.U32.HI R41, RZ, 0x8, R49 ;  /* 0x00000008ff297819 */ /* 0x000fc40000011631 */
[----:B------:R-:W-:Y:S02]  /*16320*/  SHF.R.U32.HI R44, RZ, 0x8, R166 ;  /* 0x00000008ff2c7819 */ /* 0x000fe400000116a6 */
[----:B------:R-:W-:Y:S02]  /*16330*/  SHF.R.U32.HI R45, RZ, 0x8, R51 ;  /* 0x00000008ff2d7819 */ /* 0x000fe40000011633 */
[----:B------:R-:W-:Y:S02]  /*16340*/  PRMT R55, R50, 0x3340, R1 ;  /* 0x0000334032377816 */ /* 0x000fe40000000001 */
[----:B------:R-:W-:Y:S02]  /*16350*/  SHF.R.U32.HI R43, RZ, 0x8, R54 ;  /* 0x00000008ff2b7819 */ /* 0x000fe40000011636 */
[----:B------:R-:W-:Y:S02]  /*16360*/  LOP3.LUT R50, R37, 0xffff, RZ, 0xc0, !PT ;  /* 0x0000ffff25327812 */ /* 0x000fe400078ec0ff */
[----:B------:R-:W-:-:S02]  /*16370*/  LOP3.LUT R41, R41, 0xffff, RZ, 0xc0, !PT ;  /* 0x0000ffff29297812 */ /* 0x000fc400078ec0ff */
[----:B------:R-:W-:Y:S02]  /*16380*/  LOP3.LUT R54, R39, 0xffff, RZ, 0xc0, !PT ;  /* 0x0000ffff27367812 */ /* 0x000fe400078ec0ff */
[----:B------:R-:W-:Y:S02]  /*16390*/  LOP3.LUT R45, R45, 0xffff, RZ, 0xc0, !PT ;  /* 0x0000ffff2d2d7812 */ /* 0x000fe400078ec0ff */
[----:B------:R-:W-:Y:S02]  /*163a0*/  LOP3.LUT R44, R44, 0xffff, RZ, 0xc0, !PT ;  /* 0x0000ffff2c2c7812 */ /* 0x000fe400078ec0ff */
[----:B------:R-:W-:Y:S02]  /*163b0*/  LOP3.LUT R56, R43, 0xffff, RZ, 0xc0, !PT ;  /* 0x0000ffff2b387812 */ /* 0x000fe400078ec0ff */
[----:B------:R-:W-:Y:S02]  /*163c0*/  PRMT R57, R50, 0x3340, R1 ;  /* 0x0000334032397816 */ /* 0x000fe40000000001 */
[----:B------:R-:W-:-:S02]  /*163d0*/  PRMT R54, R54, 0x3340, R41 ;  /* 0x0000334036367816 */ /* 0x000fc40000000029 */
[----:B------:R-:W-:Y:S02]  /*163e0*/  PRMT R50, R44, 0x3340, R45 ;  /* 0x000033402c327816 */ /* 0x000fe4000000002d */
[----:B------:R-:W-:Y:S02]  /*163f0*/  SHF.R.U32.HI R37, RZ, 0x8, R162 ;  /* 0x00000008ff257819 */ /* 0x000fe400000116a2 */
[----:B------:R-:W-:Y:S02]  /*16400*/  SHF.R.U32.HI R39, RZ, 0x8, R53 ;  /* 0x00000008ff277819 */ /* 0x000fe40000011635 */
[----:B------:R-:W-:Y:S02]  /*16410*/  SHF.R.U32.HI R41, RZ, 0x8, R58 ;  /* 0x00000008ff297819 */ /* 0x000fe4000001163a */
[----:B------:R-:W-:Y:S02]  /*16420*/  SHF.R.U32.HI R44, RZ, 0x8, R80 ;  /* 0x00000008ff2c7819 */ /* 0x000fe40000011650 */
[----:B------:R-:W-:-:S02]  /*16430*/  SHF.R.U32.HI R45, RZ, 0x8, R61 ;  /* 0x00000008ff2d7819 */ /* 0x000fc4000001163d */
[----:B------:R-:W-:Y:S02]  /*16440*/  PRMT R59, R56, 0x3340, R1 ;  /* 0x00003340383b7816 */ /* 0x000fe40000000001 */
[----:B------:R-:W-:Y:S02]  /*16450*/  SHF.R.U32.HI R43, RZ, 0x8, R60 ;  /* 0x00000008ff2b7819 */ /* 0x000fe4000001163c */
[----:B------:R-:W-:Y:S02]  /*16460*/  LOP3.LUT R56, R37, 0xffff, RZ, 0xc0, !PT ;  /* 0x0000ffff25387812 */ /* 0x000fe400078ec0ff */
[----:B------:R-:W-:Y:S02]  /*16470*/  LOP3.LUT R41, R41, 0xffff, RZ, 0xc0, !PT ;  /* 0x0000ffff29297812 */ /* 0x000fe400078ec0ff */
[----:B------:R-:W-:Y:S02]  /*16480*/  LOP3.LUT R58, R39, 0xffff, RZ, 0xc0, !PT ;  /* 0x0000ffff273a7812 */ /* 0x000fe400078ec0ff */
[----:B------:R-:W-:-:S02]  /*16490*/  LOP3.LUT R45, R45, 0xffff, RZ, 0xc0, !PT ;  /* 0x0000ffff2d2d7812 */ /* 0x000fc400078ec0ff */
[----:B------:R-:W-:Y:S02]  /*164a0*/  LOP3.LUT R44, R44, 0xffff, RZ, 0xc0, !PT ;  /* 0x0000ffff2c2c7812 */ /* 0x000fe400078ec0ff */
[----:B------:R-:W-:Y:S02]  /*164b0*/  LOP3.LUT R60, R43, 0xffff, RZ, 0xc0, !PT ;  /* 0x0000ffff2b3c7812 */ /* 0x000fe400078ec0ff */
[----:B------:R-:W-:Y:S02]  /*164c0*/  PRMT R61, R56, 0x3340, R1 ;  /* 0x00003340383d7816 */ /* 0x000fe40000000001 */
[----:B------:R-:W-:Y:S02]  /*164d0*/  PRMT R58, R58, 0x3340, R41 ;  /* 0x000033403a3a7816 */ /* 0x000fe40000000029 */
[----:B------:R-:W-:Y:S02]  /*164e0*/  PRMT R56, R44, 0x3340, R45 ;  /* 0x000033402c387816 */ /* 0x000fe4000000002d */
[----:B------:R-:W-:-:S02]  /*164f0*/  SHF.R.U32.HI R37, RZ, 0x8, R128 ;  /* 0x00000008ff257819 */ /* 0x000fc40000011680 */
[----:B------:R-:W-:Y:S02]  /*16500*/  SHF.R.U32.HI R43, RZ, 0x8, R120 ;  /* 0x00000008ff2b7819 */ /* 0x000fe40000011678 */
[----:B------:R-:W-:Y:S02]  /*16510*/  SHF.R.U32.HI R39, RZ, 0x8, R124 ;  /* 0x00000008ff277819 */ /* 0x000fe4000001167c */
[----:B------:R-:W-:Y:S02]  /*16520*/  SHF.R.U32.HI R41, RZ, 0x8, R65 ;  /* 0x00000008ff297819 */ /* 0x000fe40000011641 */
[----:B------:R-:W-:Y:S02]  /*16530*/  SHF.R.U32.HI R44, RZ, 0x8, R104 ;  /* 0x00000008ff2c7819 */ /* 0x000fe40000011668 */
[----:B------:R-:W-:Y:S02]  /*16540*/  SHF.R.U32.HI R45, RZ, 0x8, R67 ;  /* 0x00000008ff2d7819 */ /* 0x000fe40000011643 */
[----:B------:R-:W-:-:S02]  /*16550*/  PRMT R63, R60, 0x3340, R1 ;  /* 0x000033403c3f7816 */ /* 0x000fc40000000001 */
[----:B------:R-:W-:Y:S02]  /*16560*/  LOP3.LUT R60, R37, 0xffff, RZ, 0xc0, !PT ;  /* 0x0000ffff253c7812 */ /* 0x000fe400078ec0ff */
[----:B------:R-:W-:Y:S02]  /*16570*/  LOP3.LUT R64, R43, 0xffff, RZ, 0xc0, !PT ;  /* 0x0000ffff2b407812 */ /* 0x000fe400078ec0ff */
[----:B------:R-:W-:Y:S02]  /*16580*/  LOP3.LUT R41, R41, 0xffff, RZ, 0xc0, !PT ;  /* 0x0000ffff29297812 */ /* 0x000fe400078ec0ff */
[----:B------:R-:W-:Y:S02]  /*16590*/  LOP3.LUT R62, R39, 0xffff, RZ, 0xc0, !PT ;  /* 0x0000ffff273e7812 */ /* 0x000fe400078ec0ff */
[----:B------:R-:W-:Y:S02]  /*165a0*/  LOP3.LUT R45, R45, 0xffff, RZ, 0xc0, !PT ;  /* 0x0000ffff2d2d7812 */ /* 0x000fe400078ec0ff */
[----:B------:R-:W-:-:S02]  /*165b0*/  LOP3.LUT R44, R44, 0xffff, RZ, 0xc0, !PT ;  /* 0x0000ffff2c2c7812 */ /* 0x000fc400078ec0ff */
[----:B------:R-:W-:Y:S02]  /*165c0*/  SHF.R.U32.HI R37, RZ, 0x8, R82 ;  /* 0x00000008ff257819 */ /* 0x000fe40000011652 */
[----:B------:R-:W-:Y:S02]  /*165d0*/  SHF.R.U32.HI R39, RZ, 0x8, R69 ;  /* 0x00000008ff277819 */ /* 0x000fe40000011645 */
[--C-:B------:R-:W-:Y:S02]  /*165e0*/  PRMT R65, R60, 0x3340, R1.reuse ;  /* 0x000033403c417816 */ /* 0x100fe40000000001 */
[----:B------:R-:W-:Y:S02]  /*165f0*/  PRMT R67, R64, 0x3340, R1 ;  /* 0x0000334040437816 */ /* 0x000fe40000000001 */
[----:B------:R-:W-:Y:S02]  /*16600*/  PRMT R60, R62, 0x3340, R41 ;  /* 0x000033403e3c7816 */ /* 0x000fe40000000029 */
[----:B------:R-:W-:-:S02]  /*16610*/  PRMT R64, R44, 0x3340, R45 ;  /* 0x000033402c407816 */ /* 0x000fc4000000002d */
[----:B------:R-:W-:Y:S02]  /*16620*/  SHF.R.U32.HI R41, RZ, 0x8, R100 ;  /* 0x00000008ff297819 */ /* 0x000fe40000011664 */
[----:B------:R-:W-:Y:S02]  /*16630*/  SHF.R.U32.HI R43, RZ, 0x8, R96 ;  /* 0x00000008ff2b7819 */ /* 0x000fe40000011660 */
[----:B------:R-:W-:Y:S02]  /*16640*/  SHF.R.U32.HI R44, RZ, 0x8, R71 ;  /* 0x00000008ff2c7819 */ /* 0x000fe40000011647 */
[----:B------:R-:W-:Y:S02]  /*16650*/  LOP3.LUT R39, R39, 0xffff, RZ, 0xc0, !PT ;  /* 0x0000ffff27277812 */ /* 0x000fe400078ec0ff */
[----:B------:R-:W-:Y:S02]  /*16660*/  LOP3.LUT R70, R37, 0xffff, RZ, 0xc0, !PT ;  /* 0x0000ffff25467812 */ /* 0x000fe400078ec0ff */
[----:B------:R-:W-:-:S02]  /*16670*/  SHF.R.U32.HI R45, RZ, 0x8, R84 ;  /* 0x00000008ff2d7819 */ /* 0x000fc40000011654 */
[----:B------:R-:W-:Y:S02]  /*16680*/  LOP3.LUT R62, R41, 0xffff, RZ, 0xc0, !PT ;  /* 0x0000ffff293e7812 */ /* 0x000fe400078ec0ff */
[----:B------:R-:W-:Y:S02]  /*16690*/  LOP3.LUT R44, R44, 0xffff, RZ, 0xc0, !PT ;  /* 0x0000ffff2c2c7812 */ /* 0x000fe400078ec0ff */
[----:B------:R-:W-:Y:S02]  /*166a0*/  LOP3.LUT R43, R43, 0xffff, RZ, 0xc0, !PT ;  /* 0x0000ffff2b2b7812 */ /* 0x000fe400078ec0ff */
[----:B------:R-:W-:Y:S02]  /*166b0*/  PRMT R70, R70, 0x3340, R39 ;  /* 0x0000334046467816 */ /* 0x000fe40000000027 */
[----:B------:R-:W-:Y:S02]  /*166c0*/  SHF.R.U32.HI R37, RZ, 0x8, R126 ;  /* 0x00000008ff257819 */ /* 0x000fe4000001167e */
[----:B------:R-:W-:-:S02]  /*166d0*/  SHF.R.U32.HI R39, RZ, 0x8, R73 ;  /* 0x00000008ff277819 */ /* 0x000fc40000011649 */
[----:B------:R-:W-:Y:S02]  /*166e0*/  LOP3.LUT R68, R45, 0xffff, RZ, 0xc0, !PT ;  /* 0x0000ffff2d447812 */ /* 0x000fe400078ec0ff */
[----:B------:R-:W-:Y:S02]  /*166f0*/  PRMT R69, R62, 0x3340, R1 ;  /* 0x000033403e457816 */ /* 0x000fe40000000001 */
[----:B------:R-:W-:Y:S02]  /*16700*/  PRMT R66, R43, 0x3340, R44 ;  /* 0x000033402b427816 */ /* 0x000fe4000000002c */
[----:B------:R-:W-:Y:S02]  /*16710*/  SHF.R.U32.HI R41, RZ, 0x8, R122 ;  /* 0x00000008ff297819 */ /* 0x000fe4000001167a */
[----:B------:R-:W-:Y:S02]  /*16720*/  SHF.R.U32.HI R43, RZ, 0x8, R106 ;  /* 0x00000008ff2b7819 */ /* 0x000fe4000001166a */
[----:B------:R-:W-:-:S02]  /*16730*/  SHF.R.U32.HI R44, RZ, 0x8, R75 ;  /* 0x00000008ff2c7819 */ /* 0x000fc4000001164b */
[----:B------:R-:W-:Y:S02]  /*16740*/  LOP3.LUT R39, R39, 0xffff, RZ, 0xc0, !PT ;  /* 0x0000ffff27277812 */ /* 0x000fe400078ec0ff */
[----:B------:R-:W-:Y:S02]  /*16750*/  LOP3.LUT R62, R37, 0xffff, RZ, 0xc0, !PT ;  /* 0x0000ffff253e7812 */ /* 0x000fe400078ec0ff */
[----:B------:R-:W-:Y:S02]  /*16760*/  PRMT R71, R68, 0x3340, R1 ;  /* 0x0000334044477816 */ /* 0x000fe40000000001 */
[----:B------:R-:W-:Y:S02]  /*16770*/  LOP3.LUT R72, R41, 0xffff, RZ, 0xc0, !PT ;  /* 0x0000ffff29487812 */ /* 0x000fe400078ec0ff */
[----:B------:R-:W-:Y:S02]  /*16780*/  LOP3.LUT R44, R44, 0xffff, RZ, 0xc0, !PT ;  /* 0x0000ffff2c2c7812 */ /* 0x000fe400078ec0ff */
[----:B------:R-:W-:-:S02]  /*16790*/  LOP3.LUT R43, R43, 0xffff, RZ, 0xc0, !PT ;  /* 0x0000ffff2b2b7812 */ /* 0x000fc400078ec0ff */
[----:B------:R-:W-:Y:S02]  /*167a0*/  PRMT R68, R62, 0x3340, R39 ;  /* 0x000033403e447816 */ /* 0x000fe40000000027 */
[----:B------:R-:W-:Y:S02]  /*167b0*/  SHF.R.U32.HI R39, RZ, 0x8, R77 ;  /* 0x00000008ff277819 */ /* 0x000fe4000001164d */
[----:B------:R-:W-:Y:S02]  /*167c0*/  SHF.R.U32.HI R37, RZ, 0x8, R98 ;  /* 0x00000008ff257819 */ /* 0x000fe40000011662 */
[----:B------:R-:W-:Y:S02]  /*167d0*/  PRMT R75, R72, 0x3340, R1 ;  /* 0x00003340484b7816 */ /* 0x000fe40000000001 */
[----:B------:R-:W-:Y:S02]  /*167e0*/  SHF.R.U32.HI R36, RZ, 0x8, R36 ;  /* 0x00000008ff247819 */ /* 0x000fe40000011624 */
[----:B------:R-:W-:-:S02]  /*167f0*/  PRMT R72, R43, 0x3340, R44 ;  /* 0x000033402b487816 */ /* 0x000fc4000000002c */
[----:B------:R-:W-:Y:S02]  /*16800*/  SHF.R.U32.HI R41, RZ, 0x8, R86 ;  /* 0x00000008ff297819 */ /* 0x000fe40000011656 */
[----:B------:R-:W-:Y:S02]  /*16810*/  F2FP.SATFINITE.E4M3.F32.PACK_AB_MERGE_C R144, R145, R144, RZ ;  /* 0x000000909190723e */ /* 0x000fe400048070ff */
[----:B------:R-:W-:Y:S02]  /*16820*/  LOP3.LUT R39, R39, 0xffff, RZ, 0xc0, !PT ;  /* 0x0000ffff27277812 */ /* 0x000fe400078ec0ff */
[----:B------:R-:W-:Y:S02]  /*16830*/  LOP3.LUT R44, R37, 0xffff, RZ, 0xc0, !PT ;  /* 0x0000ffff252c7812 */ /* 0x000fe400078ec0ff */
[----:B------:R-:W-:Y:S02]  /*16840*/  LOP3.LUT R36, R36, 0xffff, RZ, 0xc0, !PT ;  /* 0x0000ffff24247812 */ /* 0x000fe400078ec0ff */
[----:B------:R-:W-:-:S02]  /*16850*/  LOP3.LUT R4, R41, 0xffff, RZ, 0xc0, !PT ;  /* 0x0000ffff29047812 */ /* 0x000fc400078ec0ff */
[----:B------:R-:W-:Y:S02]  /*16860*/  PRMT R74, R44, 0x3340, R39 ;  /* 0x000033402c4a7816 */ /* 0x000fe40000000027 */
[----:B------:R-:W-:Y:S02]  /*16870*/  LOP3.LUT R41, R144, 0xffff, RZ, 0xc0, !PT ;  /* 0x0000ffff90297812 */ /* 0x000fe400078ec0ff */
[----:B------:R-:W-:Y:S02]  /*16880*/  SHF.R.U32.HI R44, RZ, 0x5, R142 ;  /* 0x00000005ff2c7819 */ /* 0x000fe4000001168e */
[----:B------:R-:W-:Y:S02]  /*16890*/  PRMT R73, R36, 0x3340, R1 ;  /* 0x0000334024497816 */ /* 0x000fe40000000001 */
[----:B------:R-:W-:Y:S02]  /*168a0*/  LOP3.LUT R53, R7, R226, RZ, 0x3c, !PT ;  /* 0x000000e207357212 */ /* 0x000fe400078e3cff */
[----:B------:R-:W-:-:S02]  /*168b0*/  SHF.R.U32.HI R36, RZ, 0x8, R102 ;  /* 0x00000008ff247819 */ /* 0x000fc40000011666 */
[----:B------:R-:W-:Y:S02]  /*168c0*/  PRMT R7, R12, 0x4210, R41 ;  /* 0x000042100c077816 */ /* 0x000fe40000000029 */
[----:B------:R-:W-:Y:S02]  /*168d0*/  SGXT.U32 R12, R44, 0x2 ;  /* 0x000000022c0c781a */ /* 0x000fe40000000000 */
[----:B------:R-:W-:Y:S02]  /*168e0*/  LOP3.LUT R36, R36, 0xffff, RZ, 0xc0, !PT ;  /* 0x0000ffff24247812 */ /* 0x000fe400078ec0ff */
[----:B------:R-:W-:Y:S01]  /*168f0*/  PRMT R23, R23, 0x5410, R30 ;  /* 0x0000541017177816 */ /* 0x000fe2000000001e */
[----:B------:R-:W-:Y:S01]  /*16900*/  IMAD R30, R12, R223, RZ ;  /* 0x000000df0c1e7224 */ /* 0x000fe200078e02ff */
[--C-:B------:R-:W-:Y:S02]  /*16910*/  PRMT R77, R36, 0x3340, R1.reuse ;  /* 0x00003340244d7816 */ /* 0x100fe40000000001 */
[----:B------:R-:W-:Y:S01]  /*16920*/  LOP3.LUT R36, R42, 0xffff, RZ, 0xc0, !PT ;  /* 0x0000ffff2a247812 */ /* 0x000fe200078ec0ff */
[----:B------:R-:W-:Y:S01]  /*16930*/  IMAD R42, R223, 0x4, R30 ;  /* 0x00000004df2a7824 */ /* 0x000fe200078e021e */
[----:B------:R-:W-:-:S02]  /*16940*/  PRMT R46, R46, 0x3340, R1 ;  /* 0x000033402e2e7816 */ /* 0x000fc40000000001 */
[----:B------:R-:W-:Y:S01]  /*16950*/  PRMT R12, R48, 0x5410, R55 ;  /* 0x00005410300c7816 */ /* 0x000fe20000000037 */
[----:B------:R-:W-:Y:S01]  /*16960*/  IMAD R44, R223, 0x4, R42 ;  /* 0x00000004df2c7824 */ /* 0x000fe200078e022a */
[----:B------:R-:W-:Y:S02]  /*16970*/  PRMT R31, R31, 0x5410, R46 ;  /* 0x000054101f1f7816 */ /* 0x000fe4000000002e */
[----:B------:R-:W-:Y:S01]  /*16980*/  F2FP.SATFINITE.E4M3.F32.PACK_AB_MERGE_C R5, R8, R5, RZ ;  /* 0x000000050805723e */ /* 0x000fe200048070ff */
[----:B------:R-:W-:Y:S01]  /*16990*/  IMAD R46, R223, 0x4, R44 ;  /* 0x00000004df2e7824 */ /* 0x000fe200078e022c */
[----:B------:R-:W-:Y:S02]  /*169a0*/  F2FP.SATFINITE.E4M3.F32.PACK_AB_MERGE_C R6, R133, R132, RZ ;  /* 0x000000848506723e */ /* 0x000fe400048070ff */
[----:B------:R-:W-:Y:S01]  /*169b0*/  F2FP.SATFINITE.E4M3.F32.PACK_AB_MERGE_C R8, R113, R112, RZ ;  /* 0x000000707108723e */ /* 0x000fe200048070ff */
[----:B------:R-:W-:Y:S01]  /*169c0*/  IMAD R48, R223, 0x4, R46 ;  /* 0x00000004df307824 */ /* 0x000fe200078e022e */
[----:B------:R-:W-:-:S02]  /*169d0*/  F2FP.SATFINITE.E4M3.F32.PACK_AB_MERGE_C R92, R93, R92, RZ ;  /* 0x0000005c5d5c723e */ /* 0x000fc400048070ff */
[----:B------:R-:W-:Y:S02]  /*169e0*/  F2FP.SATFINITE.E4M3.F32.PACK_AB_MERGE_C R136, R137, R136, RZ ;  /* 0x000000888988723e */ /* 0x000fe400048070ff */
[----:B------:R-:W-:Y:S02]  /*169f0*/  F2FP.SATFINITE.E4M3.F32.PACK_AB_MERGE_C R170, R171, R170, RZ ;  /* 0x000000aaabaa723e */ /* 0x000fe400048070ff */
[----:B------:R-:W-:Y:S01]  /*16a00*/  PRMT R61, R50, 0x5410, R61 ;  /* 0x00005410323d7816 */ /* 0x000fe2000000003d */
[----:B------:R-:W-:Y:S01]  /*16a10*/  IMAD R50, R223, 0x4, R48 ;  /* 0x00000004df327824 */ /* 0x000fe200078e0230 */
[----:B------:R-:W-:Y:S02]  /*16a20*/  LOP3.LUT R40, R40, 0xffff, RZ, 0xc0, !PT ;  /* 0x0000ffff28287812 */ /* 0x000fe400078ec0ff */
[----:B------:R-:W-:Y:S02]  /*16a30*/  LOP3.LUT R45, R6, 0xffff, RZ, 0xc0, !PT ;  /* 0x0000ffff062d7812 */ /* 0x000fe400078ec0ff */
[----:B------:R-:W-:-:S02]  /*16a40*/  LOP3.LUT R62, R8, 0xffff, RZ, 0xc0, !PT ;  /* 0x0000ffff083e7812 */ /* 0x000fc400078ec0ff */
[----:B------:R-:W-:Y:S02]  /*16a50*/  LOP3.LUT R49, R92, 0xffff, RZ, 0xc0, !PT ;  /* 0x0000ffff5c317812 */ /* 0x000fe400078ec0ff */
[----:B------:R-:W-:Y:S02]  /*16a60*/  LOP3.LUT R136, R136, 0xffff, RZ, 0xc0, !PT ;  /* 0x0000ffff88887812 */ /* 0x000fe400078ec0ff */
[----:B------:R-:W-:Y:S02]  /*16a70*/  LOP3.LUT R39, R170, 0xffff, RZ, 0xc0, !PT ;  /* 0x0000ffffaa277812 */ /* 0x000fe400078ec0ff */
[----:B------:R-:W-:Y:S01]  /*16a80*/  PRMT R57, R52, 0x5410, R57 ;  /* 0x0000541034397816 */ /* 0x000fe20000000039 */
[----:B------:R-:W-:Y:S01]  /*16a90*/  IMAD R52, R223, 0x4, R50 ;  /* 0x00000004df347824 */ /* 0x000fe200078e0232 */
[----:B------:R-:W-:Y:S02]  /*16aa0*/  PRMT R79, R4, 0x3340, R1 ;  /* 0x00003340044f7816 */ /* 0x000fe40000000001 */
[----:B------:R-:W-:-:S02]  /*16ab0*/  F2FP.SATFINITE.E4M3.F32.PACK_AB_MERGE_C R156, R157, R156, RZ ;  /* 0x0000009c9d9c723e */ /* 0x000fc400048070ff */
[----:B------:R-:W-:Y:S02]  /*16ac0*/  PRMT R4, R9, 0x4210, R40 ;  /* 0x0000421009047816 */ /* 0x000fe40000000028 */
[----:B------:R-:W-:Y:S02]  /*16ad0*/  PRMT R24, R24, 0x4210, R45 ;  /* 0x0000421018187816 */ /* 0x000fe4000000002d */
[----:B------:R-:W-:Y:S02]  /*16ae0*/  PRMT R25, R25, 0x4210, R62 ;  /* 0x0000421019197816 */ /* 0x000fe4000000003e */
[----:B------:R-:W-:Y:S02]  /*16af0*/  PRMT R26, R26, 0x4210, R49 ;  /* 0x000042101a1a7816 */ /* 0x000fe40000000031 */
[----:B------:R-:W-:Y:S02]  /*16b00*/  PRMT R27, R27, 0x4210, R136 ;  /* 0x000042101b1b7816 */ /* 0x000fe40000000088 */
[----:B------:R-:W-:-:S02]  /*16b10*/  PRMT R9, R18, 0x4210, R39 ;  /* 0x0000421012097816 */ /* 0x000fc40000000027 */
[----:B------:R-:W-:Y:S01]  /*16b20*/  PRMT R18, R54, 0x5410, R59 ;  /* 0x0000541036127816 */ /* 0x000fe2000000003b */
[----:B------:R-:W-:Y:S01]  /*16b30*/  IMAD R54, R223, 0x4, R52 ;  /* 0x00000004df367824 */ /* 0x000fe200078e0234 */
[----:B------:R-:W-:Y:S01]  /*16b40*/  LOP3.LUT R156, R156, 0xffff, RZ, 0xc0, !PT ;  /* 0x0000ffff9c9c7812 */ /* 0x000fe200078ec0ff */
[----:B------:R0:W-:Y:S01]  /*16b50*/  STS.128 [R53+UR11+0x100], R24 ;  /* 0x0001001835007988 */ /* 0x0001e20008000c0b */
[----:B------:R-:W-:Y:S02]  /*16b60*/  LOP3.LUT R43, R5, 0xffff, RZ, 0xc0, !PT ;  /* 0x0000ffff052b7812 */ /* 0x000fe400078ec0ff */
[----:B------:R-:W-:Y:S02]  /*16b70*/  PRMT R6, R11, 0x4210, R156 ;  /* 0x000042100b067816 */ /* 0x000fe4000000009c */
[----:B------:R-:W-:Y:S02]  /*16b80*/  PRMT R11, R22, 0x4210, R43 ;  /* 0x00004210160b7816 */ /* 0x000fe4000000002b */
[----:B------:R-:W-:-:S02]  /*16b90*/  PRMT R22, R58, 0x5410, R63 ;  /* 0x000054103a167816 */ /* 0x000fc4000000003f */
[----:B------:R-:W-:Y:S02]  /*16ba0*/  F2FP.SATFINITE.E4M3.F32.PACK_AB_MERGE_C R168, R169, R168, RZ ;  /* 0x000000a8a9a8723e */ /* 0x000fe400048070ff */
[----:B------:R-:W-:Y:S02]  /*16bb0*/  F2FP.SATFINITE.E4M3.F32.PACK_AB_MERGE_C R158, R159, R158, RZ ;  /* 0x0000009e9f9e723e */ /* 0x000fe400048070ff */
[----:B------:R-:W-:Y:S02]  /*16bc0*/  LOP3.LUT R37, R168, 0xffff, RZ, 0xc0, !PT ;  /* 0x0000ffffa8257812 */ /* 0x000fe400078ec0ff */
[----:B------:R-:W-:Y:S02]  /*16bd0*/  LOP3.LUT R158, R158, 0xffff, RZ, 0xc0, !PT ;  /* 0x0000ffff9e9e7812 */ /* 0x000fe400078ec0ff */
[----:B0-----:R-:W-:Y:S01]  /*16be0*/  PRMT R24, R56, 0x5410, R65 ;  /* 0x0000541038187816 */ /* 0x001fe20000000041 */
[----:B------:R-:W-:Y:S01]  /*16bf0*/  IMAD R56, R223, 0x4, R54 ;  /* 0x00000004df387824 */ /* 0x000fe200078e0236 */
[----:B------:R-:W-:-:S02]  /*16c00*/  PRMT R25, R60, 0x5410, R67 ;  /* 0x000054103c197816 */ /* 0x000fc40000000043 */
[----:B------:R-:W-:Y:S01]  /*16c10*/  PRMT R5, R10, 0x4210, R37 ;  /* 0x000042100a057816 */ /* 0x000fe20000000025 */
[----:B------:R-:W-:Y:S01]  /*16c20*/  IMAD R58, R223, 0x4, R56 ;  /* 0x00000004df3a7824 */ /* 0x000fe200078e0238 */
[----:B------:R-:W-:Y:S02]  /*16c30*/  PRMT R25, R25, 0x5210, R62 ;  /* 0x0000521019197816 */ /* 0x000fe4000000003e */
[----:B------:R-:W-:Y:S01]  /*16c40*/  PRMT R8, R13, 0x4210, R36 ;  /* 0x000042100d087816 */ /* 0x000fe20000000024 */
[----:B------:R-:W-:Y:S01]  /*16c50*/  IMAD R60, R223, 0x4, R58 ;  /* 0x00000004df3c7824 */ /* 0x000fe200078e023a */
[----:B------:R-:W-:Y:S01]  /*16c60*/  PRMT R10, R21, 0x4210, R158 ;  /* 0x00004210150a7816 */ /* 0x000fe2000000009e */
[----:B------:R-:W-:Y:S01]  /*16c70*/  STS.128 [R53+UR11], R4 ;  /* 0x0000000435007988 */ /* 0x000fe20008000c0b */
[----:B------:R-:W-:Y:S01]  /*16c80*/  PRMT R26, R64, 0x5410, R69 ;  /* 0x00005410401a7816 */ /* 0x000fe20000000045 */
[----:B------:R-:W-:Y:S01]  /*16c90*/  IMAD R62, R223, 0x4, R60 ;  /* 0x00000004df3e7824 */ /* 0x000fe200078e023c */
[----:B------:R-:W-:Y:S01]  /*16ca0*/  PRMT R38, R29, 0x5410, R38 ;  /* 0x000054101d267816 */ /* 0x000fe20000000026 */
[----:B------:R0:W-:Y:S01]  /*16cb0*/  STS.128 [R53+UR11+0x80], R8 ;  /* 0x0000800835007988 */ /* 0x0001e20008000c0b */
[----:B------:R-:W-:Y:S01]  /*16cc0*/  F2FP.SATFINITE.E4M3.F32.PACK_AB_MERGE_C R134, R135, R134, RZ ;  /* 0x000000868786723e */ /* 0x000fe200048070ff */
[----:B------:R-:W-:Y:S01]  /*16cd0*/  IMAD R64, R223, 0x4, R62 ;  /* 0x00000004df407824 */ /* 0x000fe200078e023e */
[----:B------:R-:W-:-:S02]  /*16ce0*/  PRMT R27, R66, 0x5410, R71 ;  /* 0x00005410421b7816 */ /* 0x000fc40000000047 */
[----:B------:R-:W-:Y:S01]  /*16cf0*/  F2FP.SATFINITE.E4M3.F32.PACK_AB_MERGE_C R114, R115, R114, RZ ;  /* 0x000000727372723e */ /* 0x000fe200048070ff */
[----:B------:R-:W-:Y:S01]  /*16d00*/  IMAD R66, R223, 0x4, R64 ;  /* 0x00000004df427824 */ /* 0x000fe200078e0240 */
[----:B------:R-:W-:Y:S02]  /*16d10*/  F2FP.SATFINITE.E4M3.F32.PACK_AB_MERGE_C R94, R95, R94, RZ ;  /* 0x0000005e5f5e723e */ /* 0x000fe400048070ff */
[----:B------:R-:W-:Y:S02]  /*16d20*/  F2FP.SATFINITE.E4M3.F32.PACK_AB_MERGE_C R138, R139, R138, RZ ;  /* 0x0000008a8b8a723e */ /* 0x000fe400048070ff */
[----:B------:R-:W-:Y:S02]  /*16d30*/  LOP3.LUT R47, R134, 0xffff, RZ, 0xc0, !PT ;  /* 0x0000ffff862f7812 */ /* 0x000fe400078ec0ff */
[----:B------:R-:W-:Y:S02]  /*16d40*/  PRMT R70, R70, 0x5410, R73 ;  /* 0x0000541046467816 */ /* 0x000fe40000000049 */
[----:B------:R-:W-:Y:S01]  /*16d50*/  PRMT R75, R68, 0x5410, R75 ;  /* 0x00005410444b7816 */ /* 0x000fe2000000004b */
[----:B------:R-:W-:Y:S01]  /*16d60*/  IMAD R68, R223, 0x4, R66 ;  /* 0x00000004df447824 */ /* 0x000fe200078e0242 */
[----:B0-----:R-:W-:-:S02]  /*16d70*/  PRMT R8, R23, 0x5210, R40 ;  /* 0x0000521017087816 */ /* 0x001fc40000000028 */
[----:B------:R-:W-:Y:S02]  /*16d80*/  PRMT R9, R38, 0x5210, R37 ;  /* 0x0000521026097816 */ /* 0x000fe40000000025 */
[----:B------:R-:W-:Y:S02]  /*16d90*/  PRMT R10, R31, 0x5210, R156 ;  /* 0x000052101f0a7816 */ /* 0x000fe4000000009c */
[----:B------:R-:W-:Y:S02]  /*16da0*/  PRMT R11, R12, 0x5210, R41 ;  /* 0x000052100c0b7816 */ /* 0x000fe40000000029 */
[----:B------:R-:W-:Y:S02]  /*16db0*/  LOP3.LUT R114, R114, 0xffff, RZ, 0xc0, !PT ;  /* 0x0000ffff72727812 */ /* 0x000fe400078ec0ff */
[----:B------:R-:W-:Y:S01]  /*16dc0*/  LOP3.LUT R51, R94, 0xffff, RZ, 0xc0, !PT ;  /* 0x0000ffff5e337812 */ /* 0x000fe200078ec0ff */
[----:B------:R0:W-:Y:S01]  /*16dd0*/  STS.128 [R53+UR11+0x200], R8 ;  /* 0x0002000835007988 */ /* 0x0001e20008000c0b */
[----:B------:R-:W-:-:S02]  /*16de0*/  LOP3.LUT R138, R138, 0xffff, RZ, 0xc0, !PT ;  /* 0x0000ffff8a8a7812 */ /* 0x000fc400078ec0ff */
[----:B------:R-:W-:Y:S02]  /*16df0*/  PRMT R72, R72, 0x5410, R77 ;  /* 0x0000541048487816 */ /* 0x000fe4000000004d */
[----:B------:R-:W-:Y:S02]  /*16e00*/  PRMT R32, R32, 0x4210, R47 ;  /* 0x0000421020207816 */ /* 0x000fe4000000002f */
[----:B------:R-:W-:Y:S02]  /*16e10*/  PRMT R33, R33, 0x4210, R114 ;  /* 0x0000421021217816 */ /* 0x000fe40000000072 */
[----:B------:R-:W-:Y:S02]  /*16e20*/  PRMT R34, R34, 0x4210, R51 ;  /* 0x0000421022227816 */ /* 0x000fe40000000033 */
[----:B------:R-:W-:Y:S02]  /*16e30*/  PRMT R35, R35, 0x4210, R138 ;  /* 0x0000421023237816 */ /* 0x000fe4000000008a */
[----:B------:R-:W-:-:S02]  /*16e40*/  PRMT R79, R74, 0x5410, R79 ;  /* 0x000054104a4f7816 */ /* 0x000fc4000000004f */
[----:B------:R-:W-:Y:S01]  /*16e50*/  PRMT R5, R18, 0x5210, R39 ;  /* 0x0000521012057816 */ /* 0x000fe20000000027 */
[----:B------:R1:W-:Y:S01]  /*16e60*/  STS.128 [R53+UR11+0x180], R32 ;  /* 0x0001802035007988 */ /* 0x0003e20008000c0b */
[----:B0-----:R-:W-:Y:S01]  /*16e70*/  PRMT R8, R70, 0x5210, R47 ;  /* 0x0000521046087816 */ /* 0x001fe2000000002f */
[C---:B------:R-:W-:Y:S01]  /*16e80*/  IMAD R70, R223.reuse, 0x4, R68 ;  /* 0x00000004df467824 */ /* 0x040fe200078e0244 */
[----:B------:R-:W-:Y:S02]  /*16e90*/  PRMT R10, R72, 0x5210, R51 ;  /* 0x00005210480a7816 */ /* 0x000fe40000000033 */
[----:B------:R-:W-:Y:S01]  /*16ea0*/  PRMT R7, R22, 0x5210, R43 ;  /* 0x0000521016077816 */ /* 0x000fe2000000002b */
[----:B------:R-:W-:Y:S01]  /*16eb0*/  IMAD R72, R223, 0x4, R70 ;  /* 0x00000004df487824 */ /* 0x000fe200078e0246 */
[----:B------:R-:W-:Y:S02]  /*16ec0*/  PRMT R9, R75, 0x5210, R114 ;  /* 0x000052104b097816 */ /* 0x000fe40000000072 */
[----:B------:R-:W-:Y:S01]  /*16ed0*/  PRMT R11, R79, 0x5210, R138 ;  /* 0x000052104f0b7816 */ /* 0x000fe2000000008a */
[----:B------:R-:W-:Y:S01]  /*16ee0*/  IMAD R74, R223, 0x4, R72 ;  /* 0x00000004df4a7824 */ /* 0x000fe200078e0248 */
[----:B------:R-:W-:-:S02]  /*16ef0*/  PRMT R24, R24, 0x5210, R45 ;  /* 0x0000521018187816 */ /* 0x000fc4000000002d */
[----:B------:R-:W-:Y:S01]  /*16f00*/  PRMT R26, R26, 0x5210, R49 ;  /* 0x000052101a1a7816 */ /* 0x000fe20000000031 */
[----:B------:R-:W-:Y:S01]  /*16f10*/  IMAD R76, R223, 0x4, R74 ;  /* 0x00000004df4c7824 */ /* 0x000fe200078e024a */
[----:B------:R0:W-:Y:S01]  /*16f20*/  STS.128 [R53+UR11+0x380], R8 ;  /* 0x0003800835007988 */ /* 0x0001e20008000c0b */
[----:B-1----:R-:W-:Y:S01]  /*16f30*/  IMAD.MOV.U32 R32, RZ, RZ, 0x3dc6b27f ;  /* 0x3dc6b27fff207424 */ /* 0x002fe200078e00ff */
[----:B------:R-:W-:Y:S01]  /*16f40*/  PRMT R27, R27, 0x5210, R136 ;  /* 0x000052101b1b7816 */ /* 0x000fe20000000088 */
[----:B------:R-:W-:Y:S01]  /*16f50*/  IMAD R78, R223, 0x4, R76 ;  /* 0x00000004df4e7824 */ /* 0x000fe200078e024c */
[----:B------:R-:W-:Y:S01]  /*16f60*/  ISETP.GE.U32.AND P5, PT, R16, 0x7f800000, PT ;  /* 0x7f8000001000780c */ /* 0x000fe20003fa6070 */
[----:B------:R-:W-:Y:S01]  /*16f70*/  FFMA.FTZ R4, R15, R32, -0.16845393180847167969 ;  /* 0xbe2c7f300f047423 */ /* 0x000fe20000010020 */
[----:B------:R-:W-:Y:S01]  /*16f80*/  ISETP.GE.U32.AND P2, PT, R14, 0x7f800000, PT ;  /* 0x7f8000000e00780c */ /* 0x000fe20003f46070 */
[----:B------:R-:W-:Y:S01]  /*16f90*/  IMAD R80, R223, 0x4, R78 ;  /* 0x00000004df507824 */ /* 0x000fe200078e024e */
[----:B------:R-:W-:Y:S01]  /*16fa0*/  STS.128 [R53+UR11+0x300], R24 ;  /* 0x0003001835007988 */ /* 0x000fe20008000c0b */
[----:B------:R-:W-:Y:S01]  /*16fb0*/  FFMA.FTZ R4, R15, R4, 0.1716887056827545166 ;  /* 0x3e2fcf2a0f047423 */ /* 0x000fe20000010004 */
[----:B------:R-:W-:Y:S01]  /*16fc0*/  ISETP.GE.U32.AND P1, PT, R20, 0x7f800000, PT ;  /* 0x7f8000001400780c */ /* 0x000fe20003f26070 */
[----:B------:R-:W-:Y:S01]  /*16fd0*/  IMAD R82, R223, 0x4, R80 ;  /* 0x00000004df527824 */ /* 0x000fe200078e0250 */
[----:B------:R-:W-:Y:S01]  /*16fe0*/  LOP3.LUT R29, R2, 0x40, RZ, 0x3c, !PT ;  /* 0x00000040021d7812 */ /* 0x000fe200078e3cff */
[----:B------:R-:W-:Y:S01]  /*16ff0*/  FFMA.FTZ R6, R15, R4, -0.17900948226451873779 ;  /* 0xbe374e430f067423 */ /* 0x000fe20000010004 */
[----:B------:R-:W-:Y:S01]  /*17000*/  PRMT R4, R57, 0x5210, R36 ;  /* 0x0000521039047816 */ /* 0x000fe20000000024 */
[----:B------:R-:W-:-:S02]  /*17010*/  IMAD R84, R223, 0x4, R82 ;  /* 0x00000004df547824 */ /* 0x000fc400078e0252 */
[----:B0-----:R-:W-:Y:S01]  /*17020*/  FFMA.FTZ R8, R19, R32, -0.16845393180847167969 ;  /* 0xbe2c7f3013087423 */ /* 0x001fe20000010020 */
[----:B------:R-:W-:Y:S01]  /*17030*/  FFMA.FTZ R12, R15, R6, 0.20512372255325317383 ;  /* 0x3e520bf40f0c7423 */ /* 0x000fe20000010006 */
[----:B------:R-:W-:Y:S01]  /*17040*/  PRMT R6, R61, 0x5210, R158 ;  /* 0x000052103d067816 */ /* 0x000fe2000000009e */
[----:B------:R-:W-:Y:S02]  /*17050*/  IMAD R86, R223, 0x4, R84 ;  /* 0x00000004df567824 */ /* 0x000fe400078e0254 */
[----:B------:R-:W-:Y:S01]  /*17060*/  FFMA.FTZ R8, R19, R8, 0.1716887056827545166 ;  /* 0x3e2fcf2a13087423 */ /* 0x000fe20000010008 */
[----:B------:R-:W-:Y:S01]  /*17070*/  FFMA.FTZ R12, R15, R12, -0.24046532809734344482 ;  /* 0xbe763c8b0f0c7423 */ /* 0x000fe2000001000c */
[----:B------:R-:W-:Y:S01]  /*17080*/  FSETP.NEU.AND P4, PT, R14, RZ, PT ;  /* 0x000000ff0e00720b */ /* 0x000fe20003f8d000 */
[----:B------:R0:W-:Y:S01]  /*17090*/  STS.128 [R53+UR11+0x280], R4 ;  /* 0x0002800435007988 */ /* 0x0001e20008000c0b */
[----:B------:R-:W-:Y:S02]  /*170a0*/  IMAD R88, R223, 0x4, R86 ;  /* 0x00000004df587824 */ /* 0x000fe400078e0256 */
[----:B------:R-:W-:Y:S01]  /*170b0*/  FFMA.FTZ R8, R19, R8, -0.17900948226451873779 ;  /* 0xbe374e4313087423 */ /* 0x000fe20000010008 */
[----:B------:R-:W-:Y:S01]  /*170c0*/  FFMA.FTZ R12, R15, R12, 0.28857114911079406738 ;  /* 0x3e93bf990f0c7423 */ /* 0x000fe2000001000c */
[----:B------:R-:W-:Y:S01]  /*170d0*/  BAR.SYNC.DEFER_BLOCKING 0x0 ;  /* 0x0000000000007b1d */ /* 0x000fe20000010000 */
[----:B------:R-:W-:-:S02]  /*170e0*/  IMAD R90, R223, 0x4, R88 ;  /* 0x00000004df5a7824 */ /* 0x000fc400078e0258 */
[----:B------:R-:W-:Y:S01]  /*170f0*/  FFMA.FTZ R8, R19, R8, 0.20512372255325317383 ;  /* 0x3e520bf413087423 */ /* 0x000fe20000010008 */
[----:B------:R-:W-:Y:S01]  /*17100*/  FFMA.FTZ R12, R15, R12, -0.36067417263984680176 ;  /* 0xbeb8aa490f0c7423 */ /* 0x000fe2000001000c */
[----:B------:R-:W-:Y:S01]  /*17110*/  FSETP.NEU.AND P3, PT, R16, RZ, PT ;  /* 0x000000ff1000720b */ /* 0x000fe20003f6d000 */
[----:B------:R-:W-:Y:S02]  /*17120*/  IMAD R92, R223, 0x4, R90 ;  /* 0x00000004df5c7824 */ /* 0x000fe400078e025a */
[----:B------:R-:W-:Y:S01]  /*17130*/  FFMA.FTZ R8, R19, R8, -0.24046532809734344482 ;  /* 0xbe763c8b13087423 */ /* 0x000fe20000010008 */
[----:B------:R-:W-:Y:S01]  /*17140*/  FFMA.FTZ R12, R15, R12, 0.48089820146560668945 ;  /* 0x3ef6384a0f0c7423 */ /* 0x000fe2000001000c */
[----:B------:R-:W-:Y:S02]  /*17150*/  @P1 IMAD.MOV.U32 R21, RZ, RZ, 0x7f800000 ;  /* 0x7f800000ff151424 */ /* 0x000fe400078e00ff */
[----:B------:R-:W-:Y:S02]  /*17160*/  IMAD R94, R223, 0x4, R92 ;  /* 0x00000004df5e7824 */ /* 0x000fe400078e025c */
[----:B------:R-:W-:Y:S01]  /*17170*/  FFMA.FTZ R8, R19, R8, 0.28857114911079406738 ;  /* 0x3e93bf9913087423 */ /* 0x000fe20000010008 */
[-C--:B0-----:R-:W-:Y:S01]  /*17180*/  FFMA.FTZ R4, R3, R32.reuse, -0.16845393180847167969 ;  /* 0xbe2c7f3003047423 */ /* 0x081fe20000010020 */
[----:B------:R-:W-:Y:S01]  /*17190*/  FFMA.FTZ R6, R17, R32, -0.16845393180847167969 ;  /* 0xbe2c7f3011067423 */ /* 0x000fe20000010020 */
[----:B------:R-:W-:-:S02]  /*171a0*/  IMAD R96, R223, 0x4, R94 ;  /* 0x00000004df607824 */ /* 0x000fc400078e025e */
[----:B------:R-:W-:Y:S01]  /*171b0*/  FFMA.FTZ R8, R19, R8, -0.36067417263984680176 ;  /* 0xbeb8aa4913087423 */ /* 0x000fe20000010008 */
[----:B------:R-:W-:Y:S01]  /*171c0*/  FFMA.FTZ R4, R3, R4, 0.1716887056827545166 ;  /* 0x3e2fcf2a03047423 */ /* 0x000fe20000010004 */
[----:B------:R-:W-:Y:S01]  /*171d0*/  FFMA.FTZ R6, R17, R6, 0.1716887056827545166 ;  /* 0x3e2fcf2a11067423 */ /* 0x000fe20000010006 */
[----:B------:R-:W-:Y:S02]  /*171e0*/  IMAD R98, R223, 0x4, R96 ;  /* 0x00000004df627824 */ /* 0x000fe400078e0260 */
[----:B------:R-:W-:Y:S01]  /*171f0*/  FFMA.FTZ R8, R19, R8, 0.48089820146560668945 ;  /* 0x3ef6384a13087423 */ /* 0x000fe20000010008 */
[----:B------:R-:W-:Y:S01]  /*17200*/  FFMA.FTZ R4, R3, R4, -0.17900948226451873779 ;  /* 0xbe374e4303047423 */ /* 0x000fe20000010004 */
[----:B------:R-:W-:Y:S01]  /*17210*/  FFMA.FTZ R6, R17, R6, -0.17900948226451873779 ;  /* 0xbe374e4311067423 */ /* 0x000fe20000010006 */
[----:B------:R-:W-:Y:S02]  /*17220*/  IMAD R100, R223, 0x4, R98 ;  /* 0x00000004df647824 */ /* 0x000fe400078e0262 */
[----:B------:R-:W-:Y:S01]  /*17230*/  FFMA.FTZ R8, R19, R8, -0.72134751081466674805 ;  /* 0xbf38aa3b13087423 */ /* 0x000fe20000010008 */
[----:B------:R-:W-:Y:S01]  /*17240*/  FFMA.FTZ R4, R3, R4, 0.20512372255325317383 ;  /* 0x3e520bf403047423 */ /* 0x000fe20000010004 */
[----:B------:R-:W-:Y:S01]  /*17250*/  FFMA.FTZ R6, R17, R6, 0.20512372255325317383 ;  /* 0x3e520bf411067423 */ /* 0x000fe20000010006 */
[----:B------:R-:W-:-:S02]  /*17260*/  IMAD R102, R223, 0x4, R100 ;  /* 0x00000004df667824 */ /* 0x000fc400078e0264 */
[----:B------:R-:W-:Y:S01]  /*17270*/  FFMA.FTZ R12, R15, R12, -0.72134751081466674805 ;  /* 0xbf38aa3b0f0c7423 */ /* 0x000fe2000001000c */
[----:B------:R-:W-:Y:S01]  /*17280*/  FFMA.FTZ R4, R3, R4, -0.24046532809734344482 ;  /* 0xbe763c8b03047423 */ /* 0x000fe20000010004 */
[----:B------:R-:W-:Y:S01]  /*17290*/  FFMA.FTZ R6, R17, R6, -0.24046532809734344482 ;  /* 0xbe763c8b11067423 */ /* 0x000fe20000010006 */
[----:B------:R-:W-:Y:S02]  /*172a0*/  IMAD R104, R223, 0x4, R102 ;  /* 0x00000004df687824 */ /* 0x000fe400078e0266 */
[----:B------:R-:W-:Y:S01]  /*172b0*/  FMUL R8, R19, R8 ;  /* 0x0000000813087220 */ /* 0x000fe20000400000 */
[----:B------:R-:W-:Y:S01]  /*172c0*/  FFMA.FTZ R4, R3, R4, 0.28857114911079406738 ;  /* 0x3e93bf9903047423 */ /* 0x000fe20000010004 */
[----:B------:R-:W-:Y:S01]  /*172d0*/  FFMA.FTZ R6, R17, R6, 0.28857114911079406738 ;  /* 0x3e93bf9911067423 */ /* 0x000fe20000010006 */
[----:B------:R-:W-:Y:S02]  /*172e0*/  IMAD R106, R223, 0x4, R104 ;  /* 0x00000004df6a7824 */ /* 0x000fe400078e0268 */
[----:B------:R-:W-:Y:S01]  /*172f0*/  FMUL R12, R15, R12 ;  /* 0x0000000c0f0c7220 */ /* 0x000fe20000400000 */
[----:B------:R-:W-:Y:S01]  /*17300*/  FFMA.FTZ R4, R3, R4, -0.36067417263984680176 ;  /* 0xbeb8aa4903047423 */ /* 0x000fe20000010004 */
[----:B------:R-:W-:Y:S01]  /*17310*/  FFMA.FTZ R6, R17, R6, -0.36067417263984680176 ;  /* 0xbeb8aa4911067423 */ /* 0x000fe20000010006 */
[----:B------:R-:W-:-:S02]  /*17320*/  IMAD R108, R223, 0x4, R106 ;  /* 0x00000004df6c7824 */ /* 0x000fc400078e026a */
[----:B------:R-:W-:Y:S01]  /*17330*/  FMUL R8, R19, R8 ;  /* 0x0000000813087220 */ /* 0x000fe20000400000 */
[----:B------:R-:W-:Y:S01]  /*17340*/  FFMA.FTZ R4, R3, R4, 0.48089820146560668945 ;  /* 0x3ef6384a03047423 */ /* 0x000fe20000010004 */
[----:B------:R-:W-:Y:S01]  /*17350*/  FFMA.FTZ R6, R17, R6, 0.48089820146560668945 ;  /* 0x3ef6384a11067423 */ /* 0x000fe20000010006 */
[----:B------:R-:W-:Y:S02]  /*17360*/  IMAD R110, R223, 0x4, R108 ;  /* 0x00000004df6e7824 */ /* 0x000fe400078e026c */
[----:B------:R-:W-:Y:S01]  /*17370*/  FMUL R12, R15, R12 ;  /* 0x0000000c0f0c7220 */ /* 0x000fe20000400000 */
[----:B------:R-:W-:Y:S01]  /*17380*/  FFMA.FTZ R4, R3, R4, -0.72134751081466674805 ;  /* 0xbf38aa3b03047423 */ /* 0x000fe20000010004 */
[----:B------:R-:W-:Y:S01]  /*17390*/  FFMA.FTZ R6, R17, R6, -0.72134751081466674805 ;  /* 0xbf38aa3b11067423 */ /* 0x000fe20000010006 */
[----:B------:R-:W-:Y:S01]  /*173a0*/  FFMA.FTZ R8, R19, 1.4426950216293334961, R8 ;  /* 0x3fb8aa3b13087823 */ /* 0x000fe20000010008 */
[----:B------:R-:W-:Y:S02]  /*173b0*/  IMAD R112, R223, 0x4, R110 ;  /* 0x00000004df707824 */ /* 0x000fe400078e026e */
[----:B------:R-:W-:Y:S01]  /*173c0*/  FMUL R4, R3, R4 ;  /* 0x0000000403047220 */ /* 0x000fe20000400000 */
[----:B------:R-:W-:Y:S01]  /*173d0*/  FMUL R6, R17, R6 ;  /* 0x0000000611067220 */ /* 0x000fe20000400000 */
[----:B------:R-:W-:Y:S01]  /*173e0*/  FFMA.FTZ R12, R15, 1.4426950216293334961, R12 ;  /* 0x3fb8aa3b0f0c7823 */ /* 0x000fe2000001000c */
[----:B------:R-:W-:Y:S01]  /*173f0*/  FADD R233, R233, R8 ;  /* 0x00000008e9e97221 */ /* 0x000fe20000000000 */
[----:B------:R-:W-:Y:S01]  /*17400*/  FMUL R4, R3, R4 ;  /* 0x0000000403047220 */ /* 0x000fe20000400000 */
[----:B------:R-:W-:Y:S01]  /*17410*/  FMUL R6, R17, R6 ;  /* 0x0000000611067220 */ /* 0x000fe20000400000 */
[----:B------:R-:W0:Y:S01]  /*17420*/  LDS.128 R8, [R29+UR11] ;  /* 0x0000000b1d087984 */ /* 0x000e220008000c00 */
[----:B------:R-:W-:-:S02]  /*17430*/  IMAD R114, R223, 0x4, R112 ;  /* 0x00000004df727824 */ /* 0x000fc400078e0270 */
[----:B------:R-:W-:Y:S01]  /*17440*/  FFMA.FTZ R4, R3, 1.4426950216293334961, R4 ;  /* 0x3fb8aa3b03047823 */ /* 0x000fe20000010004 */
[----:B------:R-:W-:Y:S01]  /*17450*/  FFMA.FTZ R6, R17, 1.4426950216293334961, R6 ;  /* 0x3fb8aa3b11067823 */ /* 0x000fe20000010006 */
[----:B------:R-:W-:Y:S02]  /*17460*/  @P5 IMAD.MOV.U32 R17, RZ, RZ, 0x7f800000 ;  /* 0x7f800000ff115424 */ /* 0x000fe400078e00ff */
[----:B------:R-:W-:Y:S01]  /*17470*/  FADD R227, R227, R12 ;  /* 0x0000000ce3e37221 */ /* 0x000fe20000000000 */
[----:B------:R-:W-:Y:S01]  /*17480*/  FADD R237, R237, R4 ;  /* 0x00000004eded7221 */ /* 0x000fe20000000000 */
[----:B------:R-:W-:Y:S01]  /*17490*/  FADD R235, R235, R6 ;  /* 0x00000006ebeb7221 */ /* 0x000fe20000000000 */
[----:B------:R-:W-:Y:S01]  /*174a0*/  @P2 IMAD.MOV.U32 R3, RZ, RZ, 0x7f800000 ;  /* 0x7f800000ff032424 */ /* 0x000fe200078e00ff */
[----:B------:R-:W1:Y:S01]  /*174b0*/  LDS.128 R4, [R2+UR11] ;  /* 0x0000000b02047984 */ /* 0x000e620008000c00 */
[----:B------:R-:W-:Y:S01]  /*174c0*/  @P5 FFMA.FTZ R237, R16, R17, +INF ;  /* 0x7f80000010ed5423 */ /* 0x000fe20000010011 */
[----:B------:R-:W-:Y:S01]  /*174d0*/  ISETP.GE.U32.AND P5, PT, R28, 0x7f800000, PT ;  /* 0x7f8000001c00780c */ /* 0x000fe20003fa6070 */
[----:B------:R-:W-:Y:S01]  /*174e0*/  @P2 FFMA.FTZ R227, R14, R3, +INF ;  /* 0x7f8000000ee32423 */ /* 0x000fe20000010003 */
[----:B------:R-:W-:Y:S01]  /*174f0*/  IMAD R3, R240, UR5, RZ ;  /* 0x00000005f0037c24 */ /* 0x000fe2000f8e02ff */
[----:B------:R-:W2:Y:S01]  /*17500*/  LDS.128 R12, [R2+UR11+0x400] ;  /* 0x0004000b020c7984 */ /* 0x000ea20008000c00 */
[C---:B------:R-:W-:Y:S01]  /*17510*/  IMAD R116, R223.reuse, 0x4, R114 ;  /* 0x00000004df747824 */ /* 0x040fe200078e0272 */
[----:B------:R-:W-:Y:S01]  /*17520*/  USHF.R.S32.HI UR5, URZ, 0x1f, UR4 ;  /* 0x0000001fff057899 */ /* 0x000fe20008011404 */
[C---:B------:R-:W-:Y:S01]  /*17530*/  @P1 FFMA.FTZ R235, R20.reuse, R21, +INF ;  /* 0x7f80000014eb1423 */ /* 0x040fe20000010015 */
[----:B------:R-:W3:Y:S01]  /*17540*/  LDS.128 R16, [R29+UR11+0x400] ;  /* 0x0004000b1d107984 */ /* 0x000ee20008000c00 */
[----:B------:R-:W-:Y:S01]  /*17550*/  FSETP.NEU.AND P2, PT, R20, RZ, PT ;  /* 0x000000ff1400720b */ /* 0x000fe20003f4d000 */
[----:B------:R-:W-:Y:S01]  /*17560*/  IMAD R118, R223, 0x4, R116 ;  /* 0x00000004df767824 */ /* 0x000fe200078e0274 */
[----:B-----5:R-:W-:Y:S01]  /*17570*/  IADD3 R230, P1, P6, R3, UR4, R230 ;  /* 0x0000000403e67c10 */ /* 0x020fe2000fe3e0e6 */
[----:B------:R-:W4:Y:S01]  /*17580*/  LDS.128 R24, [R2+UR11+0x800] ;  /* 0x0008000b02187984 */ /* 0x000f220008000c00 */
[----:B------:R-:W-:Y:S01]  /*17590*/  SHF.R.S32.HI R32, RZ, 0x1f, R3 ;  /* 0x0000001fff207819 */ /* 0x000fe20000011403 */
[----:B------:R-:W-:Y:S01]  /*175a0*/  IMAD R120, R223, 0x4, R118 ;  /* 0x00000004df787824 */ /* 0x000fe200078e0276 */
[----:B------:R-:W-:Y:S01]  /*175b0*/  FSEL R227, R227, -INF , P4 ;  /* 0xff800000e3e37808 */ /* 0x000fe20002000000 */
[----:B------:R-:W5:Y:S01]  /*175c0*/  LDS.128 R20, [R29+UR11+0x800] ;  /* 0x0008000b1d147984 */ /* 0x000f620008000c00 */
[----:B------:R-:W-:Y:S01]  /*175d0*/  IADD3.X R231, PT, PT, R32, UR5, R231, P1, P6 ;  /* 0x0000000520e77c10 */ /* 0x000fe20008fec4e7 */
[----:B------:R-:W-:Y:S01]  /*175e0*/  @P5 IMAD.MOV.U32 R3, RZ, RZ, 0x7f800000 ;  /* 0x7f800000ff035424 */ /* 0x000fe200078e00ff */
[-C--:B------:R-:W-:Y:S01]  /*175f0*/  IADD3 R36, P6, PT, R30, R230.reuse, RZ ;  /* 0x000000e61e247210 */ /* 0x080fe20007fde0ff */
[----:B------:R0:W4:Y:S01]  /*17600*/  LDS.128 R32, [R2+UR11+0xc00] ;  /* 0x000c000b02207984 */ /* 0x0001220008000c00 */
[C---:B------:R-:W-:Y:S01]  /*17610*/  IMAD R122, R223.reuse, 0x4, R120 ;  /* 0x00000004df7a7824 */ /* 0x040fe200078e0278 */
[C---:B------:R-:W-:Y:S01]  /*17620*/  FSETP.NEU.AND P1, PT, R28.reuse, RZ, PT ;  /* 0x000000ff1c00720b */ /* 0x040fe20003f2d000 */
[----:B------:R-:W-:Y:S01]  /*17630*/  @P5 FFMA.FTZ R233, R28, R3, +INF ;  /* 0x7f8000001ce95423 */ /* 0x000fe20000010003 */
[----:B------:R-:W-:Y:S01]  /*17640*/  LEA.HI.X.SX32 R37, R30, R231, 0x1, P6 ;  /* 0x000000e71e257211 */ /* 0x000fe200030f0eff */
[C---:B------:R-:W-:Y:S01]  /*17650*/  IMAD R124, R223.reuse, 0x4, R122 ;  /* 0x00000004df7c7824 */ /* 0x040fe200078e027a */
[----:B------:R-:W5:Y:S01]  /*17660*/  LDS.128 R28, [R29+UR11+0xc00] ;  /* 0x000c000b1d1c7984 */ /* 0x000f620008000c00 */
[-C--:B------:R-:W-:Y:S01]  /*17670*/  IADD3 R40, P6, PT, R44, R230.reuse, RZ ;  /* 0x000000e62c287210 */ /* 0x080fe20007fde0ff */
[----:B------:R-:W3:Y:S01]  /*17680*/  LDCU UR4, c[0x0][0x3ec] ;  /* 0x00007d80ff0477ac */ /* 0x000ee20008000800 */
[----:B------:R-:W-:Y:S01]  /*17690*/  IMAD R126, R223, 0x4, R124 ;  /* 0x00000004df7e7824 */ /* 0x000fe200078e027c */
[----:B------:R-:W-:-:S02]  /*176a0*/  IADD3 R38, P5, PT, R42, R230, RZ ;  /* 0x000000e62a267210 */ /* 0x000fc40007fbe0ff */
[-C--:B------:R-:W-:Y:S01]  /*176b0*/  LEA.HI.X.SX32 R41, R44, R231.reuse, 0x1, P6 ;  /* 0x000000e72c297211 */ /* 0x080fe200030f0eff */
[C---:B------:R-:W-:Y:S01]  /*176c0*/  IMAD R128, R223.reuse, 0x4, R126 ;  /* 0x00000004df807824 */ /* 0x040fe200078e027e */
[----:B0-----:R-:W-:Y:S02]  /*176d0*/  IADD3 R2, P6, PT, R46, R230, RZ ;  /* 0x000000e62e027210 */ /* 0x001fe40007fde0ff */
[-C--:B------:R-:W-:Y:S01]  /*176e0*/  LEA.HI.X.SX32 R39, R42, R231.reuse, 0x1, P5 ;  /* 0x000000e72a277211 */ /* 0x080fe200028f0eff */
[C---:B------:R-:W-:Y:S01]  /*176f0*/  IMAD R130, R223.reuse, 0x4, R128 ;  /* 0x00000004df827824 */ /* 0x040fe200078e0280 */
[----:B------:R-:W-:Y:S02]  /*17700*/  PRMT R49, R8, 0x7770, RZ ;  /* 0x0000777008317816 */ /* 0x000fe400000000ff */
[----:B-1----:R-:W-:Y:S01]  /*17710*/  PRMT R45, R4, 0x7770, RZ ;  /* 0x00007770042d7816 */ /* 0x002fe200000000ff */
[----:B------:R-:W-:Y:S01]  /*17720*/  IMAD R132, R223, 0x4, R130 ;  /* 0x00000004df847824 */ /* 0x000fe200078e0282 */
[----:B------:R-:W-:-:S02]  /*17730*/  LEA.HI.X.SX32 R3, R46, R231, 0x1, P6 ;  /* 0x000000e72e037211 */ /* 0x000fc400030f0eff */
[----:B--2---:R-:W-:Y:S01]  /*17740*/  PRMT R47, R12, 0x7770, RZ ;  /* 0x000077700c2f7816 */ /* 0x004fe200000000ff */
[----:B------:R0:W-:Y:S01]  /*17750*/  STG.E.U8 desc[UR16][R36.64], R45 ;  /* 0x0000002d24007986 */ /* 0x0001e2000c101110 */
[C---:B------:R-:W-:Y:S01]  /*17760*/  IMAD R134, R223.reuse, 0x4, R132 ;  /* 0x00000004df867824 */ /* 0x040fe200078e0284 */
[-C--:B------:R-:W-:Y:S01]  /*17770*/  IADD3 R42, P5, PT, R48, R230.reuse, RZ ;  /* 0x000000e6302a7210 */ /* 0x080fe20007fbe0ff */
[----:B---3--:R-:W-:Y:S01]  /*17780*/  UIMAD UR4, UR10, UR4, URZ ;  /* 0x000000040a0472a4 */ /* 0x008fe2000f8e02ff */
[----:B------:R1:W-:Y:S01]  /*17790*/  STG.E.U8 desc[UR16][R38.64], R49 ;  /* 0x0000003126007986 */ /* 0x0003e2000c101110 */
[----:B------:R-:W-:Y:S01]  /*177a0*/  PRMT R51, R16, 0x7770, RZ ;  /* 0x0000777010337816 */ /* 0x000fe200000000ff */
[----:B------:R-:W-:Y:S01]  /*177b0*/  IMAD R136, R223, 0x4, R134 ;  /* 0x00000004df887824 */ /* 0x000fe200078e0286 */
[-C--:B------:R-:W-:Y:S01]  /*177c0*/  LEA.HI.X.SX32 R43, R48, R231.reuse, 0x1, P5 ;  /* 0x000000e7302b7211 */ /* 0x080fe200028f0eff */
[----:B------:R-:W-:Y:S01]  /*177d0*/  STG.E.U8 desc[UR16][R40.64], R47 ;  /* 0x0000002f28007986 */ /* 0x000fe2000c101110 */
[----:B------:R-:W-:Y:S01]  /*177e0*/  PRMT R249, R5, 0x7770, RZ ;  /* 0x0000777005f97816 */ /* 0x000fe200000000ff */
[----:B------:R-:W-:Y:S01]  /*177f0*/  IMAD R138, R223, 0x4, R136 ;  /* 0x00000004df8a7824 */ /* 0x000fe200078e0288 */
[----:B------:R-:W-:Y:S01]  /*17800*/  PRMT R251, R9, 0x7770, RZ ;  /* 0x0000777009fb7816 */ /* 0x000fe200000000ff */
[----:B------:R2:W-:Y:S01]  /*17810*/  STG.E.U8 desc[UR16][R2.64], R51 ;  /* 0x0000003302007986 */ /* 0x0005e2000c101110 */
[-C--:B0-----:R-:W-:Y:S01]  /*17820*/  IADD3 R36, P6, PT, R50, R230.reuse, RZ ;  /* 0x000000e632247210 */ /* 0x081fe20007fde0ff */
[C---:B------:R-:W-:Y:S01]  /*17830*/  IMAD R140, R223.reuse, 0x4, R138 ;  /* 0x00000004df8c7824 */ /* 0x040fe200078e028a */
[----:B----4-:R-:W-:Y:S01]  /*17840*/  PRMT R45, R24, 0x7770, RZ ;  /* 0x00007770182d7816 */ /* 0x010fe200000000ff */
[----:B------:R-:W-:Y:S01]  /*17850*/  USHF.L.U32 UR6, UR4, 0x2, URZ ;  /* 0x0000000204067899 */ /* 0x000fe200080006ff */
[-C--:B------:R-:W-:Y:S01]  /*17860*/  LEA.HI.X.SX32 R37, R50, R231.reuse, 0x1, P6 ;  /* 0x000000e732257211 */ /* 0x080fe200030f0eff */
[C---:B------:R-:W-:Y:S01]  /*17870*/  IMAD R142, R223.reuse, 0x4, R140 ;  /* 0x00000004df8e7824 */ /* 0x040fe200078e028c */
[-C--:B-1----:R-:W-:Y:S01]  /*17880*/  IADD3 R38, P6, PT, R52, R230.reuse, RZ ;  /* 0x000000e634267210 */ /* 0x082fe20007fde0ff */
[----:B------:R0:W-:Y:S01]  /*17890*/  STG.E.U8 desc[UR16][R42.64], R45 ;  /* 0x0000002d2a007986 */ /* 0x0001e2000c101110 */
[----:B-----5:R-:W-:Y:S01]  /*178a0*/  PRMT R49, R20, 0x7770, RZ ;  /* 0x0000777014317816 */ /* 0x020fe200000000ff */
[C---:B------:R-:W-:Y:S01]  /*178b0*/  IMAD R144, R223.reuse, 0x4, R142 ;  /* 0x00000004df907824 */ /* 0x040fe200078e028e */
[----:B------:R-:W-:Y:S01]  /*178c0*/  LEA.HI.X.SX32 R39, R52, R231, 0x1, P6 ;  /* 0x000000e734277211 */ /* 0x000fe200030f0eff */
[----:B------:R-:W-:Y:S01]  /*178d0*/  UIMAD.WIDE UR4, UR4, 0x4, URZ ;  /* 0x00000004040478a5 */ /* 0x000fe2000f8e02ff */
[-C--:B--2---:R-:W-:Y:S01]  /*178e0*/  IADD3 R2, P6, PT, R56, R230.reuse, RZ ;  /* 0x000000e638027210 */ /* 0x084fe20007fde0ff */
[----:B------:R1:W-:Y:S01]  /*178f0*/  STG.E.U8 desc[UR16][R36.64], R49 ;  /* 0x0000003124007986 */ /* 0x0003e2000c101110 */
[----:B------:R-:W-:Y:S01]  /*17900*/  IADD3 R40, P5, PT, R54, R230, RZ ;  /* 0x000000e636287210 */ /* 0x000fe20007fbe0ff */
[----:B------:R-:W-:Y:S01]  /*17910*/  IMAD R146, R223, 0x4, R144 ;  /* 0x00000004df927824 */ /* 0x000fe200078e0290 */
[----:B------:R-:W-:-:S02]  /*17920*/  PRMT R47, R32, 0x7770, RZ ;  /* 0x00007770202f7816 */ /* 0x000fc400000000ff */
[-C--:B------:R-:W-:Y:S01]  /*17930*/  LEA.HI.X.SX32 R3, R56, R231.reuse, 0x1, P6 ;  /* 0x000000e738037211 */ /* 0x080fe200030f0eff */
[C---:B------:R-:W-:Y:S01]  /*17940*/  IMAD R148, R223.reuse, 0x4, R146 ;  /* 0x00000004df947824 */ /* 0x040fe200078e0292 */
[-C--:B------:R-:W-:Y:S01]  /*17950*/  LEA.HI.X.SX32 R41, R54, R231.reuse, 0x1, P5 ;  /* 0x000000e736297211 */ /* 0x080fe200028f0eff */
[----:B------:R2:W-:Y:S01]  /*17960*/  STG.E.U8 desc[UR16][R38.64], R47 ;  /* 0x0000002f26007986 */ /* 0x0005e2000c101110 */
[----:B------:R-:W-:Y:S01]  /*17970*/  PRMT R51, R28, 0x7770, RZ ;  /* 0x000077701c337816 */ /* 0x000fe200000000ff */
[C---:B------:R-:W-:Y:S01]  /*17980*/  IMAD R150, R223.reuse, 0x4, R148 ;  /* 0x00000004df967824 */ /* 0x040fe200078e0294 */
[----:B0-----:R-:W-:Y:S02]  /*17990*/  PRMT R45, R4, 0x7771, RZ ;  /* 0x00007771042d7816 */ /* 0x001fe400000000ff */
[-C--:B-1----:R-:W-:Y:S01]  /*179a0*/  IADD3 R36, P6, PT, R58, R230.reuse, RZ ;  /* 0x000000e63a247210 */ /* 0x082fe20007fde0ff */
[----:B------:R0:W-:Y:S01]  /*179b0*/  STG.E.U8 desc[UR16][R40.64], R51 ;  /* 0x0000003328007986 */ /* 0x0001e2000c101110 */
[-C--:B------:R-:W-:Y:S01]  /*179c0*/  IADD3 R42, P5, PT, R60, R230.reuse, RZ ;  /* 0x000000e63c2a7210 */ /* 0x080fe20007fbe0ff */
[C---:B------:R-:W-:Y:S01]  /*179d0*/  IMAD R152, R223.reuse, 0x4, R150 ;  /* 0x00000004df987824 */ /* 0x040fe200078e0296 */
[----:B------:R-:W-:Y:S01]  /*179e0*/  LEA.HI.X.SX32 R37, R58, R231, 0x1, P6 ;  /* 0x000000e73a257211 */ /* 0x000fe200030f0eff */
[----:B------:R1:W-:Y:S01]  /*179f0*/  STG.E.U8 desc[UR16][R2.64], R45 ;  /* 0x0000002d02007986 */ /* 0x0003e2000c101110 */
[----:B------:R-:W-:Y:S01]  /*17a00*/  PRMT R49, R8, 0x7771, RZ ;  /* 0x0000777108317816 */ /* 0x000fe200000000ff */
[----:B------:R-:W-:Y:S01]  /*17a10*/  IMAD R154, R223, 0x4, R152 ;  /* 0x00000004df9a7824 */ /* 0x000fe200078e0298 */
[----:B--2---:R-:W-:-:S02]  /*17a20*/  IADD3 R38, P6, PT, R62, R230, RZ ;  /* 0x000000e63e267210 */ /* 0x004fc40007fde0ff */
[-C--:B------:R-:W-:Y:S01]  /*17a30*/  LEA.HI.X.SX32 R43, R60, R231.reuse, 0x1, P5 ;  /* 0x000000e73c2b7211 */ /* 0x080fe200028f0eff */
[----:B------:R2:W-:Y:S01]  /*17a40*/  STG.E.U8 desc[UR16][R36.64], R49 ;  /* 0x0000003124007986 */ /* 0x0005e2000c101110 */
[-C--:B------:R-:W-:Y:S01]  /*17a50*/  LEA.HI.X.SX32 R39, R62, R231.reuse, 0x1, P6 ;  /* 0x000000e73e277211 */ /* 0x080fe200030f0eff */
[C---:B------:R-:W-:Y:S01]  /*17a60*/  IMAD R156, R223.reuse, 0x4, R154 ;  /* 0x00000004df9c7824 */ /* 0x040fe200078e029a */
[----:B------:R-:W-:Y:S02]  /*17a70*/  PRMT R47, R12, 0x7771, RZ ;  /* 0x000077710c2f7816 */ /* 0x000fe400000000ff */
[----:B0-----:R-:W-:Y:S01]  /*17a80*/  PRMT R51, R16, 0x7771, RZ ;  /* 0x0000777110337816 */ /* 0x001fe200000000ff */
[C---:B------:R-:W-:Y:S01]  /*17a90*/  IMAD R158, R223.reuse, 0x4, R156 ;  /* 0x00000004df9e7824 */ /* 0x040fe200078e029c */
[-C--:B-1----:R-:W-:Y:S01]  /*17aa0*/  IADD3 R2, P6, PT, R64, R230.reuse, RZ ;  /* 0x000000e640027210 */ /* 0x082fe20007fde0ff */
[----:B------:R0:W-:Y:S01]  /*17ab0*/  STG.E.U8 desc[UR16][R42.64], R47 ;  /* 0x0000002f2a007986 */ /* 0x0001e2000c101110 */
[-C--:B------:R-:W-:Y:S01]  /*17ac0*/  IADD3 R40, P5, PT, R66, R230.reuse, RZ ;  /* 0x000000e642287210 */ /* 0x080fe20007fbe0ff */
[C---:B------:R-:W-:Y:S01]  /*17ad0*/  IMAD R160, R223.reuse, 0x4, R158 ;  /* 0x00000004dfa07824 */ /* 0x040fe200078e029e */
[----:B------:R-:W-:Y:S01]  /*17ae0*/  LEA.HI.X.SX32 R3, R64, R231, 0x1, P6 ;  /* 0x000000e740037211 */ /* 0x000fe200030f0eff */
[----:B------:R1:W-:Y:S01]  /*17af0*/  STG.E.U8 desc[UR16][R38.64], R51 ;  /* 0x0000003326007986 */ /* 0x0003e2000c101110 */
[----:B--2---:R-:W-:Y:S01]  /*17b00*/  IADD3 R36, P6, PT, R68, R230, RZ ;  /* 0x000000e644247210 */ /* 0x004fe20007fde0ff */
        /* <DEDUP_REMOVED lines=43> */
[----:B------:R-:W-:Y:S01]  /*17dc0*/  IADD3 R42, P5, PT, R84, R230, RZ ;  /* 0x000000e6542a7210 */ /* 0x000fe20007fbe0ff */
[----:B------:R-:W-:Y:S01]  /*17dd0*/  IMAD R184, R223, 0x4, R182 ;  /* 0x00000004dfb87824 */ /* 0x000fe200078e02b6 */
[-C--:B------:R-:W-:Y:S01]  /*17de0*/  LEA.HI.X.SX32 R3, R82, R231.reuse, 0x1, P6 ;  /* 0x000000e752037211 */ /* 0x080fe200030f0eff */
[----:B------:R1:W-:Y:S01]  /*17df0*/  STG.E.U8 desc[UR16][R38.64], R45 ;  /* 0x0000002d26007986 */ /* 0x0003e2000c101110 */
[----:B------:R-:W-:-:S02]  /*17e00*/  LEA.HI.X.SX32 R43, R84, R231, 0x1, P5 ;  /* 0x000000e7542b7211 */ /* 0x000fc400028f0eff */
[-C--:B--2---:R-:W-:Y:S02]  /*17e10*/  IADD3 R36, P6, PT, R86, R230.reuse, RZ ;  /* 0x000000e656247210 */ /* 0x084fe40007fde0ff */
[----:B------:R-:W-:Y:S02]  /*17e20*/  PRMT R47, R20, 0x7772, RZ ;  /* 0x00007772142f7816 */ /* 0x000fe400000000ff */
[----:B------:R-:W-:Y:S02]  /*17e30*/  LEA.HI.X.SX32 R37, R86, R231, 0x1, P6 ;  /* 0x000000e756257211 */ /* 0x000fe400030f0eff */
[----:B------:R-:W-:Y:S01]  /*17e40*/  PRMT R49, R32, 0x7772, RZ ;  /* 0x0000777220317816 */ /* 0x000fe200000000ff */
[----:B------:R2:W-:Y:S01]  /*17e50*/  STG.E.U8 desc[UR16][R2.64], R47 ;  /* 0x0000002f02007986 */ /* 0x0005e2000c101110 */
[-C--:B0-----:R-:W-:Y:S02]  /*17e60*/  IADD3 R40, P5, PT, R90, R230.reuse, RZ ;  /* 0x000000e65a287210 */ /* 0x081fe40007fbe0ff */
[----:B-1----:R-:W-:Y:S01]  /*17e70*/  IADD3 R38, P6, PT, R88, R230, RZ ;  /* 0x000000e658267210 */ /* 0x002fe20007fde0ff */
[----:B------:R0:W-:Y:S01]  /*17e80*/  STG.E.U8 desc[UR16][R42.64], R49 ;  /* 0x000000312a007986 */ /* 0x0001e2000c101110 */
[----:B------:R-:W-:-:S02]  /*17e90*/  PRMT R45, R28, 0x7772, RZ ;  /* 0x000077721c2d7816 */ /* 0x000fc400000000ff */
[-C--:B------:R-:W-:Y:S02]  /*17ea0*/  LEA.HI.X.SX32 R39, R88, R231.reuse, 0x1, P6 ;  /* 0x000000e758277211 */ /* 0x080fe400030f0eff */
[-C--:B------:R-:W-:Y:S01]  /*17eb0*/  LEA.HI.X.SX32 R41, R90, R231.reuse, 0x1, P5 ;  /* 0x000000e75a297211 */ /* 0x080fe200028f0eff */
[----:B------:R1:W-:Y:S01]  /*17ec0*/  STG.E.U8 desc[UR16][R36.64], R45 ;  /* 0x0000002d24007986 */ /* 0x0003e2000c101110 */
[-C--:B------:R-:W-:Y:S02]  /*17ed0*/  IADD3 R44, P5, PT, R96, R230.reuse, RZ ;  /* 0x000000e6602c7210 */ /* 0x080fe40007fbe0ff */
[----:B--2---:R-:W-:Y:S02]  /*17ee0*/  IADD3 R2, P6, PT, R92, R230, RZ ;  /* 0x000000e65c027210 */ /* 0x004fe40007fde0ff */
[----:B------:R-:W-:Y:S01]  /*17ef0*/  PRMT R47, R4, 0x7773, RZ ;  /* 0x00007773042f7816 */ /* 0x000fe200000000ff */
[----:B------:R-:W-:Y:S01]  /*17f00*/  IMAD R4, R223, 0x4, R184 ;  /* 0x00000004df047824 */ /* 0x000fe200078e02b8 */
[----:B------:R-:W-:-:S02]  /*17f10*/  LEA.HI.X.SX32 R3, R92, R231, 0x1, P6 ;  /* 0x000000e75c037211 */ /* 0x000fc400030f0eff */
[-C--:B0-----:R-:W-:Y:S01]  /*17f20*/  IADD3 R42, P6, PT, R94, R230.reuse, RZ ;  /* 0x000000e65e2a7210 */ /* 0x081fe20007fde0ff */
[----:B------:R0:W-:Y:S01]  /*17f30*/  STG.E.U8 desc[UR16][R38.64], R47 ;  /* 0x0000002f26007986 */ /* 0x0001e2000c101110 */
[----:B------:R-:W-:Y:S01]  /*17f40*/  PRMT R49, R8, 0x7773, RZ ;  /* 0x0000777308317816 */ /* 0x000fe200000000ff */
[C---:B------:R-:W-:Y:S01]  /*17f50*/  IMAD R8, R223.reuse, 0x4, R4 ;  /* 0x00000004df087824 */ /* 0x040fe200078e0204 */
[----:B-1----:R-:W-:Y:S02]  /*17f60*/  PRMT R37, R12, 0x7773, RZ ;  /* 0x000077730c257816 */ /* 0x002fe400000000ff */
[-C--:B------:R-:W-:Y:S01]  /*17f70*/  LEA.HI.X.SX32 R43, R94, R231.reuse, 0x1, P6 ;  /* 0x000000e75e2b7211 */ /* 0x080fe200030f0eff */
[----:B------:R1:W-:Y:S01]  /*17f80*/  STG.E.U8 desc[UR16][R40.64], R49 ;  /* 0x0000003128007986 */ /* 0x0003e2000c101110 */
[-C--:B------:R-:W-:Y:S01]  /*17f90*/  IADD3 R46, P6, PT, R98, R230.reuse, RZ ;  /* 0x000000e6622e7210 */ /* 0x080fe20007fde0ff */
[C---:B------:R-:W-:Y:S01]  /*17fa0*/  IMAD R12, R223.reuse, 0x4, R8 ;  /* 0x00000004df0c7824 */ /* 0x040fe200078e0208 */
[-C--:B------:R-:W-:Y:S01]  /*17fb0*/  LEA.HI.X.SX32 R45, R96, R231.reuse, 0x1, P5 ;  /* 0x000000e7602d7211 */ /* 0x080fe200028f0eff */
[----:B------:R2:W-:Y:S01]  /*17fc0*/  STG.E.U8 desc[UR16][R2.64], R37 ;  /* 0x0000002502007986 */ /* 0x0005e2000c101110 */
[----:B------:R-:W-:Y:S01]  /*17fd0*/  IADD3 R36, P5, PT, R102, R230, RZ ;  /* 0x000000e666247210 */ /* 0x000fe20007fbe0ff */
[----:B------:R-:W-:Y:S01]  /*17fe0*/  IMAD R186, R223, 0x4, R12 ;  /* 0x00000004dfba7824 */ /* 0x000fe200078e020c */
[----:B0-----:R-:W-:-:S02]  /*17ff0*/  LEA.HI.X.SX32 R47, R98, R231, 0x1, P6 ;  /* 0x000000e7622f7211 */ /* 0x001fc400030f0eff */
[----:B------:R-:W-:Y:S01]  /*18000*/  PRMT R39, R16, 0x7773, RZ ;  /* 0x0000777310277816 */ /* 0x000fe200000000ff */
[C---:B------:R-:W-:Y:S01]  /*18010*/  IMAD R16, R223.reuse, 0x4, R186 ;  /* 0x00000004df107824 */ /* 0x040fe200078e02ba */
[----:B------:R-:W-:Y:S02]  /*18020*/  PRMT R51, R20, 0x7773, RZ ;  /* 0x0000777314337816 */ /* 0x000fe400000000ff */
[----:B-1----:R-:W-:Y:S01]  /*18030*/  PRMT R49, R24, 0x7773, RZ ;  /* 0x0000777318317816 */ /* 0x002fe200000000ff */
[----:B------:R0:W-:Y:S01]  /*18040*/  STG.E.U8 desc[UR16][R42.64], R39 ;  /* 0x000000272a007986 */ /* 0x0001e2000c101110 */
[C---:B------:R-:W-:Y:S01]  /*18050*/  IMAD R24, R223.reuse, 0x4, R16 ;  /* 0x00000004df187824 */ /* 0x040fe200078e0210 */
[-C--:B--2---:R-:W-:Y:S02]  /*18060*/  IADD3 R2, P6, PT, R100, R230.reuse, RZ ;  /* 0x000000e664027210 */ /* 0x084fe40007fde0ff */
[-C--:B------:R-:W-:Y:S01]  /*18070*/  LEA.HI.X.SX32 R37, R102, R231.reuse, 0x1, P5 ;  /* 0x000000e766257211 */ /* 0x080fe200028f0eff */
[----:B------:R1:W-:Y:S01]  /*18080*/  STG.E.U8 desc[UR16][R44.64], R49 ;  /* 0x000000312c007986 */ /* 0x0003e2000c101110 */
[-C--:B------:R-:W-:Y:S01]  /*18090*/  LEA.HI.X.SX32 R3, R100, R231.reuse, 0x1, P6 ;  /* 0x000000e764037211 */ /* 0x080fe200030f0eff */
[C---:B------:R-:W-:Y:S01]  /*180a0*/  IMAD R20, R223.reuse, 0x4, R24 ;  /* 0x00000004df147824 */ /* 0x040fe200078e0218 */
[-C--:B------:R-:W-:Y:S01]  /*180b0*/  IADD3 R38, P6, PT, R104, R230.reuse, RZ ;  /* 0x000000e668267210 */ /* 0x080fe20007fde0ff */
[----:B------:R2:W-:Y:S01]  /*180c0*/  STG.E.U8 desc[UR16][R46.64], R51 ;  /* 0x000000332e007986 */ /* 0x0005e2000c101110 */
[----:B------:R-:W-:Y:S01]  /*180d0*/  IADD3 R40, P5, PT, R106, R230, RZ ;  /* 0x000000e66a287210 */ /* 0x000fe20007fbe0ff */
[----:B------:R-:W-:Y:S01]  /*180e0*/  IMAD R188, R223, 0x4, R20 ;  /* 0x00000004dfbc7824 */ /* 0x000fe200078e0214 */
[----:B0-----:R-:W-:-:S02]  /*180f0*/  LEA.HI.X.SX32 R39, R104, R231, 0x1, P6 ;  /* 0x000000e768277211 */ /* 0x001fc400030f0eff */
[-C--:B------:R-:W-:Y:S01]  /*18100*/  IADD3 R42, P6, PT, R108, R230.reuse, RZ ;  /* 0x000000e66c2a7210 */ /* 0x080fe20007fde0ff */
[C---:B------:R-:W-:Y:S01]  /*18110*/  IMAD R190, R223.reuse, 0x4, R188 ;  /* 0x00000004dfbe7824 */ /* 0x040fe200078e02bc */
[-C--:B------:R-:W-:Y:S02]  /*18120*/  LEA.HI.X.SX32 R41, R106, R231.reuse, 0x1, P5 ;  /* 0x000000e76a297211 */ /* 0x080fe400028f0eff */
[-C--:B-1----:R-:W-:Y:S01]  /*18130*/  IADD3 R44, P5, PT, R110, R230.reuse, RZ ;  /* 0x000000e66e2c7210 */ /* 0x082fe20007fbe0ff */
[C---:B------:R-:W-:Y:S01]  /*18140*/  IMAD R192, R223.reuse, 0x4, R190 ;  /* 0x00000004dfc07824 */ /* 0x040fe200078e02be */
[-C--:B------:R-:W-:Y:S02]  /*18150*/  LEA.HI.X.SX32 R43, R108, R231.reuse, 0x1, P6 ;  /* 0x000000e76c2b7211 */ /* 0x080fe400030f0eff */
[----:B--2---:R-:W-:Y:S01]  /*18160*/  IADD3 R46, P6, PT, R112, R230, RZ ;  /* 0x000000e6702e7210 */ /* 0x004fe20007fde0ff */
[----:B------:R-:W-:Y:S01]  /*18170*/  IMAD R194, R223, 0x4, R192 ;  /* 0x00000004dfc27824 */ /* 0x000fe200078e02c0 */
[----:B------:R-:W-:-:S02]  /*18180*/  LEA.HI.X.SX32 R45, R110, R231, 0x1, P5 ;  /* 0x000000e76e2d7211 */ /* 0x000fc400028f0eff */
[-C--:B------:R-:W-:Y:S01]  /*18190*/  IADD3 R48, P5, PT, R114, R230.reuse, RZ ;  /* 0x000000e672307210 */ /* 0x080fe20007fbe0ff */
[C---:B------:R-:W-:Y:S01]  /*181a0*/  IMAD R196, R223.reuse, 0x4, R194 ;  /* 0x00000004dfc47824 */ /* 0x040fe200078e02c2 */
[-C--:B------:R-:W-:Y:S02]  /*181b0*/  LEA.HI.X.SX32 R47, R112, R231.reuse, 0x1, P6 ;  /* 0x000000e7702f7211 */ /* 0x080fe400030f0eff */
[-C--:B------:R-:W-:Y:S01]  /*181c0*/  IADD3 R50, P6, PT, R116, R230.reuse, RZ ;  /* 0x000000e674327210 */ /* 0x080fe20007fde0ff */
[C---:B------:R-:W-:Y:S01]  /*181d0*/  IMAD R198, R223.reuse, 0x4, R196 ;  /* 0x00000004dfc67824 */ /* 0x040fe200078e02c4 */
[-C--:B------:R-:W-:Y:S02]  /*181e0*/  LEA.HI.X.SX32 R49, R114, R231.reuse, 0x1, P5 ;  /* 0x000000e772317211 */ /* 0x080fe400028f0eff */
[----:B------:R-:W-:Y:S01]  /*181f0*/  IADD3 R52, P5, PT, R118, R230, RZ ;  /* 0x000000e676347210 */ /* 0x000fe20007fbe0ff */
        /* <DEDUP_REMOVED lines=39> */
[----:B------:R-:W-:Y:S01]  /*18470*/  IMAD R228, R223, 0x4, R224 ;  /* 0x00000004dfe47824 */ /* 0x000fe200078e02e0 */
[-C--:B------:R-:W-:Y:S02]  /*18480*/  LEA.HI.X.SX32 R77, R142, R231.reuse, 0x1, P5 ;  /* 0x000000e78e4d7211 */ /* 0x080fe400028f0eff */
[-C--:B------:R-:W-:Y:S02]  /*18490*/  IADD3 R80, P5, PT, R146, R230.reuse, RZ ;  /* 0x000000e692507210 */ /* 0x080fe40007fbe0ff */
[-C--:B------:R-:W-:Y:S02]  /*184a0*/  LEA.HI.X.SX32 R79, R144, R231.reuse, 0x1, P6 ;  /* 0x000000e7904f7211 */ /* 0x080fe400030f0eff */
[----:B------:R-:W-:Y:S02]  /*184b0*/  IADD3 R82, P6, PT, R148, R230, RZ ;  /* 0x000000e694527210 */ /* 0x000fe40007fde0ff */
[----:B------:R-:W-:-:S02]  /*184c0*/  LEA.HI.X.SX32 R81, R146, R231, 0x1, P5 ;  /* 0x000000e792517211 */ /* 0x000fc400028f0eff */
[-C--:B------:R-:W-:Y:S02]  /*184d0*/  IADD3 R84, P5, PT, R150, R230.reuse, RZ ;  /* 0x000000e696547210 */ /* 0x080fe40007fbe0ff */
        /* <DEDUP_REMOVED lines=30> */
[-C--:B------:R-:W-:Y:S01]  /*186c0*/  LEA.HI.X.SX32 R113, R178, R231.reuse, 0x1, P5 ;  /* 0x000000e7b2717211 */ /* 0x080fe200028f0eff */
[C---:B------:R-:W-:Y:S01]  /*186d0*/  IMAD R178, R223.reuse, 0x4, R228 ;  /* 0x00000004dfb27824 */ /* 0x040fe200078e02e4 */
[-C--:B------:R-:W-:Y:S02]  /*186e0*/  IADD3 R116, P5, PT, R182, R230.reuse, RZ ;  /* 0x000000e6b6747210 */ /* 0x080fe40007fbe0ff */
[-C--:B------:R-:W-:Y:S01]  /*186f0*/  LEA.HI.X.SX32 R115, R180, R231.reuse, 0x1, P6 ;  /* 0x000000e7b4737211 */ /* 0x080fe200030f0eff */
[----:B------:R-:W-:Y:S01]  /*18700*/  IMAD R180, R223, 0x4, R178 ;  /* 0x00000004dfb47824 */ /* 0x000fe200078e02b2 */
[----:B------:R-:W-:Y:S02]  /*18710*/  IADD3 R118, P6, PT, R184, R230, RZ ;  /* 0x000000e6b8767210 */ /* 0x000fe40007fde0ff */
[----:B------:R-:W-:-:S02]  /*18720*/  LEA.HI.X.SX32 R117, R182, R231, 0x1, P5 ;  /* 0x000000e7b6757211 */ /* 0x000fc400028f0eff */
[-C--:B------:R-:W-:Y:S02]  /*18730*/  IADD3 R120, P5, PT, R4, R230.reuse, RZ ;  /* 0x000000e604787210 */ /* 0x080fe40007fbe0ff */
[-C--:B------:R-:W-:Y:S02]  /*18740*/  LEA.HI.X.SX32 R119, R184, R231.reuse, 0x1, P6 ;  /* 0x000000e7b8777211 */ /* 0x080fe400030f0eff */
[-C--:B------:R-:W-:Y:S02]  /*18750*/  IADD3 R122, P6, PT, R8, R230.reuse, RZ ;  /* 0x000000e6087a7210 */ /* 0x080fe40007fde0ff */
[-C--:B------:R-:W-:Y:S01]  /*18760*/  LEA.HI.X.SX32 R121, R4, R231.reuse, 0x1, P5 ;  /* 0x000000e704797211 */ /* 0x080fe200028f0eff */
[C---:B------:R-:W-:Y:S01]  /*18770*/  IMAD R4, R223.reuse, 0x4, R180 ;  /* 0x00000004df047824 */ /* 0x040fe200078e02b4 */
[-C--:B------:R-:W-:Y:S02]  /*18780*/  IADD3 R124, P5, PT, R12, R230.reuse, RZ ;  /* 0x000000e60c7c7210 */ /* 0x080fe40007fbe0ff */
[----:B------:R-:W-:Y:S01]  /*18790*/  LEA.HI.X.SX32 R123, R8, R231, 0x1, P6 ;  /* 0x000000e7087b7211 */ /* 0x000fe200030f0eff */
[----:B------:R-:W-:Y:S01]  /*187a0*/  IMAD R8, R223, 0x4, R4 ;  /* 0x00000004df087824 */ /* 0x000fe200078e0204 */
[----:B------:R-:W-:-:S02]  /*187b0*/  IADD3 R126, P6, PT, R186, R230, RZ ;  /* 0x000000e6ba7e7210 */ /* 0x000fc40007fde0ff */
[-C--:B------:R-:W-:Y:S01]  /*187c0*/  LEA.HI.X.SX32 R125, R12, R231.reuse, 0x1, P5 ;  /* 0x000000e70c7d7211 */ /* 0x080fe200028f0eff */
[C---:B------:R-:W-:Y:S01]  /*187d0*/  IMAD R12, R223.reuse, 0x4, R8 ;  /* 0x00000004df0c7824 */ /* 0x040fe200078e0208 */
[-C--:B------:R-:W-:Y:S02]  /*187e0*/  IADD3 R128, P5, PT, R16, R230.reuse, RZ ;  /* 0x000000e610807210 */ /* 0x080fe40007fbe0ff */
[-C--:B------:R-:W-:Y:S02]  /*187f0*/  LEA.HI.X.SX32 R127, R186, R231.reuse, 0x1, P6 ;  /* 0x000000e7ba7f7211 */ /* 0x080fe400030f0eff */
[-C--:B------:R-:W-:Y:S02]  /*18800*/  IADD3 R130, P6, PT, R24, R230.reuse, RZ ;  /* 0x000000e618827210 */ /* 0x080fe40007fde0ff */
[----:B------:R-:W-:Y:S01]  /*18810*/  LEA.HI.X.SX32 R129, R16, R231, 0x1, P5 ;  /* 0x000000e710817211 */ /* 0x000fe200028f0eff */
[----:B------:R-:W-:Y:S01]  /*18820*/  IMAD R16, R223, 0x4, R12 ;  /* 0x00000004df107824 */ /* 0x000fe200078e020c */
[----:B------:R-:W-:-:S02]  /*18830*/  IADD3 R132, P5, PT, R20, R230, RZ ;  /* 0x000000e614847210 */ /* 0x000fc40007fbe0ff */
        /* <DEDUP_REMOVED lines=8> */
[-C--:B------:R-:W-:Y:S02]  /*188c0*/  LEA.HI.X.SX32 R137, R190, R231.reuse, 0x1, P5 ;  /* 0x000000e7be897211 */ /* 0x080fe400028f0eff */
[-C--:B------:R-:W-:Y:S02]  /*188d0*/  IADD3 R140, P5, PT, R194, R230.reuse, RZ ;  /* 0x000000e6c28c7210 */ /* 0x080fe40007fbe0ff */
[-C--:B------:R-:W-:Y:S02]  /*188e0*/  LEA.HI.X.SX32 R139, R192, R231.reuse, 0x1, P6 ;  /* 0x000000e7c08b7211 */ /* 0x080fe400030f0eff */
[-C--:B------:R-:W-:Y:S02]  /*188f0*/  IADD3 R142, P6, PT, R196, R230.reuse, RZ ;  /* 0x000000e6c48e7210 */ /* 0x080fe40007fde0ff */
[----:B------:R-:W-:Y:S01]  /*18900*/  LEA.HI.X.SX32 R141, R194, R231, 0x1, P5 ;  /* 0x000000e7c28d7211 */ /* 0x000fe200028f0eff */
[----:B------:R-:W-:Y:S01]  /*18910*/  IMAD R194, R223, 0x4, R24 ;  /* 0x00000004dfc27824 */ /* 0x000fe200078e0218 */
[----:B------:R-:W-:-:S02]  /*18920*/  IADD3 R144, P5, PT, R198, R230, RZ ;  /* 0x000000e6c6907210 */ /* 0x000fc40007fbe0ff */
[-C--:B------:R-:W-:Y:S01]  /*18930*/  LEA.HI.X.SX32 R143, R196, R231.reuse, 0x1, P6 ;  /* 0x000000e7c48f7211 */ /* 0x080fe200030f0eff */
[C---:B------:R-:W-:Y:S01]  /*18940*/  IMAD R196, R223.reuse, 0x4, R194 ;  /* 0x00000004dfc47824 */ /* 0x040fe200078e02c2 */
        /* <DEDUP_REMOVED lines=20> */
[----:B------:R-:W-:Y:S01]  /*18a90*/  IMAD R210, R223, 0x4, R208 ;  /* 0x00000004dfd27824 */ /* 0x000fe200078e02d0 */
[-C--:B------:R-:W-:Y:S02]  /*18aa0*/  IADD3 R160, P5, PT, R214, R230.reuse, RZ ;  /* 0x000000e6d6a07210 */ /* 0x080fe40007fbe0ff */
[----:B------:R-:W-:Y:S02]  /*18ab0*/  LEA.HI.X.SX32 R159, R212, R231, 0x1, P6 ;  /* 0x000000e7d49f7211 */ /* 0x000fe400030f0eff */
[----:B------:R-:W-:-:S02]  /*18ac0*/  IADD3 R162, P6, PT, R216, R230, RZ ;  /* 0x000000e6d8a27210 */ /* 0x000fc40007fde0ff */
[-C--:B------:R-:W-:Y:S02]  /*18ad0*/  LEA.HI.X.SX32 R161, R214, R231.reuse, 0x1, P5 ;  /* 0x000000e7d6a17211 */ /* 0x080fe400028f0eff */
[-C--:B------:R-:W-:Y:S02]  /*18ae0*/  IADD3 R164, P5, PT, R218, R230.reuse, RZ ;  /* 0x000000e6daa47210 */ /* 0x080fe40007fbe0ff */
[-C--:B------:R-:W-:Y:S02]  /*18af0*/  LEA.HI.X.SX32 R163, R216, R231.reuse, 0x1, P6 ;  /* 0x000000e7d8a37211 */ /* 0x080fe400030f0eff */
        /* <DEDUP_REMOVED lines=34> */
[----:B------:R-:W-:Y:S01]  /*18d20*/  IMAD R224, R223, 0x4, R24 ;  /* 0x00000004dfe07824 */ /* 0x000fe200078e0218 */
        /* <DEDUP_REMOVED lines=19> */
[-C--:B------:R-:W-:Y:S02]  /*18e60*/  LEA.HI.X.SX32 R211, R8, R231.reuse, 0x1, P6 ;  /* 0x000000e708d37211 */ /* 0x080fe400030f0eff */
[-C--:B------:R-:W-:Y:S01]  /*18e70*/  IADD3 R214, P6, PT, R16, R230.reuse, RZ ;  /* 0x000000e610d67210 */ /* 0x080fe20007fde0ff */
[C---:B------:R-:W-:Y:S01]  /*18e80*/  IMAD R8, R223.reuse, 0x4, R4 ;  /* 0x00000004df087824 */ /* 0x040fe200078e0204 */
[-C--:B------:R-:W-:Y:S02]  /*18e90*/  IADD3 R212, P5, PT, R12, R230.reuse, RZ ;  /* 0x000000e60cd47210 */ /* 0x080fe40007fbe0ff */
[-C--:B------:R-:W-:Y:S02]  /*18ea0*/  LEA.HI.X.SX32 R215, R16, R231.reuse, 0x1, P6 ;  /* 0x000000e710d77211 */ /* 0x080fe400030f0eff */
[----:B------:R-:W-:Y:S01]  /*18eb0*/  LEA.HI.X.SX32 R213, R12, R231, 0x1, P5 ;  /* 0x000000e70cd57211 */ /* 0x000fe200028f0eff */
[----:B------:R-:W-:Y:S01]  /*18ec0*/  IMAD R12, R223, 0x4, R8 ;  /* 0x00000004df0c7824 */ /* 0x000fe200078e0208 */
[----:B------:R-:W-:-:S02]  /*18ed0*/  IADD3 R218, P6, PT, R24, R230, RZ ;  /* 0x000000e618da7210 */ /* 0x000fc40007fde0ff */
        /* <DEDUP_REMOVED lines=8> */
[----:B------:R-:W-:Y:S02]  /*18f60*/  PRMT R245, R32, 0x7773, RZ ;  /* 0x0000777320f57816 */ /* 0x000fe400000000ff */
[-C--:B------:R-:W-:Y:S02]  /*18f70*/  LEA.HI.X.SX32 R221, R224, R231.reuse, 0x1, P5 ;  /* 0x000000e7e0dd7211 */ /* 0x080fe400028f0eff */
[----:B------:R-:W-:Y:S01]  /*18f80*/  PRMT R28, R28, 0x7773, RZ ;  /* 0x000077731c1c7816 */ /* 0x000fe200000000ff */
[----:B------:R0:W-:Y:S01]  /*18f90*/  STG.E.U8 desc[UR16][R2.64], R245 ;  /* 0x000000f502007986 */ /* 0x0001e2000c101110 */
[----:B------:R-:W-:Y:S02]  /*18fa0*/  IADD3 R224, P5, PT, R8, R230, RZ ;  /* 0x000000e608e07210 */ /* 0x000fe40007fbe0ff */
[----:B------:R-:W-:Y:S01]  /*18fb0*/  LEA.HI.X.SX32 R229, R16, R231, 0x1, P6 ;  /* 0x000000e710e57211 */ /* 0x000fe200030f0eff */
[----:B------:R1:W-:Y:S01]  /*18fc0*/  STG.E.U8 desc[UR16][R36.64], R28 ;  /* 0x0000001c24007986 */ /* 0x0003e2000c101110 */
[----:B------:R-:W-:-:S02]  /*18fd0*/  PRMT R241, R5, 0x7773, RZ ;  /* 0x0000777305f17816 */ /* 0x000fc400000000ff */
[C---:B------:R-:W-:Y:S01]  /*18fe0*/  PRMT R239, R5.reuse, 0x7772, RZ ;  /* 0x0000777205ef7816 */ /* 0x040fe200000000ff */
[----:B------:R2:W-:Y:S01]  /*18ff0*/  STG.E.U8 desc[UR16][R38.64], R249 ;  /* 0x000000f926007986 */ /* 0x0005e2000c101110 */
[----:B------:R-:W-:Y:S02]  /*19000*/  PRMT R16, R5, 0x7771, RZ ;  /* 0x0000777105107816 */ /* 0x000fe400000000ff */
[C---:B------:R-:W-:Y:S01]  /*19010*/  PRMT R5, R6.reuse, 0x7773, RZ ;  /* 0x0000777306057816 */ /* 0x040fe200000000ff */
[----:B------:R-:W-:Y:S01]  /*19020*/  STG.E.U8 desc[UR16][R40.64], R251 ;  /* 0x000000fb28007986 */ /* 0x000fe2000c101110 */
[C---:B------:R-:W-:Y:S02]  /*19030*/  PRMT R243, R6.reuse, 0x7772, RZ ;  /* 0x0000777206f37816 */ /* 0x040fe400000000ff */
[C---:B0-----:R-:W-:Y:S02]  /*19040*/  PRMT R3, R6.reuse, 0x7771, RZ ;  /* 0x0000777106037816 */ /* 0x041fe400000000ff */
[----:B------:R-:W-:-:S02]  /*19050*/  PRMT R247, R6, 0x7770, RZ ;  /* 0x0000777006f77816 */ /* 0x000fc400000000ff */
[----:B------:R-:W-:Y:S02]  /*19060*/  PRMT R2, R13, 0x7770, RZ ;  /* 0x000077700d027816 */ /* 0x000fe400000000ff */
[----:B------:R-:W-:Y:S02]  /*19070*/  PRMT R6, R17, 0x7770, RZ ;  /* 0x0000777011067816 */ /* 0x000fe400000000ff */
[----:B------:R-:W-:Y:S01]  /*19080*/  LEA.HI.X.SX32 R225, R8, R231, 0x1, P5 ;  /* 0x000000e708e17211 */ /* 0x000fe200028f0eff */
[----:B------:R0:W-:Y:S01]  /*19090*/  STG.E.U8 desc[UR16][R42.64], R2 ;  /* 0x000000022a007986 */ /* 0x0001e2000c101110 */
[----:B------:R-:W-:Y:S02]  /*190a0*/  PRMT R4, R25, 0x7770, RZ ;  /* 0x0000777019047816 */ /* 0x000fe400000000ff */
[----:B------:R-:W-:Y:S01]  /*190b0*/  PRMT R8, R21, 0x7770, RZ ;  /* 0x0000777015087816 */ /* 0x000fe200000000ff */
[----:B------:R-:W-:Y:S01]  /*190c0*/  STG.E.U8 desc[UR16][R44.64], R6 ;  /* 0x000000062c007986 */ /* 0x000fe2000c101110 */
[----:B------:R-:W-:-:S02]  /*190d0*/  PRMT R20, R33, 0x7770, RZ ;  /* 0x0000777021147816 */ /* 0x000fc400000000ff */
[----:B------:R-:W-:Y:S01]  /*190e0*/  PRMT R24, R29, 0x7770, RZ ;  /* 0x000077701d187816 */ /* 0x000fe200000000ff */
[----:B------:R-:W-:Y:S01]  /*190f0*/  STG.E.U8 desc[UR16][R46.64], R4 ;  /* 0x000000042e007986 */ /* 0x000fe2000c101110 */
[----:B-1----:R-:W-:Y:S02]  /*19100*/  PRMT R28, R9, 0x7771, RZ ;  /* 0x00007771091c7816 */ /* 0x002fe400000000ff */
[----:B------:R-:W-:Y:S01]  /*19110*/  PRMT R32, R13, 0x7771, RZ ;  /* 0x000077710d207816 */ /* 0x000fe200000000ff */
[----:B------:R-:W-:Y:S01]  /*19120*/  STG.E.U8 desc[UR16][R48.64], R8 ;  /* 0x0000000830007986 */ /* 0x000fe2000c101110 */
[----:B--2---:R-:W-:Y:S02]  /*19130*/  PRMT R38, R17, 0x7771, RZ ;  /* 0x0000777111267816 */ /* 0x004fe400000000ff */
[----:B------:R-:W-:Y:S01]  /*19140*/  IADD3 R230, P5, PT, R12, R230, RZ ;  /* 0x000000e60ce67210 */ /* 0x000fe20007fbe0ff */
[----:B------:R1:W-:Y:S01]  /*19150*/  STG.E.U8 desc[UR16][R50.64], R20 ;  /* 0x0000001432007986 */ /* 0x0003e2000c101110 */
[----:B------:R-:W-:-:S02]  /*19160*/  PRMT R36, R25, 0x7771, RZ ;  /* 0x0000777119247816 */ /* 0x000fc400000000ff */
[----:B0-----:R-:W-:Y:S01]  /*19170*/  PRMT R42, R21, 0x7771, RZ ;  /* 0x00007771152a7816 */ /* 0x001fe200000000ff */
[----:B------:R0:W-:Y:S01]  /*19180*/  STG.E.U8 desc[UR16][R52.64], R24 ;  /* 0x0000001834007986 */ /* 0x0001e2000c101110 */
[----:B------:R-:W-:Y:S02]  /*19190*/  PRMT R40, R33, 0x7771, RZ ;  /* 0x0000777121287816 */ /* 0x000fe400000000ff */
[----:B------:R-:W-:Y:S01]  /*191a0*/  LEA.HI.X.SX32 R231, R12, R231, 0x1, P5 ;  /* 0x000000e70ce77211 */ /* 0x000fe200028f0eff */
[----:B------:R2:W-:Y:S01]  /*191b0*/  STG.E.U8 desc[UR16][R54.64], R16 ;  /* 0x0000001036007986 */ /* 0x0005e2000c101110 */
[----:B------:R-:W-:Y:S02]  /*191c0*/  PRMT R12, R9, 0x7772, RZ ;  /* 0x00007772090c7816 */ /* 0x000fe400000000ff */
[----:B------:R-:W-:Y:S01]  /*191d0*/  PRMT R41, R13, 0x7772, RZ ;  /* 0x000077720d297816 */ /* 0x000fe200000000ff */
[----:B------:R3:W-:Y:S01]  /*191e0*/  STG.E.U8 desc[UR16][R56.64], R28 ;  /* 0x0000001c38007986 */ /* 0x0007e2000c101110 */
[----:B-1----:R-:W-:-:S02]  /*191f0*/  PRMT R50, R17, 0x7772, RZ ;  /* 0x0000777211327816 */ /* 0x002fc400000000ff */
[----:B------:R-:W-:Y:S01]  /*19200*/  PRMT R49, R9, 0x7773, RZ ;  /* 0x0000777309317816 */ /* 0x000fe200000000ff */
[----:B------:R-:W-:Y:S01]  /*19210*/  STG.E.U8 desc[UR16][R58.64], R32 ;  /* 0x000000203a007986 */ /* 0x000fe2000c101110 */
[----:B0-----:R-:W-:Y:S02]  /*19220*/  PRMT R52, R29, 0x7771, RZ ;  /* 0x000077711d347816 */ /* 0x001fe400000000ff */
[----:B------:R-:W-:Y:S01]  /*19230*/  PRMT R249, R13, 0x7773, RZ ;  /* 0x000077730df97816 */ /* 0x000fe200000000ff */
[----:B------:R0:W-:Y:S01]  /*19240*/  STG.E.U8 desc[UR16][R60.64], R38 ;  /* 0x000000263c007986 */ /* 0x0001e2000c101110 */
[C---:B--2---:R-:W-:Y:S02]  /*19250*/  PRMT R55, R25.reuse, 0x7773, RZ ;  /* 0x0000777319377816 */ /* 0x044fe400000000ff */
[----:B------:R-:W-:Y:S01]  /*19260*/  PRMT R25, R25, 0x7772, RZ ;  /* 0x0000777219197816 */ /* 0x000fe200000000ff */
[----:B------:R1:W-:Y:S01]  /*19270*/  STG.E.U8 desc[UR16][R62.64], R36 ;  /* 0x000000243e007986 */ /* 0x0003e2000c101110 */
[----:B---3--:R-:W-:-:S02]  /*19280*/  PRMT R56, R21, 0x7772, RZ ;  /* 0x0000777215387816 */ /* 0x008fc400000000ff */
[----:B------:R-:W-:Y:S01]  /*19290*/  PRMT R54, R21, 0x7773, RZ ;  /* 0x0000777315367816 */ /* 0x000fe200000000ff */
[----:B------:R-:W-:Y:S01]  /*192a0*/  STG.E.U8 desc[UR16][R64.64], R42 ;  /* 0x0000002a40007986 */ /* 0x000fe2000c101110 */
[C---:B------:R-:W-:Y:S02]  /*192b0*/  PRMT R9, R10.reuse, 0x7773, RZ ;  /* 0x000077730a097816 */ /* 0x040fe400000000ff */
[----:B------:R-:W-:Y:S01]  /*192c0*/  PRMT R4, R10, 0x7772, RZ ;  /* 0x000077720a047816 */ /* 0x000fe200000000ff */
[----:B------:R2:W-:Y:S01]  /*192d0*/  STG.E.U8 desc[UR16][R66.64], R40 ;  /* 0x0000002842007986 */ /* 0x0005e2000c101110 */
[----:B0-----:R-:W-:Y:S02]  /*192e0*/  PRMT R61, R17, 0x7773, RZ ;  /* 0x00007773113d7816 */ /* 0x001fe400000000ff */
[C---:B------:R-:W-:Y:S01]  /*192f0*/  PRMT R60, R29.reuse, 0x7773, RZ ;  /* 0x000077731d3c7816 */ /* 0x040fe200000000ff */
[----:B------:R-:W-:Y:S01]  /*19300*/  STG.E.U8 desc[UR16][R68.64], R52 ;  /* 0x0000003444007986 */ /* 0x000fe2000c101110 */
[----:B-1----:R-:W-:-:S02]  /*19310*/  PRMT R62, R29, 0x7772, RZ ;  /* 0x000077721d3e7816 */ /* 0x002fc400000000ff */
[----:B------:R-:W-:Y:S01]  /*19320*/  PRMT R6, R10, 0x7771, RZ ;  /* 0x000077710a067816 */ /* 0x000fe200000000ff */
[----:B------:R0:W-:Y:S01]  /*19330*/  STG.E.U8 desc[UR16][R70.64], R239 ;  /* 0x000000ef46007986 */ /* 0x0001e2000c101110 */
[C---:B------:R-:W-:Y:S02]  /*19340*/  PRMT R13, R14.reuse, 0x7773, RZ ;  /* 0x000077730e0d7816 */ /* 0x040fe400000000ff */
[C---:B------:R-:W-:Y:S01]  /*19350*/  PRMT R251, R14.reuse, 0x7772, RZ ;  /* 0x000077720efb7816 */ /* 0x040fe200000000ff */
[----:B------:R1:W-:Y:S01]  /*19360*/  STG.E.U8 desc[UR16][R72.64], R12 ;  /* 0x0000000c48007986 */ /* 0x0003e2000c101110 */
[C---:B--2---:R-:W-:Y:S02]  /*19370*/  PRMT R40, R33.reuse, 0x7772, RZ ;  /* 0x0000777221287816 */ /* 0x044fe400000000ff */
[----:B------:R-:W-:Y:S01]  /*19380*/  PRMT R67, R33, 0x7773, RZ ;  /* 0x0000777321437816 */ /* 0x000fe200000000ff */
[----:B------:R-:W-:Y:S01]  /*19390*/  STG.E.U8 desc[UR16][R74.64], R41 ;  /* 0x000000294a007986 */ /* 0x000fe2000c101110 */
[----:B------:R-:W-:-:S02]  /*193a0*/  PRMT R43, R14, 0x7771, RZ ;  /* 0x000077710e2b7816 */ /* 0x000fc400000000ff */
[----:B------:R-:W-:Y:S01]  /*193b0*/  PRMT R10, R10, 0x7770, RZ ;  /* 0x000077700a0a7816 */ /* 0x000fe200000000ff */
[----:B------:R2:W-:Y:S01]  /*193c0*/  STG.E.U8 desc[UR16][R76.64], R50 ;  /* 0x000000324c007986 */ /* 0x0005e2000c101110 */
[----:B------:R-:W-:Y:S02]  /*193d0*/  PRMT R14, R14, 0x7770, RZ ;  /* 0x000077700e0e7816 */ /* 0x000fe400000000ff */
[----:B------:R-:W-:Y:S01]  /*193e0*/  PRMT R38, R18, 0x7770, RZ ;  /* 0x0000777012267816 */ /* 0x000fe200000000ff */
[----:B------:R-:W-:Y:S01]  /*193f0*/  STG.E.U8 desc[UR16][R78.64], R25 ;  /* 0x000000194e007986 */ /* 0x000fe2000c101110 */
[----:B------:R-:W-:Y:S02]  /*19400*/  PRMT R28, R26, 0x7770, RZ ;  /* 0x000077701a1c7816 */ /* 0x000fe400000000ff */
[C---:B0-----:R-:W-:Y:S01]  /*19410*/  PRMT R239, R22.reuse, 0x7773, RZ ;  /* 0x0000777316ef7816 */ /* 0x041fe200000000ff */
[----:B------:R-:W-:Y:S01]  /*19420*/  STG.E.U8 desc[UR16][R80.64], R56 ;  /* 0x0000003850007986 */ /* 0x000fe2000c101110 */
[----:B-1----:R-:W-:-:S02]  /*19430*/  PRMT R12, R22, 0x7772, RZ ;  /* 0x00007772160c7816 */ /* 0x002fc400000000ff */
[C---:B------:R-:W-:Y:S01]  /*19440*/  PRMT R52, R22.reuse, 0x7771, RZ ;  /* 0x0000777116347816 */ /* 0x040fe200000000ff */
[----:B------:R-:W-:Y:S01]  /*19450*/  STG.E.U8 desc[UR16][R82.64], R40 ;  /* 0x0000002852007986 */ /* 0x000fe2000c101110 */
[----:B------:R-:W-:Y:S02]  /*19460*/  PRMT R22, R22, 0x7770, RZ ;  /* 0x0000777016167816 */ /* 0x000fe400000000ff */
[----:B------:R-:W-:Y:S01]  /*19470*/  PRMT R48, R34, 0x7770, RZ ;  /* 0x0000777022307816 */ /* 0x000fe200000000ff */
[----:B------:R-:W-:Y:S01]  /*19480*/  STG.E.U8 desc[UR16][R84.64], R62 ;  /* 0x0000003e54007986 */ /* 0x000fe2000c101110 */
[C---:B--2---:R-:W-:Y:S02]  /*19490*/  PRMT R77, R30.reuse, 0x7773, RZ ;  /* 0x000077731e4d7816 */ /* 0x044fe400000000ff */
[C---:B------:R-:W-:Y:S01]  /*194a0*/  PRMT R50, R30.reuse, 0x7772, RZ ;  /* 0x000077721e327816 */ /* 0x040fe200000000ff */
[----:B------:R-:W-:Y:S01]  /*194b0*/  STG.E.U8 desc[UR16][R86.64], R241 ;  /* 0x000000f156007986 */ /* 0x000fe2000c101110 */
[----:B------:R-:W-:-:S02]  /*194c0*/  PRMT R58, R30, 0x7771, RZ ;  /* 0x000077711e3a7816 */ /* 0x000fc400000000ff */
[----:B------:R-:W-:Y:S01]  /*194d0*/  PRMT R30, R30, 0x7770, RZ ;  /* 0x000077701e1e7816 */ /* 0x000fe200000000ff */
[----:B------:R-:W-:Y:S01]  /*194e0*/  STG.E.U8 desc[UR16][R88.64], R49 ;  /* 0x0000003158007986 */ /* 0x000fe2000c101110 */
[----:B------:R-:W-:Y:S02]  /*194f0*/  PRMT R32, R18, 0x7771, RZ ;  /* 0x0000777112207816 */ /* 0x000fe400000000ff */
[----:B------:R-:W-:Y:S01]  /*19500*/  PRMT R24, R26, 0x7771, RZ ;  /* 0x000077711a187816 */ /* 0x000fe200000000ff */
[----:B------:R-:W-:Y:S01]  /*19510*/  STG.E.U8 desc[UR16][R90.64], R249 ;  /* 0x000000f95a007986 */ /* 0x000fe2000c101110 */
[----:B------:R-:W-:Y:S02]  /*19520*/  PRMT R46, R34, 0x7771, RZ ;  /* 0x00007771222e7816 */ /* 0x000fe400000000ff */
[----:B------:R-:W-:Y:S01]  /*19530*/  PRMT R63, R18, 0x7772, RZ ;  /* 0x00007772123f7816 */ /* 0x000fe200000000ff */
        /* <DEDUP_REMOVED lines=8> */
[C---:B------:R-:W-:Y:S01]  /*195c0*/  PRMT R245, R7.reuse, 0x7773, RZ ;  /* 0x0000777307f57816 */ /* 0x040fe200000000ff */
[----:B------:R-:W-:Y:S01]  /*195d0*/  STG.E.U8 desc[UR16][R98.64], R67 ;  /* 0x0000004362007986 */ /* 0x000fe2000c101110 */
[----:B------:R-:W-:-:S02]  /*195e0*/  PRMT R37, R7, 0x7772, RZ ;  /* 0x0000777207257816 */ /* 0x000fc400000000ff */
[C---:B------:R-:W-:Y:S01]  /*195f0*/  PRMT R39, R7.reuse, 0x7771, RZ ;  /* 0x0000777107277816 */ /* 0x040fe200000000ff */
[----:B------:R-:W-:Y:S01]  /*19600*/  STG.E.U8 desc[UR16][R100.64], R60 ;  /* 0x0000003c64007986 */ /* 0x000fe2000c101110 */
[----:B------:R-:W-:Y:S02]  /*19610*/  PRMT R7, R7, 0x7770, RZ ;  /* 0x0000777007077816 */ /* 0x000fe400000000ff */
[C---:B------:R-:W-:Y:S01]  /*19620*/  PRMT R8, R11.reuse, 0x7773, RZ ;  /* 0x000077730b087816 */ /* 0x040fe200000000ff */
[----:B------:R-:W-:Y:S01]  /*19630*/  STG.E.U8 desc[UR16][R102.64], R247 ;  /* 0x000000f766007986 */ /* 0x000fe2000c101110 */
[C---:B------:R-:W-:Y:S02]  /*19640*/  PRMT R51, R11.reuse, 0x7772, RZ ;  /* 0x000077720b337816 */ /* 0x040fe400000000ff */
[----:B------:R-:W-:Y:S01]  /*19650*/  PRMT R53, R11, 0x7771, RZ ;  /* 0x000077710b357816 */ /* 0x000fe200000000ff */
[----:B------:R-:W-:Y:S01]  /*19660*/  STG.E.U8 desc[UR16][R104.64], R10 ;  /* 0x0000000a68007986 */ /* 0x000fe2000c101110 */
[----:B------:R-:W-:-:S02]  /*19670*/  PRMT R2, R15, 0x7773, RZ ;  /* 0x000077730f027816 */ /* 0x000fc400000000ff */
[C---:B------:R-:W-:Y:S01]  /*19680*/  PRMT R45, R15.reuse, 0x7772, RZ ;  /* 0x000077720f2d7816 */ /* 0x040fe200000000ff */
        /* <DEDUP_REMOVED lines=8> */
[----:B------:R-:W-:Y:S01]  /*19710*/  PRMT R65, R19, 0x7771, RZ ;  /* 0x0000777113417816 */ /* 0x000fe200000000ff */
[----:B------:R-:W-:Y:S01]  /*19720*/  STG.E.U8 desc[UR16][R112.64], R22 ;  /* 0x0000001670007986 */ /* 0x000fe2000c101110 */
[C---:B------:R-:W-:Y:S02]  /*19730*/  PRMT R57, R27.reuse, 0x7773, RZ ;  /* 0x000077731b397816 */ /* 0x040fe400000000ff */
[C---:B------:R-:W-:Y:S01]  /*19740*/  PRMT R26, R27.reuse, 0x7772, RZ ;  /* 0x000077721b1a7816 */ /* 0x040fe200000000ff */
[----:B------:R-:W-:Y:S01]  /*19750*/  STG.E.U8 desc[UR16][R114.64], R48 ;  /* 0x0000003072007986 */ /* 0x000fe2000c101110 */
[----:B------:R-:W-:Y:S02]  /*19760*/  PRMT R59, R27, 0x7771, RZ ;  /* 0x000077711b3b7816 */ /* 0x000fe400000000ff */
[----:B------:R-:W-:Y:S01]  /*19770*/  PRMT R19, R19, 0x7770, RZ ;  /* 0x0000777013137816 */ /* 0x000fe200000000ff */
[----:B------:R-:W-:Y:S01]  /*19780*/  STG.E.U8 desc[UR16][R116.64], R30 ;  /* 0x0000001e74007986 */ /* 0x000fe2000c101110 */
[----:B------:R-:W-:-:S02]  /*19790*/  PRMT R27, R27, 0x7770, RZ ;  /* 0x000077701b1b7816 */ /* 0x000fc400000000ff */
[C---:B------:R-:W-:Y:S01]  /*197a0*/  PRMT R21, R23.reuse, 0x7773, RZ ;  /* 0x0000777317157816 */ /* 0x040fe200000000ff */
[----:B------:R0:W-:Y:S01]  /*197b0*/  STG.E.U8 desc[UR16][R118.64], R3 ;  /* 0x0000000376007986 */ /* 0x0001e2000c101110 */
[C---:B------:R-:W-:Y:S02]  /*197c0*/  PRMT R71, R23.reuse, 0x7772, RZ ;  /* 0x0000777217477816 */ /* 0x040fe400000000ff */
[----:B------:R-:W-:Y:S01]  /*197d0*/  PRMT R73, R23, 0x7771, RZ ;  /* 0x0000777117497816 */ /* 0x000fe200000000ff */
[----:B------:R1:W-:Y:S01]  /*197e0*/  STG.E.U8 desc[UR16][R120.64], R6 ;  /* 0x0000000678007986 */ /* 0x0003e2000c101110 */
[C---:B------:R-:W-:Y:S02]  /*197f0*/  PRMT R33, R35.reuse, 0x7773, RZ ;  /* 0x0000777323217816 */ /* 0x040fe400000000ff */
[C---:B------:R-:W-:Y:S01]  /*19800*/  PRMT R34, R35.reuse, 0x7772, RZ ;  /* 0x0000777223227816 */ /* 0x040fe200000000ff */
[----:B------:R-:W-:Y:S01]  /*19810*/  STG.E.U8 desc[UR16][R122.64], R43 ;  /* 0x0000002b7a007986 */ /* 0x000fe2000c101110 */
[----:B------:R-:W-:-:S02]  /*19820*/  PRMT R69, R35, 0x7771, RZ ;  /* 0x0000777123457816 */ /* 0x000fc400000000ff */
[----:B------:R-:W-:Y:S01]  /*19830*/  PRMT R23, R23, 0x7770, RZ ;  /* 0x0000777017177816 */ /* 0x000fe200000000ff */
[----:B------:R-:W-:Y:S01]  /*19840*/  STG.E.U8 desc[UR16][R124.64], R32 ;  /* 0x000000207c007986 */ /* 0x000fe2000c101110 */
[----:B------:R-:W-:Y:S01]  /*19850*/  PRMT R35, R35, 0x7770, RZ ;  /* 0x0000777023237816 */ /* 0x000fe200000000ff */
[----:B0-----:R-:W-:Y:S01]  /*19860*/  IMAD.SHL.U32 R3, R240, 0x4, RZ ;  /* 0x00000004f0037824 */ /* 0x001fe200078e00ff */
[C---:B------:R-:W-:Y:S01]  /*19870*/  PRMT R29, R31.reuse, 0x7773, RZ ;  /* 0x000077731f1d7816 */ /* 0x040fe200000000ff */
[----:B------:R-:W-:Y:S01]  /*19880*/  STG.E.U8 desc[UR16][R126.64], R24 ;  /* 0x000000187e007986 */ /* 0x000fe2000c101110 */
[C---:B------:R-:W-:Y:S02]  /*19890*/  PRMT R41, R31.reuse, 0x7772, RZ ;  /* 0x000077721f297816 */ /* 0x040fe400000000ff */
[C---:B------:R-:W-:Y:S01]  /*198a0*/  PRMT R75, R31.reuse, 0x7771, RZ ;  /* 0x000077711f4b7816 */ /* 0x040fe200000000ff */
[----:B------:R-:W-:Y:S01]  /*198b0*/  STG.E.U8 desc[UR16][R128.64], R52 ;  /* 0x0000003480007986 */ /* 0x000fe2000c101110 */
[----:B------:R-:W-:-:S02]  /*198c0*/  PRMT R31, R31, 0x7770, RZ ;  /* 0x000077701f1f7816 */ /* 0x000fc400000000ff */
[----:B------:R-:W-:Y:S01]  /*198d0*/  FSEL R237, R237, -INF , P3 ;  /* 0xff800000eded7808 */ /* 0x000fe20001800000 */
[----:B------:R-:W-:Y:S01]  /*198e0*/  STG.E.U8 desc[UR16][R130.64], R46 ;  /* 0x0000002e82007986 */ /* 0x000fe2000c101110 */
[----:B------:R-:W-:Y:S02]  /*198f0*/  FSEL R235, R235, -INF , P2 ;  /* 0xff800000ebeb7808 */ /* 0x000fe40001000000 */
[----:B------:R-:W-:Y:S01]  /*19900*/  FSEL R233, R233, -INF , P1 ;  /* 0xff800000e9e97808 */ /* 0x000fe20000800000 */
[----:B------:R-:W-:Y:S02]  /*19910*/  STG.E.U8 desc[UR16][R132.64], R58 ;  /* 0x0000003a84007986 */ /* 0x000fe4000c101110 */
[----:B-1----:R-:W-:Y:S02]  /*19920*/  FFMA R6, R235, 0.69314718246459960938, R234 ;  /* 0x3f317218eb067823 */ /* 0x002fe400000000ea */
[----:B------:R-:W-:Y:S04]  /*19930*/  STG.E.U8 desc[UR16][R134.64], R243 ;  /* 0x000000f386007986 */ /* 0x000fe8000c101110 */
[----:B------:R0:W-:Y:S04]  /*19940*/  STG.E.U8 desc[UR16][R136.64], R4 ;  /* 0x0000000488007986 */ /* 0x0001e8000c101110 */
[----:B------:R-:W-:Y:S04]  /*19950*/  STG.E.U8 desc[UR16][R138.64], R251 ;  /* 0x000000fb8a007986 */ /* 0x000fe8000c101110 */
[----:B------:R-:W-:Y:S04]  /*19960*/  STG.E.U8 desc[UR16][R140.64], R63 ;  /* 0x0000003f8c007986 */ /* 0x000fe8000c101110 */
[----:B------:R-:W-:Y:S01]  /*19970*/  STG.E.U8 desc[UR16][R142.64], R20 ;  /* 0x000000148e007986 */ /* 0x000fe2000c101110 */
[----:B0-----:R-:W-:-:S03]  /*19980*/  FFMA R4, R227, 0.69314718246459960938, R238 ;  /* 0x3f317218e3047823 */ /* 0x001fc600000000ee */
[----:B------:R-:W-:Y:S04]  /*19990*/  STG.E.U8 desc[UR16][R144.64], R12 ;  /* 0x0000000c90007986 */ /* 0x000fe8000c101110 */
[----:B------:R-:W-:Y:S04]  /*199a0*/  STG.E.U8 desc[UR16][R146.64], R44 ;  /* 0x0000002c92007986 */ /* 0x000fe8000c101110 */
        /* <DEDUP_REMOVED lines=9> */
[----:B------:R-:W-:Y:S04]  /*19a40*/  STG.E.U8 desc[UR16][R164.64], R77 ;  /* 0x0000004da4007986 */ /* 0x000fe8000c101110 */
[----:B------:R0:W-:Y:S04]  /*19a50*/  STG.E.U8 desc[UR16][R166.64], R7 ;  /* 0x00000007a6007986 */ /* 0x0001e8000c101110 */
[----:B------:R1:W-:Y:S04]  /*19a60*/  STG.E.U8 desc[UR16][R168.64], R11 ;  /* 0x0000000ba8007986 */ /* 0x0003e8000c101110 */
[----:B------:R-:W-:Y:S04]  /*19a70*/  STG.E.U8 desc[UR16][R170.64], R15 ;  /* 0x0000000faa007986 */ /* 0x000fe8000c101110 */
[----:B------:R-:W-:Y:S01]  /*19a80*/  STG.E.U8 desc[UR16][R172.64], R19 ;  /* 0x00000013ac007986 */ /* 0x000fe2000c101110 */
[----:B0-----:R-:W-:-:S03]  /*19a90*/  FFMA R7, R233, 0.69314718246459960938, R232 ;  /* 0x3f317218e9077823 */ /* 0x001fc600000000e8 */
[----:B------:R-:W-:Y:S01]  /*19aa0*/  STG.E.U8 desc[UR16][R174.64], R27 ;  /* 0x0000001bae007986 */ /* 0x000fe2000c101110 */
[----:B-1----:R-:W0:Y:S03]  /*19ab0*/  LDC.64 R10, c[0x0][0x3a0] ;  /* 0x0000e800ff0a7b82 */ /* 0x002e260000000a00 */
[----:B------:R-:W-:Y:S04]  /*19ac0*/  STG.E.U8 desc[UR16][R176.64], R23 ;  /* 0x00000017b0007986 */ /* 0x000fe8000c101110 */
        /* <DEDUP_REMOVED lines=19> */
[----:B------:R1:W-:Y:S04]  /*19c00*/  STG.E.U8 desc[UR16][R216.64], R8 ;  /* 0x00000008d8007986 */ /* 0x0003e8000c101110 */
[----:B------:R0:W-:Y:S04]  /*19c10*/  STG.E.U8 desc[UR16][R218.64], R2 ;  /* 0x00000002da007986 */ /* 0x0001e8000c101110 */
[----:B------:R2:W-:Y:S04]  /*19c20*/  STG.E.U8 desc[UR16][R220.64], R18 ;  /* 0x00000012dc007986 */ /* 0x0005e8000c101110 */
[----:B------:R2:W-:Y:S01]  /*19c30*/  STG.E.U8 desc[UR16][R222.64], R57 ;  /* 0x00000039de007986 */ /* 0x0005e2000c101110 */
[----:B-1----:R-:W-:-:S03]  /*19c40*/  IMAD.HI R8, R240, 0x4, RZ ;  /* 0x00000004f0087827 */ /* 0x002fc600078e02ff */
[----:B------:R2:W-:Y:S01]  /*19c50*/  STG.E.U8 desc[UR16][R224.64], R21 ;  /* 0x00000015e0007986 */ /* 0x0005e2000c101110 */
[----:B0-----:R-:W-:-:S03]  /*19c60*/  IADD3 R2, P1, P2, R3, UR6, R10 ;  /* 0x0000000603027c10 */ /* 0x001fc6000fa3e00a */
[----:B------:R2:W-:Y:S01]  /*19c70*/  STG.E.U8 desc[UR16][R230.64], R33 ;  /* 0x00000021e6007986 */ /* 0x0005e2000c101110 */
[----:B------:R-:W-:-:S03]  /*19c80*/  IADD3.X R3, PT, PT, R8, UR5, R11, P1, P2 ;  /* 0x0000000508037c10 */ /* 0x000fc60008fe440b */
[----:B------:R2:W-:Y:S01]  /*19c90*/  STG.E.U8 desc[UR16][R228.64], R29 ;  /* 0x0000001de4007986 */ /* 0x0005e2000c101110 */
[----:B------:R-:W-:Y:S06]  /*19ca0*/  BAR.SYNC.DEFER_BLOCKING 0x0 ;  /* 0x0000000000007b1d */ /* 0x000fec0000010000 */
[----:B------:R2:W-:Y:S02]  /*19cb0*/  STS.128 [R226+UR11], R4 ;  /* 0x00000004e2007988 */ /* 0x0005e40008000c0b */
[----:B------:R-:W-:Y:S06]  /*19cc0*/  BAR.SYNC.DEFER_BLOCKING 0x0 ;  /* 0x0000000000007b1d */ /* 0x000fec0000010000 */
[----:B------:R-:W-:Y:S05]  /*19cd0*/  @P0 EXIT ;  /* 0x000000000000094d */ /* 0x000fea0003800000 */
[----:B--2---:R-:W0:Y:S04]  /*19ce0*/  LDS R5, [R0] ;  /* 0x0000000000057984 */ /* 0x004e280000000800 */
[----:B0-----:R-:W-:Y:S01]  /*19cf0*/  STG.E desc[UR16][R2.64], R5 ;  /* 0x0000000502007986 */ /* 0x001fe2000c101910 */
[----:B------:R-:W-:Y:S05]  /*19d00*/  EXIT ;  /* 0x000000000000794d */ /* 0x000fea0003800000 */
.L_x_2:
[----:B------:R-:W-:-:S00]  /*19d10*/  BRA `(.L_x_2) ;  /* 0xfffffffc00fc7947 */ /* 0x000fc0000383ffff */
[----:B------:R-:W-:-:S00]  /*19d20*/  NOP ;  /* 0x0000000000007918 */ /* 0x000fc00000000000 */
        /* <DEDUP_REMOVED lines=13> */
.L_x_3:


//--------------------- .nv.global.init           --------------------------
	.section	.nv.global.init,"aw",@progbits
.nv.global.init:
	.type		_$_str,@object
	.size		_$_str,(.L_0 - _$_str)
_$_str:
        /*0000*/ 	.byte	0x5f, 0x5f, 0x43, 0x55, 0x44, 0x41, 0x5f, 0x46, 0x54, 0x5a, 0x00
.L_0:


//--------------------- .nv.shared.attn_fwd       --------------------------
	.section	.nv.shared.attn_fwd,"aw",@nobits
	.sectionflags	@""
	.align	16
	.zero		1024


//--------------------- .nv.shared.reserved.0     --------------------------
	.section	.nv.shared.reserved.0,"aw",@nobits
	.weak		__nv_reservedSMEM_offset_0_alias
	.size		__nv_reservedSMEM_offset_0_alias, 0, 64
	.other		__nv_reservedSMEM_offset_0_alias,@"STO_CUDA_RESERVED_SHARED STV_DEFAULT"
__nv_reservedSMEM_offset_0_alias:
	.zero		0
	.zero		64


//--------------------- .nv.constant0.attn_fwd    --------------------------
	.section	.nv.constant0.attn_fwd,"a",@progbits
	.sectionflags	@""
	.align	4
.nv.constant0.attn_fwd:
	.zero		1032


//--------------------- SYMBOLS --------------------------

	.type		.nv.reservedSmem.offset0,@object
	.size		.nv.reservedSmem.offset0,0x4
	.type		.nv.reservedSmem.cap,@object
	.size		.nv.reservedSmem.cap,0x4
